	.target	sm_90a

	.elftype	@"ET_EXEC"


//--------------------- .note.nv.tkinfo           --------------------------
	.section	.note.nv.tkinfo,"",@"SHT_NOTE"
	.sectionflags	@"SHF_NOTE_NV_TKINFO"
	.tkinfo
        /*0018*/ 	.word	0x00000002
        /*0030*/ 	.string	""
        /*0030*/ 	.string	"ptxas"
        /*0030*/ 	.string	"Cuda compilation tools, release 13.0, V13.0.88"
        /*0030*/ 	.string	"Build cuda_13.0.r13.0/compiler.36424714_0"
        /*0030*/ 	.string	"-v  -suppress-debug-info  -lineinfo  -arch sm_90a "



//--------------------- .note.nv.cuinfo           --------------------------
	.section	.note.nv.cuinfo,"",@"SHT_NOTE"
	.sectionflags	@"SHF_NOTE_NV_CUINFO"
        /*0018*/ 	.short	0x0002
        /*001a*/ 	.short	0x005a
        /*001c*/ 	.short	0x0082
	.zero		2


//--------------------- .nv.info                  --------------------------
	.section	.nv.info,"",@"SHT_CUDA_INFO"
	.align	4


	//----- nvinfo : EIATTR_REGCOUNT
	.align		4
        /*0000*/ 	.byte	0x04, 0x2f
        /*0002*/ 	.short	(.L_1 - .L_0)
	.align		4
.L_0:
        /*0004*/ 	.word	index@(matmul_kernel)
        /*0008*/ 	.word	0x000000ff


	//----- nvinfo : EIATTR_FRAME_SIZE
	.align		4
.L_1:
        /*000c*/ 	.byte	0x04, 0x11
        /*000e*/ 	.short	(.L_3 - .L_2)
	.align		4
.L_2:
        /*0010*/ 	.word	index@(matmul_kernel)
        /*0014*/ 	.word	0x000009f0


	//----- nvinfo : EIATTR_MIN_STACK_SIZE
	.align		4
.L_3:
        /*0018*/ 	.byte	0x04, 0x12
        /*001a*/ 	.short	(.L_5 - .L_4)
	.align		4
.L_4:
        /*001c*/ 	.word	index@(matmul_kernel)
        /*0020*/ 	.word	0x000009f0
.L_5:


//--------------------- .nv.compat                --------------------------
	.section	.nv.compat,"",@"SHT_CUDA_COMPAT_INFO"
	.align	4
        /*0000*/ 	.byte	0x02, 0x09, 0x01, 0x00, 0x02, 0x02, 0x04, 0x00, 0x02, 0x05, 0x05, 0x00, 0x03, 0x07, 0x01, 0x01
        /*0010*/ 	.byte	0x02, 0x03, 0x00, 0x00, 0x02, 0x06, 0x01, 0x00, 0x04, 0x0b, 0x08, 0x00, 0x00, 0x00, 0x00, 0x00
        /*0020*/ 	.byte	0x00, 0x00, 0x00, 0x00


//--------------------- .nv.info.matmul_kernel    --------------------------
	.section	.nv.info.matmul_kernel,"",@"SHT_CUDA_INFO"
	.sectionflags	@""
	.align	4


	//----- nvinfo : EIATTR_CUDA_API_VERSION
	.align		4
        /*0000*/ 	.byte	0x04, 0x37
        /*0002*/ 	.short	(.L_7 - .L_6)
.L_6:
        /*0004*/ 	.word	0x00000082


	//----- nvinfo : EIATTR_KPARAM_INFO
	.align		4
.L_7:
        /*0008*/ 	.byte	0x04, 0x17
        /*000a*/ 	.short	(.L_9 - .L_8)
.L_8:
        /*000c*/ 	.word	0x00000000
        /*0010*/ 	.short	0x000d
        /*0012*/ 	.short	0x0048
        /*0014*/ 	.byte	0x00, 0xf4, 0x21, 0x00


	//----- nvinfo : EIATTR_KPARAM_INFO
	.align		4
.L_9:
        /*0018*/ 	.byte	0x04, 0x17
        /*001a*/ 	.short	(.L_11 - .L_10)
.L_10:
        /*001c*/ 	.word	0x00000000
        /*0020*/ 	.short	0x000c
        /*0022*/ 	.short	0x0040
        /*0024*/ 	.byte	0x00, 0xf4, 0x21, 0x00


	//----- nvinfo : EIATTR_KPARAM_INFO
	.align		4
.L_11:
        /*0028*/ 	.byte	0x04, 0x17
        /*002a*/ 	.short	(.L_13 - .L_12)
.L_12:
        /*002c*/ 	.word	0x00000000
        /*0030*/ 	.short	0x000b
        /*0032*/ 	.short	0x0038
        /*0034*/ 	.byte	0x00, 0xf0, 0x11, 0x00


	//----- nvinfo : EIATTR_KPARAM_INFO
	.align		4
.L_13:
        /*0038*/ 	.byte	0x04, 0x17
        /*003a*/ 	.short	(.L_15 - .L_14)
.L_14:
        /*003c*/ 	.word	0x00000000
        /*0040*/ 	.short	0x000a
        /*0042*/ 	.short	0x0034
        /*0044*/ 	.byte	0x00, 0xf0, 0x11, 0x00


	//----- nvinfo : EIATTR_KPARAM_INFO
	.align		4
.L_15:
        /*0048*/ 	.byte	0x04, 0x17
        /*004a*/ 	.short	(.L_17 - .L_16)
.L_16:
        /*004c*/ 	.word	0x00000000
        /*0050*/ 	.short	0x0009
        /*0052*/ 	.short	0x0030
        /*0054*/ 	.byte	0x00, 0xf0, 0x11, 0x00


	//----- nvinfo : EIATTR_KPARAM_INFO
	.align		4
.L_17:
        /*0058*/ 	.byte	0x04, 0x17
        /*005a*/ 	.short	(.L_19 - .L_18)
.L_18:
        /*005c*/ 	.word	0x00000000
        /*0060*/ 	.short	0x0008
        /*0062*/ 	.short	0x002c
        /*0064*/ 	.byte	0x00, 0xf0, 0x11, 0x00


	//----- nvinfo : EIATTR_KPARAM_INFO
	.align		4
.L_19:
        /*0068*/ 	.byte	0x04, 0x17
        /*006a*/ 	.short	(.L_21 - .L_20)
.L_20:
        /*006c*/ 	.word	0x00000000
        /*0070*/ 	.short	0x0007
        /*0072*/ 	.short	0x0028
        /*0074*/ 	.byte	0x00, 0xf0, 0x11, 0x00


	//----- nvinfo : EIATTR_KPARAM_INFO
	.align		4
.L_21:
        /*0078*/ 	.byte	0x04, 0x17
        /*007a*/ 	.short	(.L_23 - .L_22)
.L_22:
        /*007c*/ 	.word	0x00000000
        /*0080*/ 	.short	0x0006
        /*0082*/ 	.short	0x0024
        /*0084*/ 	.byte	0x00, 0xf0, 0x11, 0x00


	//----- nvinfo : EIATTR_KPARAM_INFO
	.align		4
.L_23:
        /*0088*/ 	.byte	0x04, 0x17
        /*008a*/ 	.short	(.L_25 - .L_24)
.L_24:
        /*008c*/ 	.word	0x00000000
        /*0090*/ 	.short	0x0005
        /*0092*/ 	.short	0x0020
        /*0094*/ 	.byte	0x00, 0xf0, 0x11, 0x00


	//----- nvinfo : EIATTR_KPARAM_INFO
	.align		4
.L_25:
        /*0098*/ 	.byte	0x04, 0x17
        /*009a*/ 	.short	(.L_27 - .L_26)
.L_26:
        /*009c*/ 	.word	0x00000000
        /*00a0*/ 	.short	0x0004
        /*00a2*/ 	.short	0x001c
        /*00a4*/ 	.byte	0x00, 0xf0, 0x11, 0x00


	//----- nvinfo : EIATTR_KPARAM_INFO
	.align		4
.L_27:
        /*00a8*/ 	.byte	0x04, 0x17
        /*00aa*/ 	.short	(.L_29 - .L_28)
.L_28:
        /*00ac*/ 	.word	0x00000000
        /*00b0*/ 	.short	0x0003
        /*00b2*/ 	.short	0x0018
        /*00b4*/ 	.byte	0x00, 0xf0, 0x11, 0x00


	//----- nvinfo : EIATTR_KPARAM_INFO
	.align		4
.L_29:
        /*00b8*/ 	.byte	0x04, 0x17
        /*00ba*/ 	.short	(.L_31 - .L_30)
.L_30:
        /*00bc*/ 	.word	0x00000000
        /*00c0*/ 	.short	0x0002
        /*00c2*/ 	.short	0x0010
        /*00c4*/ 	.byte	0x00, 0xf4, 0x21, 0x00


	//----- nvinfo : EIATTR_KPARAM_INFO
	.align		4
.L_31:
        /*00c8*/ 	.byte	0x04, 0x17
        /*00ca*/ 	.short	(.L_33 - .L_32)
.L_32:
        /*00cc*/ 	.word	0x00000000
        /*00d0*/ 	.short	0x0001
        /*00d2*/ 	.short	0x0008
        /*00d4*/ 	.byte	0x00, 0xf4, 0x21, 0x00


	//----- nvinfo : EIATTR_KPARAM_INFO
	.align		4
.L_33:
        /*00d8*/ 	.byte	0x04, 0x17
        /*00da*/ 	.short	(.L_35 - .L_34)
.L_34:
        /*00dc*/ 	.word	0x00000000
        /*00e0*/ 	.short	0x0000
        /*00e2*/ 	.short	0x0000
        /*00e4*/ 	.byte	0x00, 0xf4, 0x21, 0x00


	//----- nvinfo : EIATTR_SPARSE_MMA_MASK
	.align		4
.L_35:
        /*00e8*/ 	.byte	0x03, 0x50
        /*00ea*/ 	.short	0x0000


	//----- nvinfo : EIATTR_MAXREG_COUNT
	.align		4
        /*00ec*/ 	.byte	0x03, 0x1b
        /*00ee*/ 	.short	0x00ff


	//----- nvinfo : EIATTR_NUM_BARRIERS
	.align		4
        /*00f0*/ 	.byte	0x02, 0x4c
        /*00f2*/ 	.byte	0x01
	.zero		1


	//----- nvinfo : EIATTR_ANNOTATIONS
	.align		4
        /*00f4*/ 	.byte	0x04, 0x55
        /*00f6*/ 	.short	(.L_37 - .L_36)


	//   ....[0]....
.L_36:
        /*00f8*/ 	.word	0x00000001
        /*00fc*/ 	.byte	0x90, 0x3e, 0x00, 0x00, 0x01, 0x00, 0x00, 0x00, 0xd0, 0x3e, 0x00, 0x00, 0x01, 0x00, 0x00, 0x00
        /* <DEDUP_REMOVED lines=960> */
        /*3d0c*/ 	.byte	0xa0, 0x3f, 0x01, 0x00, 0x01, 0x00, 0x00, 0x00, 0xb0, 0x3f, 0x01, 0x00


	//----- nvinfo : EIATTR_MERCURY_ISA_VERSION
	.align		4
.L_37:
        /*3d18*/ 	.byte	0x03, 0x5f
        /*3d1a*/ 	.short	0x0101


	//----- nvinfo : EIATTR_EXIT_INSTR_OFFSETS
	.align		4
        /*3d1c*/ 	.byte	0x04, 0x1c
        /*3d1e*/ 	.short	(.L_39 - .L_38)


	//   ....[0]....
.L_38:
        /*3d20*/ 	.word	0x0001be70


	//   ....[1]....
        /*3d24*/ 	.word	0x0001bea0


	//----- nvinfo : EIATTR_REQNTID
	.align		4
.L_39:
        /*3d28*/ 	.byte	0x04, 0x10
        /*3d2a*/ 	.short	(.L_41 - .L_40)
.L_40:
        /*3d2c*/ 	.word	0x00000080
        /*3d30*/ 	.word	0x00000001
        /*3d34*/ 	.word	0x00000001


	//----- nvinfo : EIATTR_CBANK_PARAM_SIZE
	.align		4
.L_41:
        /*3d38*/ 	.byte	0x03, 0x19
        /*3d3a*/ 	.short	0x0050


	//----- nvinfo : EIATTR_PARAM_CBANK
	.align		4
        /*3d3c*/ 	.byte	0x04, 0x0a
        /*3d3e*/ 	.short	(.L_43 - .L_42)
	.align		4
.L_42:
        /*3d40*/ 	.word	index@(.nv.constant0.matmul_kernel)
        /*3d44*/ 	.short	0x0210
        /*3d46*/ 	.short	0x0050


	//----- nvinfo : EIATTR_SW_WAR
	.align		4
.L_43:
        /*3d48*/ 	.byte	0x04, 0x36
        /*3d4a*/ 	.short	(.L_45 - .L_44)
.L_44:
        /*3d4c*/ 	.word	0x00000008
.L_45:


//--------------------- .nv.callgraph             --------------------------
	.section	.nv.callgraph,"",@"SHT_CUDA_CALLGRAPH"
	.align	4
	.sectionentsize	8
	.align		4
        /*0000*/ 	.word	0x00000000
	.align		4
        /*0004*/ 	.word	0xffffffff
	.align		4
        /*0008*/ 	.word	0x00000000
	.align		4
        /*000c*/ 	.word	0xfffffffe
	.align		4
        /*0010*/ 	.word	0x00000000
	.align		4
        /*0014*/ 	.word	0xfffffffd
	.align		4
        /*0018*/ 	.word	0x00000000
	.align		4
        /*001c*/ 	.word	0xfffffffc


//--------------------- .text.matmul_kernel       --------------------------
	.section	.text.matmul_kernel,"ax",@progbits
	.align	128
        .global         matmul_kernel
        .type           matmul_kernel,@function
        .size           matmul_kernel,(.L_x_3 - matmul_kernel)
        .other          matmul_kernel,@"STO_CUDA_ENTRY STV_DEFAULT"
matmul_kernel:
.text.matmul_kernel:
[----:B------:R-:W0:Y:S08]  /*0000*/  LDC R1, c[0x0][0x28] ;  /* 0x00000a00ff017b82 */ /* 0x000e300000000800 */
[----:B------:R-:W1:Y:S01]  /*0010*/  LDC.64 R24, c[0x0][0x228] ;  /* 0x00008a00ff187b82 */ /* 0x000e620000000a00 */
[----:B------:R-:W2:Y:S01]  /*0020*/  S2R R5, SR_CTAID.X ;  /* 0x0000000000057919 */ /* 0x000ea20000002500 */
[----:B------:R-:W-:Y:S01]  /*0030*/  UMOV UR4, 0x400 ;  /* 0x0000040000047882 */ /* 0x000fe20000000000 */
[----:B------:R-:W-:Y:S01]  /*0040*/  ULDC.64 UR6, c[0x0][0x208] ;  /* 0x0000820000067ab9 */ /* 0x000fe20000000a00 */
[----:B0-----:R-:W-:Y:S01]  /*0050*/  VIADD R1, R1, 0xfffff610 ;  /* 0xfffff61001017836 */ /* 0x001fe20000000000 */
[----:B------:R-:W-:-:S02]  /*0060*/  CS2R R36, SRZ ;  /* 0x0000000000247805 */ /* 0x000fc4000001ff00 */
[----:B------:R-:W-:Y:S02]  /*0070*/  CS2R R38, SRZ ;  /* 0x0000000000267805 */ /* 0x000fe4000001ff00 */
[----:B------:R-:W-:Y:S01]  /*0080*/  CS2R R40, SRZ ;  /* 0x0000000000287805 */ /* 0x000fe2000001ff00 */
[----:B------:R-:W0:Y:S01]  /*0090*/  LDC R15, c[0x0][0x230] ;  /* 0x00008c00ff0f7b82 */ /* 0x000e220000000800 */
[----:B------:R-:W-:Y:S02]  /*00a0*/  CS2R R42, SRZ ;  /* 0x00000000002a7805 */ /* 0x000fe4000001ff00 */
[----:B------:R-:W-:Y:S02]  /*00b0*/  CS2R R148, SRZ ;  /* 0x0000000000947805 */ /* 0x000fe4000001ff00 */
[----:B------:R-:W-:Y:S02]  /*00c0*/  CS2R R150, SRZ ;  /* 0x0000000000967805 */ /* 0x000fe4000001ff00 */
[----:B------:R-:W-:-:S02]  /*00d0*/  CS2R R96, SRZ ;  /* 0x0000000000607805 */ /* 0x000fc4000001ff00 */
[----:B------:R-:W-:Y:S02]  /*00e0*/  CS2R R98, SRZ ;  /* 0x0000000000627805 */ /* 0x000fe4000001ff00 */
[----:B------:R-:W-:Y:S02]  /*00f0*/  CS2R R144, SRZ ;  /* 0x0000000000907805 */ /* 0x000fe4000001ff00 */
[----:B------:R-:W-:Y:S01]  /*0100*/  CS2R R146, SRZ ;  /* 0x0000000000927805 */ /* 0x000fe2000001ff00 */
[----:B------:R-:W3:Y:S01]  /*0110*/  S2UR UR5, SR_CgaCtaId ;  /* 0x00000000000579c3 */ /* 0x000ee20000008800 */
[----:B------:R-:W-:Y:S02]  /*0120*/  CS2R R100, SRZ ;  /* 0x0000000000647805 */ /* 0x000fe4000001ff00 */
[----:B------:R-:W-:Y:S02]  /*0130*/  CS2R R102, SRZ ;  /* 0x0000000000667805 */ /* 0x000fe4000001ff00 */
[----:B------:R-:W-:-:S02]  /*0140*/  CS2R R104, SRZ ;  /* 0x0000000000687805 */ /* 0x000fc4000001ff00 */
[----:B------:R-:W-:Y:S02]  /*0150*/  CS2R R106, SRZ ;  /* 0x00000000006a7805 */ /* 0x000fe4000001ff00 */
[----:B------:R-:W-:Y:S02]  /*0160*/  CS2R R140, SRZ ;  /* 0x00000000008c7805 */ /* 0x000fe4000001ff00 */
[----:B------:R-:W-:Y:S02]  /*0170*/  CS2R R142, SRZ ;  /* 0x00000000008e7805 */ /* 0x000fe4000001ff00 */
[----:B------:R-:W-:Y:S01]  /*0180*/  CS2R R136, SRZ ;  /* 0x0000000000887805 */ /* 0x000fe2000001ff00 */
[----:B-1----:R-:W-:Y:S01]  /*0190*/  VIADD R0, R25, 0x7f ;  /* 0x0000007f19007836 */ /* 0x002fe20000000000 */
[----:B------:R-:W-:Y:S02]  /*01a0*/  CS2R R138, SRZ ;  /* 0x00000000008a7805 */ /* 0x000fe4000001ff00 */
[----:B------:R-:W-:-:S02]  /*01b0*/  CS2R R108, SRZ ;  /* 0x00000000006c7805 */ /* 0x000fc4000001ff00 */
[----:B------:R-:W-:Y:S02]  /*01c0*/  CS2R R110, SRZ ;  /* 0x00000000006e7805 */ /* 0x000fe4000001ff00 */
[----:B------:R-:W-:Y:S02]  /*01d0*/  CS2R R44, SRZ ;  /* 0x00000000002c7805 */ /* 0x000fe4000001ff00 */
[----:B------:R-:W-:Y:S02]  /*01e0*/  SHF.R.S32.HI R3, RZ, 0x1f, R0 ;  /* 0x0000001fff037819 */ /* 0x000fe40000011400 */
[----:B------:R-:W-:Y:S02]  /*01f0*/  CS2R R46, SRZ ;  /* 0x00000000002e7805 */ /* 0x000fe4000001ff00 */
[----:B------:R-:W-:Y:S01]  /*0200*/  CS2R R112, SRZ ;  /* 0x0000000000707805 */ /* 0x000fe2000001ff00 */
[----:B0-----:R-:W-:Y:S01]  /*0210*/  VIADD R15, R15, 0x3f ;  /* 0x0000003f0f0f7836 */ /* 0x001fe20000000000 */
[----:B------:R-:W-:-:S02]  /*0220*/  LEA.HI R3, R3, R0, RZ, 0x7 ;  /* 0x0000000003037211 */ /* 0x000fc400078f38ff */
[----:B------:R-:W-:Y:S02]  /*0230*/  CS2R R114, SRZ ;  /* 0x0000000000727805 */ /* 0x000fe4000001ff00 */
[----:B--2---:R-:W-:Y:S02]  /*0240*/  IABS R8, R5 ;  /* 0x0000000500087213 */ /* 0x004fe40000000000 */
[----:B------:R-:W-:Y:S02]  /*0250*/  CS2R R48, SRZ ;  /* 0x0000000000307805 */ /* 0x000fe4000001ff00 */
[----:B------:R-:W-:Y:S02]  /*0260*/  SHF.R.S32.HI R4, RZ, 0x7, R3 ;  /* 0x00000007ff047819 */ /* 0x000fe40000011403 */
[----:B------:R-:W-:Y:S02]  /*0270*/  CS2R R50, SRZ ;  /* 0x0000000000327805 */ /* 0x000fe4000001ff00 */
[----:B------:R-:W-:Y:S01]  /*0280*/  CS2R R116, SRZ ;  /* 0x0000000000747805 */ /* 0x000fe2000001ff00 */
[----:B---3--:R-:W-:Y:S01]  /*0290*/  ULEA UR4, UR5, UR4, 0x18 ;  /* 0x0000000405047291 */ /* 0x008fe2000f8ec03f */
[----:B------:R-:W-:-:S02]  /*02a0*/  IABS R7, R4 ;  /* 0x0000000400077213 */ /* 0x000fc40000000000 */
[----:B------:R-:W-:Y:S02]  /*02b0*/  CS2R R118, SRZ ;  /* 0x0000000000767805 */ /* 0x000fe4000001ff00 */
[----:B------:R-:W-:Y:S02]  /*02c0*/  IABS R10, R4 ;  /* 0x00000004000a7213 */ /* 0x000fe40000000000 */
[----:B------:R-:W-:Y:S01]  /*02d0*/  CS2R R52, SRZ ;  /* 0x0000000000347805 */ /* 0x000fe2000001ff00 */
[----:B------:R-:W0:Y:S01]  /*02e0*/  I2F.RP R0, R7 ;  /* 0x0000000700007306 */ /* 0x000e220000209400 */
[----:B------:R-:W-:Y:S02]  /*02f0*/  CS2R R54, SRZ ;  /* 0x0000000000367805 */ /* 0x000fe4000001ff00 */
[----:B------:R-:W-:Y:S02]  /*0300*/  CS2R R120, SRZ ;  /* 0x0000000000787805 */ /* 0x000fe4000001ff00 */
[----:B------:R-:W-:-:S02]  /*0310*/  CS2R R122, SRZ ;  /* 0x00000000007a7805 */ /* 0x000fc4000001ff00 */
[----:B------:R-:W-:Y:S02]  /*0320*/  CS2R R56, SRZ ;  /* 0x0000000000387805 */ /* 0x000fe4000001ff00 */
[----:B------:R-:W-:Y:S02]  /*0330*/  CS2R R58, SRZ ;  /* 0x00000000003a7805 */ /* 0x000fe4000001ff00 */
[----:B------:R-:W-:Y:S02]  /*0340*/  CS2R R124, SRZ ;  /* 0x00000000007c7805 */ /* 0x000fe4000001ff00 */
[----:B------:R-:W-:Y:S02]  /*0350*/  CS2R R126, SRZ ;  /* 0x00000000007e7805 */ /* 0x000fe4000001ff00 */
[----:B------:R-:W-:Y:S02]  /*0360*/  CS2R R60, SRZ ;  /* 0x00000000003c7805 */ /* 0x000fe4000001ff00 */
[----:B------:R-:W-:-:S02]  /*0370*/  CS2R R62, SRZ ;  /* 0x00000000003e7805 */ /* 0x000fc4000001ff00 */
[----:B------:R-:W-:Y:S02]  /*0380*/  CS2R R128, SRZ ;  /* 0x0000000000807805 */ /* 0x000fe4000001ff00 */
[----:B------:R-:W-:Y:S02]  /*0390*/  CS2R R130, SRZ ;  /* 0x0000000000827805 */ /* 0x000fe4000001ff00 */
[----:B------:R-:W-:Y:S02]  /*03a0*/  CS2R R64, SRZ ;  /* 0x0000000000407805 */ /* 0x000fe4000001ff00 */
[----:B------:R-:W-:Y:S02]  /*03b0*/  CS2R R66, SRZ ;  /* 0x0000000000427805 */ /* 0x000fe4000001ff00 */
[----:B------:R-:W-:Y:S01]  /*03c0*/  CS2R R132, SRZ ;  /* 0x0000000000847805 */ /* 0x000fe2000001ff00 */
[----:B0-----:R-:W0:Y:S01]  /*03d0*/  MUFU.RCP R0, R0 ;  /* 0x0000000000007308 */ /* 0x001e220000001000 */
        /* <DEDUP_REMOVED lines=15> */
[----:B------:R-:W-:Y:S01]  /*04d0*/  CS2R R216, SRZ ;  /* 0x0000000000d87805 */ /* 0x000fe2000001ff00 */
[----:B0-----:R-:W-:Y:S01]  /*04e0*/  VIADD R2, R0, 0xffffffe ;  /* 0x0ffffffe00027836 */ /* 0x001fe20000000000 */
[----:B------:R-:W-:Y:S01]  /*04f0*/  CS2R R218, SRZ ;  /* 0x0000000000da7805 */ /* 0x000fe2000001ff00 */
[----:B------:R-:W-:Y:S02]  /*0500*/  IMAD.MOV R0, RZ, RZ, -R10 ;  /* 0x000000ffff007224 */ /* 0x000fe400078e0a0a */
[----:B------:R0:W1:Y:S02]  /*0510*/  F2I.FTZ.U32.TRUNC.NTZ R3, R2 ;  /* 0x0000000200037305 */ /* 0x000064000021f000 */
[----:B0-----:R-:W-:-:S02]  /*0520*/  IMAD.MOV.U32 R2, RZ, RZ, RZ ;  /* 0x000000ffff027224 */ /* 0x001fc400078e00ff */
[----:B-1----:R-:W-:-:S04]  /*0530*/  IMAD.MOV R6, RZ, RZ, -R3 ;  /* 0x000000ffff067224 */ /* 0x002fc800078e0a03 */
[----:B------:R-:W-:Y:S02]  /*0540*/  IMAD R9, R6, R7, RZ ;  /* 0x0000000706097224 */ /* 0x000fe400078e02ff */
[----:B------:R-:W-:Y:S02]  /*0550*/  IMAD.MOV.U32 R6, RZ, RZ, R8 ;  /* 0x000000ffff067224 */ /* 0x000fe400078e0008 */
[----:B------:R-:W-:-:S06]  /*0560*/  IMAD.HI.U32 R3, R3, R9, R2 ;  /* 0x0000000903037227 */ /* 0x000fcc00078e0002 */
[----:B------:R-:W-:-:S04]  /*0570*/  IMAD.HI.U32 R3, R3, R6, RZ ;  /* 0x0000000603037227 */ /* 0x000fc800078e00ff */
[----:B------:R-:W-:-:S05]  /*0580*/  IMAD R0, R3, R0, R6 ;  /* 0x0000000003007224 */ /* 0x000fca00078e0206 */
[----:B------:R-:W-:-:S13]  /*0590*/  ISETP.GT.U32.AND P1, PT, R7, R0, PT ;  /* 0x000000000700720c */ /* 0x000fda0003f24070 */
[----:B------:R-:W-:Y:S02]  /*05a0*/  @!P1 IMAD.IADD R0, R0, 0x1, -R7 ;  /* 0x0000000100009824 */ /* 0x000fe400078e0a07 */
[----:B------:R-:W-:Y:S01]  /*05b0*/  @!P1 VIADD R3, R3, 0x1 ;  /* 0x0000000103039836 */ /* 0x000fe20000000000 */
[----:B------:R-:W-:Y:S02]  /*05c0*/  ISETP.NE.AND P1, PT, R4, RZ, PT ;  /* 0x000000ff0400720c */ /* 0x000fe40003f25270 */
[----:B------:R-:W-:Y:S02]  /*05d0*/  ISETP.GE.U32.AND P0, PT, R0, R7, PT ;  /* 0x000000070000720c */ /* 0x000fe40003f06070 */
[----:B------:R-:W-:-:S04]  /*05e0*/  LOP3.LUT R0, R5, R4, RZ, 0x3c, !PT ;  /* 0x0000000405007212 */ /* 0x000fc800078e3cff */
[----:B------:R-:W-:Y:S01]  /*05f0*/  ISETP.GE.AND P2, PT, R0, RZ, PT ;  /* 0x000000ff0000720c */ /* 0x000fe20003f46270 */
[----:B------:R-:W-:-:S06]  /*0600*/  VIADD R0, R24, 0xff ;  /* 0x000000ff18007836 */ /* 0x000fcc0000000000 */
[----:B------:R-:W-:-:S04]  /*0610*/  @P0 VIADD R3, R3, 0x1 ;  /* 0x0000000103030836 */ /* 0x000fc80000000000 */
[----:B------:R-:W-:Y:S01]  /*0620*/  IMAD.MOV.U32 R8, RZ, RZ, R3 ;  /* 0x000000ffff087224 */ /* 0x000fe200078e0003 */
[----:B------:R-:W-:-:S03]  /*0630*/  SHF.R.S32.HI R3, RZ, 0x1f, R0 ;  /* 0x0000001fff037819 */ /* 0x000fc60000011400 */
[----:B------:R-:W-:Y:S01]  /*0640*/  @!P2 IMAD.MOV R8, RZ, RZ, -R8 ;  /* 0x000000ffff08a224 */ /* 0x000fe200078e0a08 */
[----:B------:R-:W-:Y:S02]  /*0650*/  LEA.HI R3, R3, R0, RZ, 0x8 ;  /* 0x0000000003037211 */ /* 0x000fe400078f40ff */
[----:B------:R-:W-:-:S04]  /*0660*/  @!P1 LOP3.LUT R8, RZ, R4, RZ, 0x33, !PT ;  /* 0x00000004ff089212 */ /* 0x000fc800078e33ff */
[----:B------:R-:W-:Y:S01]  /*0670*/  LEA.HI.SX32 R3, R3, -R8, 0x18 ;  /* 0x8000000803037211 */ /* 0x000fe200078fc2ff */
[----:B------:R-:W-:-:S03]  /*0680*/  IMAD.MOV R6, RZ, RZ, -R8 ;  /* 0x000000ffff067224 */ /* 0x000fc600078e0a08 */
[----:B------:R-:W-:Y:S01]  /*0690*/  VIMNMX R9, R3, 0x1, PT ;  /* 0x0000000103097848 */ /* 0x000fe20003fe0100 */
[----:B------:R-:W-:-:S03]  /*06a0*/  IMAD R6, R4, R6, R5 ;  /* 0x0000000604067224 */ /* 0x000fc600078e0205 */
[-C--:B------:R-:W-:Y:S02]  /*06b0*/  IABS R7, R9.reuse ;  /* 0x0000000900077213 */ /* 0x080fe40000000000 */
[----:B------:R-:W-:Y:S02]  /*06c0*/  IABS R11, R9 ;  /* 0x00000009000b7213 */ /* 0x000fe40000000000 */
[----:B------:R-:W0:Y:S08]  /*06d0*/  I2F.RP R0, R7 ;  /* 0x0000000700007306 */ /* 0x000e300000209400 */
[----:B0-----:R-:W0:Y:S02]  /*06e0*/  MUFU.RCP R0, R0 ;  /* 0x0000000000007308 */ /* 0x001e240000001000 */
[----:B0-----:R-:W-:-:S02]  /*06f0*/  VIADD R2, R0, 0xffffffe ;  /* 0x0ffffffe00027836 */ /* 0x001fc40000000000 */
[----:B------:R-:W-:-:S04]  /*0700*/  IMAD.MOV R0, RZ, RZ, -R11 ;  /* 0x000000ffff007224 */ /* 0x000fc800078e0a0b */
[----:B------:R0:W1:Y:S02]  /*0710*/  F2I.FTZ.U32.TRUNC.NTZ R3, R2 ;  /* 0x0000000200037305 */ /* 0x000064000021f000 */
[----:B0-----:R-:W-:Y:S02]  /*0720*/  IMAD.MOV.U32 R2, RZ, RZ, RZ ;  /* 0x000000ffff027224 */ /* 0x001fe400078e00ff */
[----:B-1----:R-:W-:-:S04]  /*0730*/  IMAD.MOV R10, RZ, RZ, -R3 ;  /* 0x000000ffff0a7224 */ /* 0x002fc800078e0a03 */
[----:B------:R-:W-:Y:S01]  /*0740*/  IMAD.MOV.U32 R4, RZ, RZ, R10 ;  /* 0x000000ffff047224 */ /* 0x000fe200078e000a */
[----:B------:R-:W-:-:S03]  /*0750*/  IABS R10, R6 ;  /* 0x00000006000a7213 */ /* 0x000fc60000000000 */
[----:B------:R-:W-:Y:S02]  /*0760*/  IMAD R5, R4, R7, RZ ;  /* 0x0000000704057224 */ /* 0x000fe400078e02ff */
[----:B------:R-:W-:Y:S01]  /*0770*/  IMAD.MOV.U32 R4, RZ, RZ, R10 ;  /* 0x000000ffff047224 */ /* 0x000fe200078e000a */
[----:B------:R-:W-:Y:S01]  /*0780*/  CS2R R10, SRZ ;  /* 0x00000000000a7805 */ /* 0x000fe2000001ff00 */
[----:B------:R-:W-:Y:S01]  /*0790*/  IMAD.HI.U32 R3, R3, R5, R2 ;  /* 0x0000000503037227 */ /* 0x000fe200078e0002 */
[----:B------:R-:W-:-:S04]  /*07a0*/  LOP3.LUT R2, R6, R9, RZ, 0x3c, !PT ;  /* 0x0000000906027212 */ /* 0x000fc800078e3cff */
[----:B------:R-:W-:Y:S01]  /*07b0*/  ISETP.GE.AND P2, PT, R2, RZ, PT ;  /* 0x000000ff0200720c */ /* 0x000fe20003f46270 */
[----:B------:R-:W-:-:S04]  /*07c0*/  IMAD.HI.U32 R3, R3, R4, RZ ;  /* 0x0000000403037227 */ /* 0x000fc800078e00ff */
[----:B------:R-:W-:Y:S01]  /*07d0*/  IMAD R0, R3, R0, R4 ;  /* 0x0000000003007224 */ /* 0x000fe200078e0204 */
[----:B------:R-:W-:-:S04]  /*07e0*/  CS2R R4, SRZ ;  /* 0x0000000000047805 */ /* 0x000fc8000001ff00 */
[----:B------:R-:W-:-:S13]  /*07f0*/  ISETP.GT.U32.AND P1, PT, R7, R0, PT ;  /* 0x000000000700720c */ /* 0x000fda0003f24070 */
[----:B------:R-:W-:Y:S02]  /*0800*/  @!P1 IMAD.IADD R0, R0, 0x1, -R7 ;  /* 0x0000000100009824 */ /* 0x000fe400078e0a07 */
[----:B------:R-:W-:Y:S01]  /*0810*/  @!P1 VIADD R3, R3, 0x1 ;  /* 0x0000000103039836 */ /* 0x000fe20000000000 */
[----:B------:R-:W-:Y:S02]  /*0820*/  ISETP.NE.AND P1, PT, R9, RZ, PT ;  /* 0x000000ff0900720c */ /* 0x000fe40003f25270 */
[----:B------:R-:W-:Y:S02]  /*0830*/  ISETP.GE.U32.AND P0, PT, R0, R7, PT ;  /* 0x000000070000720c */ /* 0x000fe40003f06070 */
[----:B------:R-:W0:Y:S11]  /*0840*/  S2R R0, SR_TID.X ;  /* 0x0000000000007919 */ /* 0x000e360000002100 */
[----:B------:R-:W-:Y:S01]  /*0850*/  @P0 VIADD R3, R3, 0x1 ;  /* 0x0000000103030836 */ /* 0x000fe20000000000 */
[----:B------:R-:W-:-:S03]  /*0860*/  ISETP.GE.AND P0, PT, R15, 0x40, PT ;  /* 0x000000400f00780c */ /* 0x000fc60003f06270 */
[----:B------:R-:W-:Y:S01]  /*0870*/  @!P2 IMAD.MOV R3, RZ, RZ, -R3 ;  /* 0x000000ffff03a224 */ /* 0x000fe200078e0a03 */
[----:B------:R-:W-:-:S05]  /*0880*/  @!P1 LOP3.LUT R3, RZ, R9, RZ, 0x33, !PT ;  /* 0x00000009ff039212 */ /* 0x000fca00078e33ff */
[----:B------:R-:W-:Y:S02]  /*0890*/  IMAD.MOV R2, RZ, RZ, -R3 ;  /* 0x000000ffff027224 */ /* 0x000fe400078e0a03 */
[----:B------:R-:W-:Y:S02]  /*08a0*/  IMAD.SHL.U32 R12, R3, 0x80, RZ ;  /* 0x00000080030c7824 */ /* 0x000fe400078e00ff */
[----:B------:R-:W-:Y:S01]  /*08b0*/  IMAD R2, R9, R2, R6 ;  /* 0x0000000209027224 */ /* 0x000fe200078e0206 */
[----:B------:R-:W-:-:S03]  /*08c0*/  CS2R R6, SRZ ;  /* 0x0000000000067805 */ /* 0x000fc6000001ff00 */
[----:B------:R-:W-:Y:S01]  /*08d0*/  IMAD.IADD R2, R8, 0x1, R2 ;  /* 0x0000000108027824 */ /* 0x000fe200078e0202 */
[----:B------:R-:W-:Y:S02]  /*08e0*/  CS2R R8, SRZ ;  /* 0x0000000000087805 */ /* 0x000fe4000001ff00 */
[----:B0-----:R-:W-:-:S05]  /*08f0*/  LOP3.LUT R13, R0, 0x7f, RZ, 0xc0, !PT ;  /* 0x0000007f000d7812 */ /* 0x001fca00078ec0ff */
[----:B------:R-:W-:-:S04]  /*0900*/  IMAD R13, R2, 0x100, R13 ;  /* 0x00000100020d7824 */ /* 0x000fc800078e020d */
[----:B------:R-:W-:Y:S01]  /*0910*/  VIADD R14, R13, 0x80 ;  /* 0x000000800d0e7836 */ /* 0x000fe20000000000 */
[----:B------:R-:W-:Y:S06]  /*0920*/  @!P0 BRA `(.L_x_0) ;  /* 0x0000013c00808947 */ /* 0x000fec0003800000 */
[----:B------:R-:W-:Y:S01]  /*0930*/  IABS R16, R24 ;  /* 0x0000001800107213 */ /* 0x000fe20000000000 */
[----:B------:R-:W-:Y:S01]  /*0940*/  ULDC UR60, c[0x0][0x23c] ;  /* 0x00008f00003c7ab9 */ /* 0x000fe20000000800 */
[----:B------:R-:W-:Y:S01]  /*0950*/  IABS R6, R25 ;  /* 0x0000001900067213 */ /* 0x000fe20000000000 */
[----:B------:R-:W-:Y:S01]  /*0960*/  ULDC UR5, c[0x0][0x234] ;  /* 0x00008d0000057ab9 */ /* 0x000fe20000000800 */
[----:B------:R-:W0:Y:S01]  /*0970*/  I2F.RP R7, R16 ;  /* 0x0000001000077306 */ /* 0x000e220000209400 */
[----:B------:R-:W-:Y:S01]  /*0980*/  IABS R10, R14 ;  /* 0x0000000e000a7213 */ /* 0x000fe20000000000 */
[----:B------:R-:W-:Y:S01]  /*0990*/  ULDC.64 UR10, c[0x0][0x218] ;  /* 0x00008600000a7ab9 */ /* 0x000fe20000000a00 */
[----:B------:R-:W-:Y:S01]  /*09a0*/  ISETP.GE.AND P4, PT, R13, RZ, PT ;  /* 0x000000ff0d00720c */ /* 0x000fe20003f86270 */
[----:B------:R-:W-:Y:S01]  /*09b0*/  ULDC.64 UR8, c[0x0][0x210] ;  /* 0x0000840000087ab9 */ /* 0x000fe20000000a00 */
[----:B------:R-:W-:Y:S01]  /*09c0*/  LOP3.LUT R78, R0, 0x3f, RZ, 0xc0, !PT ;  /* 0x0000003f004e7812 */ /* 0x000fe200078ec0ff */
[----:B------:R-:W-:Y:S01]  /*09d0*/  USHF.R.U32.HI UR20, URZ, 0x4, UR4 ;  /* 0x000000043f147899 */ /* 0x000fe20008011604 */
[----:B------:R-:W-:Y:S01]  /*09e0*/  CS2R R152, SRZ ;  /* 0x0000000000987805 */ /* 0x000fe2000001ff00 */
[----:B------:R-:W1:Y:S01]  /*09f0*/  I2F.RP R8, R6 ;  /* 0x0000000600087306 */ /* 0x000e620000209400 */
[----:B------:R-:W-:Y:S01]  /*0a00*/  CS2R R154, SRZ ;  /* 0x00000000009a7805 */ /* 0x000fe2000001ff00 */
[----:B------:R-:W-:Y:S01]  /*0a10*/  USGXT.U32 UR20, UR20, 0xe ;  /* 0x0000000e1414789a */ /* 0x000fe20008000000 */
[----:B------:R-:W-:-:S02]  /*0a20*/  CS2R R156, SRZ ;  /* 0x00000000009c7805 */ /* 0x000fc4000001ff00 */
[----:B------:R-:W-:Y:S02]  /*0a30*/  CS2R R158, SRZ ;  /* 0x00000000009e7805 */ /* 0x000fe4000001ff00 */
[----:B------:R-:W-:Y:S02]  /*0a40*/  CS2R R160, SRZ ;  /* 0x0000000000a07805 */ /* 0x000fe4000001ff00 */
[----:B------:R-:W-:Y:S02]  /*0a50*/  CS2R R162, SRZ ;  /* 0x0000000000a27805 */ /* 0x000fe4000001ff00 */
[----:B------:R-:W-:Y:S01]  /*0a60*/  CS2R R164, SRZ ;  /* 0x0000000000a47805 */ /* 0x000fe2000001ff00 */
[----:B0-----:R-:W0:Y:S01]  /*0a70*/  MUFU.RCP R7, R7 ;  /* 0x0000000700077308 */ /* 0x001e220000001000 */
[----:B------:R-:W-:Y:S02]  /*0a80*/  CS2R R166, SRZ ;  /* 0x0000000000a67805 */ /* 0x000fe4000001ff00 */
[----:B------:R-:W-:-:S02]  /*0a90*/  CS2R R168, SRZ ;  /* 0x0000000000a87805 */ /* 0x000fc4000001ff00 */
[----:B------:R-:W-:Y:S02]  /*0aa0*/  CS2R R170, SRZ ;  /* 0x0000000000aa7805 */ /* 0x000fe4000001ff00 */
[----:B------:R-:W-:Y:S02]  /*0ab0*/  CS2R R172, SRZ ;  /* 0x0000000000ac7805 */ /* 0x000fe4000001ff00 */
[----:B------:R-:W-:Y:S02]  /*0ac0*/  CS2R R174, SRZ ;  /* 0x0000000000ae7805 */ /* 0x000fe4000001ff00 */
[----:B------:R-:W-:Y:S02]  /*0ad0*/  CS2R R176, SRZ ;  /* 0x0000000000b07805 */ /* 0x000fe4000001ff00 */
[----:B------:R-:W-:Y:S01]  /*0ae0*/  CS2R R178, SRZ ;  /* 0x0000000000b27805 */ /* 0x000fe2000001ff00 */
[----:B-1----:R-:W1:Y:S01]  /*0af0*/  MUFU.RCP R8, R8 ;  /* 0x0000000800087308 */ /* 0x002e620000001000 */
[----:B------:R-:W-:-:S02]  /*0b00*/  CS2R R180, SRZ ;  /* 0x0000000000b47805 */ /* 0x000fc4000001ff00 */
[----:B------:R-:W-:Y:S02]  /*0b10*/  CS2R R182, SRZ ;  /* 0x0000000000b67805 */ /* 0x000fe4000001ff00 */
[----:B------:R-:W-:Y:S02]  /*0b20*/  CS2R R184, SRZ ;  /* 0x0000000000b87805 */ /* 0x000fe4000001ff00 */
[----:B------:R-:W-:Y:S02]  /*0b30*/  CS2R R186, SRZ ;  /* 0x0000000000ba7805 */ /* 0x000fe4000001ff00 */
[----:B------:R-:W-:Y:S02]  /*0b40*/  CS2R R188, SRZ ;  /* 0x0000000000bc7805 */ /* 0x000fe4000001ff00 */
[----:B------:R-:W-:Y:S02]  /*0b50*/  CS2R R190, SRZ ;  /* 0x0000000000be7805 */ /* 0x000fe4000001ff00 */
[----:B------:R-:W-:-:S02]  /*0b60*/  CS2R R192, SRZ ;  /* 0x0000000000c07805 */ /* 0x000fc4000001ff00 */
[----:B------:R-:W-:Y:S01]  /*0b70*/  CS2R R194, SRZ ;  /* 0x0000000000c27805 */ /* 0x000fe2000001ff00 */
[----:B0-----:R-:W-:Y:S01]  /*0b80*/  VIADD R2, R7, 0xffffffe ;  /* 0x0ffffffe07027836 */ /* 0x001fe20000000000 */
[----:B------:R-:W-:Y:S02]  /*0b90*/  SHF.R.U32.HI R7, RZ, 0x6, R0 ;  /* 0x00000006ff077819 */ /* 0x000fe40000011600 */
[----:B------:R-:W-:Y:S02]  /*0ba0*/  CS2R R196, SRZ ;  /* 0x0000000000c47805 */ /* 0x000fe4000001ff00 */
[----:B------:R-:W-:Y:S01]  /*0bb0*/  CS2R R198, SRZ ;  /* 0x0000000000c67805 */ /* 0x000fe2000001ff00 */
[----:B------:R0:W2:Y:S01]  /*0bc0*/  F2I.FTZ.U32.TRUNC.NTZ R3, R2 ;  /* 0x0000000200037305 */ /* 0x0000a2000021f000 */
[----:B------:R-:W-:Y:S02]  /*0bd0*/  SGXT.U32 R7, R7, 0x1 ;  /* 0x000000010707781a */ /* 0x000fe40000000000 */
[----:B------:R-:W-:-:S02]  /*0be0*/  CS2R R200, SRZ ;  /* 0x0000000000c87805 */ /* 0x000fc4000001ff00 */
[----:B------:R-:W-:Y:S01]  /*0bf0*/  CS2R R202, SRZ ;  /* 0x0000000000ca7805 */ /* 0x000fe2000001ff00 */
[----:B-1----:R-:W-:Y:S01]  /*0c00*/  VIADD R4, R8, 0xffffffe ;  /* 0x0ffffffe08047836 */ /* 0x002fe20000000000 */
[----:B------:R-:W-:Y:S02]  /*0c10*/  IABS R8, R13 ;  /* 0x0000000d00087213 */ /* 0x000fe40000000000 */
[----:B------:R-:W-:Y:S02]  /*0c20*/  CS2R R204, SRZ ;  /* 0x0000000000cc7805 */ /* 0x000fe4000001ff00 */
[----:B------:R-:W-:Y:S01]  /*0c30*/  LOP3.LUT R7, R12, R7, RZ, 0xfc, !PT ;  /* 0x000000070c077212 */ /* 0x000fe200078efcff */
[----:B------:R1:W3:Y:S01]  /*0c40*/  F2I.FTZ.U32.TRUNC.NTZ R5, R4 ;  /* 0x0000000400057305 */ /* 0x0002e2000021f000 */
[----:B0-----:R-:W-:Y:S01]  /*0c50*/  IMAD.MOV.U32 R2, RZ, RZ, RZ ;  /* 0x000000ffff027224 */ /* 0x001fe200078e00ff */
[----:B------:R-:W-:Y:S02]  /*0c60*/  CS2R R206, SRZ ;  /* 0x0000000000ce7805 */ /* 0x000fe4000001ff00 */
[----:B------:R-:W-:-:S02]  /*0c70*/  LOP3.LUT R18, R7, 0x7c, RZ, 0xfc, !PT ;  /* 0x0000007c07127812 */ /* 0x000fc400078efcff */
[----:B------:R-:W-:Y:S02]  /*0c80*/  CS2R R208, SRZ ;  /* 0x0000000000d07805 */ /* 0x000fe4000001ff00 */
[C---:B------:R-:W-:Y:S02]  /*0c90*/  LOP3.LUT R20, R7.reuse, 0x7a, RZ, 0xfc, !PT ;  /* 0x0000007a07147812 */ /* 0x040fe400078efcff */
[----:B------:R-:W-:Y:S01]  /*0ca0*/  CS2R R210, SRZ ;  /* 0x0000000000d27805 */ /* 0x000fe2000001ff00 */
[----:B--2---:R-:W-:Y:S01]  /*0cb0*/  IMAD.MOV R9, RZ, RZ, -R3 ;  /* 0x000000ffff097224 */ /* 0x004fe200078e0a03 */
[----:B------:R-:W-:Y:S01]  /*0cc0*/  LOP3.LUT R22, R7, 0x70, RZ, 0xfc, !PT ;  /* 0x0000007007167812 */ /* 0x000fe200078efcff */
[----:B-1----:R-:W-:Y:S01]  /*0cd0*/  IMAD.MOV.U32 R4, RZ, RZ, RZ ;  /* 0x000000ffff047224 */ /* 0x002fe200078e00ff */
[----:B------:R-:W-:Y:S01]  /*0ce0*/  IABS R19, R20 ;  /* 0x0000001400137213 */ /* 0x000fe20000000000 */
[----:B------:R-:W-:Y:S01]  /*0cf0*/  IMAD R9, R9, R16, RZ ;  /* 0x0000001009097224 */ /* 0x000fe200078e02ff */
[----:B------:R-:W-:-:S02]  /*0d00*/  LOP3.LUT R26, R7, 0x6c, RZ, 0xfc, !PT ;  /* 0x0000006c071a7812 */ /* 0x000fc400078efcff */
[----:B------:R-:W-:Y:S02]  /*0d10*/  CS2R R212, SRZ ;  /* 0x0000000000d47805 */ /* 0x000fe4000001ff00 */
[----:B------:R-:W-:Y:S01]  /*0d20*/  LOP3.LUT R28, R7, 0x68, RZ, 0xfc, !PT ;  /* 0x00000068071c7812 */ /* 0x000fe200078efcff */
[----:B------:R-:W-:Y:S01]  /*0d30*/  IMAD.HI.U32 R3, R3, R9, R2 ;  /* 0x0000000903037227 */ /* 0x000fe200078e0002 */
[----:B------:R-:W-:Y:S02]  /*0d40*/  IABS R27, R26 ;  /* 0x0000001a001b7213 */ /* 0x000fe40000000000 */
[----:B------:R-:W-:Y:S02]  /*0d50*/  CS2R R214, SRZ ;  /* 0x0000000000d67805 */ /* 0x000fe4000001ff00 */
[C---:B------:R-:W-:Y:S01]  /*0d60*/  LOP3.LUT R30, R7.reuse, 0x66, RZ, 0xfc, !PT ;  /* 0x00000066071e7812 */ /* 0x040fe200078efcff */
[----:B---3--:R-:W-:Y:S01]  /*0d70*/  IMAD.MOV R17, RZ, RZ, -R5 ;  /* 0x000000ffff117224 */ /* 0x008fe200078e0a05 */
[----:B------:R-:W-:Y:S01]  /*0d80*/  LOP3.LUT R36, R7, 0x5c, RZ, 0xfc, !PT ;  /* 0x0000005c07247812 */ /* 0x000fe200078efcff */
[----:B------:R-:W-:Y:S01]  /*0d90*/  IMAD.HI.U32 R2, R3, R8, RZ ;  /* 0x0000000803027227 */ /* 0x000fe200078e00ff */
[----:B------:R-:W-:-:S02]  /*0da0*/  IABS R29, R30 ;  /* 0x0000001e001d7213 */ /* 0x000fc40000000000 */
[----:B------:R-:W-:Y:S02]  /*0db0*/  CS2R R144, SRZ ;  /* 0x0000000000907805 */ /* 0x000fe4000001ff00 */
[----:B------:R-:W-:Y:S01]  /*0dc0*/  LOP3.LUT R32, R7, 0x5e, RZ, 0xfc, !PT ;  /* 0x0000005e07207812 */ /* 0x000fe200078efcff */
[----:B------:R-:W-:Y:S01]  /*0dd0*/  IMAD.HI.U32 R3, R3, R10, RZ ;  /* 0x0000000a03037227 */ /* 0x000fe200078e00ff */
[C---:B------:R-:W-:Y:S02]  /*0de0*/  LOP3.LUT R38, R7.reuse, 0x5a, RZ, 0xfc, !PT ;  /* 0x0000005a07267812 */ /* 0x040fe400078efcff */
[----:B------:R-:W-:Y:S02]  /*0df0*/  CS2R R146, SRZ ;  /* 0x0000000000927805 */ /* 0x000fe4000001ff00 */
[----:B------:R-:W-:Y:S01]  /*0e00*/  IABS R33, R32 ;  /* 0x0000002000217213 */ /* 0x000fe20000000000 */
[----:B------:R-:W-:Y:S01]  /*0e10*/  IMAD.MOV R9, RZ, RZ, -R2 ;  /* 0x000000ffff097224 */ /* 0x000fe200078e0a02 */
[----:B------:R-:W-:Y:S01]  /*0e20*/  LOP3.LUT R40, R7, 0x58, RZ, 0xfc, !PT ;  /* 0x0000005807287812 */ /* 0x000fe200078efcff */
[----:B------:R-:W-:Y:S01]  /*0e30*/  IMAD.MOV R11, RZ, RZ, -R3 ;  /* 0x000000ffff0b7224 */ /* 0x000fe200078e0a03 */
[----:B------:R-:W-:Y:S01]  /*0e40*/  IABS R35, R38 ;  /* 0x0000002600237213 */ /* 0x000fe20000000000 */
[----:B------:R-:W-:Y:S01]  /*0e50*/  IMAD R3, R16, R9, R8 ;  /* 0x0000000910037224 */ /* 0x000fe200078e0208 */
[----:B------:R-:W-:Y:S01]  /*0e60*/  SHF.R.S32.HI R8, RZ, 0x1f, R15 ;  /* 0x0000001fff087819 */ /* 0x000fe2000001140f */
[----:B------:R-:W-:Y:S01]  /*0e70*/  IMAD R17, R17, R6, RZ ;  /* 0x0000000611117224 */ /* 0x000fe200078e02ff */
[----:B------:R-:W-:-:S02]  /*0e80*/  LOP3.LUT R42, R7, 0x56, RZ, 0xfc, !PT ;  /* 0x00000056072a7812 */ /* 0x000fc400078efcff */
[----:B------:R-:W-:Y:S02]  /*0e90*/  CS2R R148, SRZ ;  /* 0x0000000000947805 */ /* 0x000fe4000001ff00 */
[----:B------:R-:W-:Y:S01]  /*0ea0*/  ISETP.GT.U32.AND P0, PT, R16, R3, PT ;  /* 0x000000031000720c */ /* 0x000fe20003f04070 */
[----:B------:R-:W-:Y:S01]  /*0eb0*/  IMAD.HI.U32 R2, R5, R17, R4 ;  /* 0x0000001105027227 */ /* 0x000fe200078e0004 */
[----:B------:R-:W-:Y:S02]  /*0ec0*/  IABS R17, R18 ;  /* 0x0000001200117213 */ /* 0x000fe40000000000 */
[----:B------:R-:W-:Y:S02]  /*0ed0*/  CS2R R150, SRZ ;  /* 0x0000000000967805 */ /* 0x000fe4000001ff00 */
[----:B------:R-:W-:Y:S01]  /*0ee0*/  LEA.HI R15, R8, R15, RZ, 0x6 ;  /* 0x0000000f080f7211 */ /* 0x000fe200078f30ff */
[----:B------:R-:W-:Y:S01]  /*0ef0*/  IMAD R4, R16, R11, R10 ;  /* 0x0000000b10047224 */ /* 0x000fe200078e020a */
[C---:B------:R-:W-:Y:S01]  /*0f00*/  LOP3.LUT R10, R7.reuse, 0x7e, RZ, 0xfc, !PT ;  /* 0x0000007e070a7812 */ /* 0x040fe200078efcff */
[----:B------:R-:W-:Y:S01]  /*0f10*/  IMAD.HI.U32 R8, R2, R17, RZ ;  /* 0x0000001102087227 */ /* 0x000fe200078e00ff */
[----:B------:R-:W-:Y:S01]  /*0f20*/  LOP3.LUT R43, R7, 0x54, RZ, 0xfc, !PT ;  /* 0x00000054072b7812 */ /* 0x000fe200078efcff */
[----:B------:R-:W-:Y:S01]  /*0f30*/  UMOV UR23, 0x40000040 ;  /* 0x4000004000177882 */ /* 0x000fe20000000000 */
[----:B------:R-:W-:Y:S01]  /*0f40*/  ISETP.GT.U32.AND P1, PT, R16, R4, PT ;  /* 0x000000041000720c */ /* 0x000fe20003f24070 */
[----:B------:R-:W-:Y:S01]  /*0f50*/  IMAD.MOV R8, RZ, RZ, -R8 ;  /* 0x000000ffff087224 */ /* 0x000fe200078e0a08 */
[----:B------:R-:W-:Y:S01]  /*0f60*/  IABS R11, R10 ;  /* 0x0000000a000b7213 */ /* 0x000fe20000000000 */
[----:B------:R-:W-:Y:S01]  /*0f70*/  @!P0 IMAD.IADD R3, R3, 0x1, -R16 ;  /* 0x0000000103038824 */ /* 0x000fe200078e0a10 */
[----:B------:R-:W-:Y:S01]  /*0f80*/  ISETP.GE.AND P2, PT, R10, RZ, PT ;  /* 0x000000ff0a00720c */ /* 0x000fe20003f46270 */
[----:B------:R-:W-:Y:S01]  /*0f90*/  IMAD.HI.U32 R9, R2, R19, RZ ;  /* 0x0000001302097227 */ /* 0x000fe200078e00ff */
[----:B------:R-:W-:-:S02]  /*0fa0*/  ISETP.GE.AND P0, PT, R20, RZ, PT ;  /* 0x000000ff1400720c */ /* 0x000fc40003f06270 */
[----:B------:R-:W-:Y:S01]  /*0fb0*/  ISETP.GT.U32.AND P6, PT, R16, R3, PT ;  /* 0x000000031000720c */ /* 0x000fe20003fc4070 */
[----:B------:R-:W-:Y:S01]  /*0fc0*/  IMAD.HI.U32 R5, R2, R11, RZ ;  /* 0x0000000b02057227 */ /* 0x000fe200078e00ff */
[C---:B------:R-:W-:Y:S02]  /*0fd0*/  LOP3.LUT R20, R7.reuse, 0x74, RZ, 0xfc, !PT ;  /* 0x0000007407147812 */ /* 0x040fe400078efcff */
[----:B------:R-:W-:Y:S01]  /*0fe0*/  IABS R37, R40 ;  /* 0x0000002800257213 */ /* 0x000fe20000000000 */
[--C-:B------:R-:W-:Y:S01]  /*0ff0*/  @!P1 IMAD.IADD R4, R4, 0x1, -R16.reuse ;  /* 0x0000000104049824 */ /* 0x100fe200078e0a10 */
[----:B------:R-:W-:Y:S01]  /*1000*/  ISETP.GE.AND P1, PT, R18, RZ, PT ;  /* 0x000000ff1200720c */ /* 0x000fe20003f26270 */
[----:B------:R-:W-:Y:S01]  /*1010*/  IMAD.MOV R5, RZ, RZ, -R5 ;  /* 0x000000ffff057224 */ /* 0x000fe200078e0a05 */
[----:B------:R-:W-:Y:S01]  /*1020*/  IABS R21, R20 ;  /* 0x0000001400157213 */ /* 0x000fe20000000000 */
[----:B------:R-:W-:Y:S01]  /*1030*/  IMAD R10, R6, R8, R17 ;  /* 0x00000008060a7224 */ /* 0x000fe200078e0211 */
[----:B------:R-:W-:Y:S01]  /*1040*/  ISETP.GT.U32.AND P3, PT, R16, R4, PT ;  /* 0x000000041000720c */ /* 0x000fe20003f64070 */
[----:B------:R-:W-:Y:S01]  /*1050*/  IMAD.MOV R18, RZ, RZ, -R9 ;  /* 0x000000ffff127224 */ /* 0x000fe200078e0a09 */
[----:B------:R-:W-:Y:S01]  /*1060*/  LOP3.LUT R8, R7, 0x78, RZ, 0xfc, !PT ;  /* 0x0000007807087812 */ /* 0x000fe200078efcff */
[----:B------:R-:W-:Y:S01]  /*1070*/  @!P6 IMAD.IADD R3, R3, 0x1, -R16 ;  /* 0x000000010303e824 */ /* 0x000fe200078e0a10 */
[----:B------:R-:W-:Y:S01]  /*1080*/  ISETP.GE.AND P6, PT, R14, RZ, PT ;  /* 0x000000ff0e00720c */ /* 0x000fe20003fc6270 */
[C---:B------:R-:W-:Y:S01]  /*1090*/  IMAD R9, R6.reuse, R5, R11 ;  /* 0x0000000506097224 */ /* 0x040fe200078e020b */
[----:B------:R-:W-:Y:S01]  /*10a0*/  IABS R17, R8 ;  /* 0x0000000800117213 */ /* 0x000fe20000000000 */
[----:B------:R-:W-:Y:S01]  /*10b0*/  @!P4 IMAD.MOV R3, RZ, RZ, -R3 ;  /* 0x000000ffff03c224 */ /* 0x000fe200078e0a03 */
[C---:B------:R-:W-:Y:S01]  /*10c0*/  ISETP.GT.U32.AND P4, PT, R6.reuse, R10, PT ;  /* 0x0000000a0600720c */ /* 0x040fe20003f84070 */
[C---:B------:R-:W-:Y:S01]  /*10d0*/  IMAD R11, R6.reuse, R18, R19 ;  /* 0x00000012060b7224 */ /* 0x040fe200078e0213 */
[----:B------:R-:W-:-:S02]  /*10e0*/  ISETP.GT.U32.AND P5, PT, R6, R9, PT ;  /* 0x000000090600720c */ /* 0x000fc40003fa4070 */
[----:B------:R-:W-:Y:S01]  /*10f0*/  LOP3.LUT R18, R7, 0x76, RZ, 0xfc, !PT ;  /* 0x0000007607127812 */ /* 0x000fe200078efcff */
[----:B------:R-:W-:Y:S01]  /*1100*/  @!P3 IMAD.IADD R4, R4, 0x1, -R16 ;  /* 0x000000010404b824 */ /* 0x000fe200078e0a10 */
[----:B------:R-:W-:Y:S02]  /*1110*/  ISETP.NE.AND P3, PT, R24, RZ, PT ;  /* 0x000000ff1800720c */ /* 0x000fe40003f65270 */
[----:B------:R-:W-:Y:S01]  /*1120*/  LOP3.LUT R24, RZ, R24, RZ, 0x33, !PT ;  /* 0x00000018ff187212 */ /* 0x000fe200078e33ff */
[----:B------:R-:W-:Y:S01]  /*1130*/  IMAD.MOV.U32 R5, RZ, RZ, R4 ;  /* 0x000000ffff057224 */ /* 0x000fe200078e0004 */
[----:B------:R-:W-:Y:S02]  /*1140*/  IABS R19, R18 ;  /* 0x0000001200137213 */ /* 0x000fe40000000000 */
[----:B------:R-:W-:Y:S01]  /*1150*/  SEL R4, R24, R3, !P3 ;  /* 0x0000000318047207 */ /* 0x000fe20005800000 */
[----:B------:R-:W-:Y:S01]  /*1160*/  @!P6 IMAD.MOV R5, RZ, RZ, -R5 ;  /* 0x000000ffff05e224 */ /* 0x000fe200078e0a05 */
[----:B------:R-:W-:Y:S01]  /*1170*/  ISETP.GT.U32.AND P6, PT, R6, R11, PT ;  /* 0x0000000b0600720c */ /* 0x000fe20003fc4070 */
[--C-:B------:R-:W-:Y:S01]  /*1180*/  @!P4 IMAD.IADD R10, R10, 0x1, -R6.reuse ;  /* 0x000000010a0ac824 */ /* 0x100fe200078e0a06 */
[----:B------:R-:W-:Y:S01]  /*1190*/  IABS R39, R42 ;  /* 0x0000002a00277213 */ /* 0x000fe20000000000 */
[----:B------:R-:W-:Y:S01]  /*11a0*/  @!P5 IMAD.IADD R9, R9, 0x1, -R6 ;  /* 0x000000010909d824 */ /* 0x000fe200078e0a06 */
[----:B------:R-:W-:Y:S01]  /*11b0*/  SEL R5, R24, R5, !P3 ;  /* 0x0000000518057207 */ /* 0x000fe20005800000 */
[----:B------:R-:W-:Y:S01]  /*11c0*/  IMAD.HI.U32 R3, R2, R17, RZ ;  /* 0x0000001102037227 */ /* 0x000fe200078e00ff */
[----:B------:R-:W-:-:S02]  /*11d0*/  ISETP.GT.U32.AND P4, PT, R6, R10, PT ;  /* 0x0000000a0600720c */ /* 0x000fc40003f84070 */
[----:B------:R-:W-:Y:S01]  /*11e0*/  ISETP.GT.U32.AND P5, PT, R6, R9, PT ;  /* 0x000000090600720c */ /* 0x000fe20003fa4070 */
[----:B------:R-:W-:Y:S01]  /*11f0*/  IMAD.MOV R16, RZ, RZ, -R3 ;  /* 0x000000ffff107224 */ /* 0x000fe200078e0a03 */
[----:B------:R-:W-:Y:S01]  /*1200*/  ISETP.GE.AND P3, PT, R8, RZ, PT ;  /* 0x000000ff0800720c */ /* 0x000fe20003f66270 */
[C---:B------:R-:W-:Y:S01]  /*1210*/  IMAD.HI.U32 R3, R2.reuse, R19, RZ ;  /* 0x0000001302037227 */ /* 0x040fe200078e00ff */
[----:B------:R-:W-:Y:S02]  /*1220*/  LOP3.LUT R24, R7, 0x6e, RZ, 0xfc, !PT ;  /* 0x0000006e07187812 */ /* 0x000fe400078efcff */
[----:B------:R-:W-:Y:S01]  /*1230*/  IABS R41, R43 ;  /* 0x0000002b00297213 */ /* 0x000fe20000000000 */
[----:B------:R-:W-:Y:S01]  /*1240*/  @!P6 IMAD.IADD R11, R11, 0x1, -R6 ;  /* 0x000000010b0be824 */ /* 0x000fe200078e0a06 */
[----:B------:R-:W-:Y:S01]  /*1250*/  IABS R23, R24 ;  /* 0x0000001800177213 */ /* 0x000fe20000000000 */
[----:B------:R-:W-:Y:S01]  /*1260*/  IMAD.MOV R3, RZ, RZ, -R3 ;  /* 0x000000ffff037224 */ /* 0x000fe200078e0a03 */
[----:B------:R-:W-:Y:S01]  /*1270*/  LOP3.LUT R44, R7, 0x52, RZ, 0xfc, !PT ;  /* 0x00000052072c7812 */ /* 0x000fe200078efcff */
[----:B------:R-:W-:Y:S01]  /*1280*/  IMAD.HI.U32 R8, R2, R21, RZ ;  /* 0x0000001502087227 */ /* 0x000fe200078e00ff */
[----:B------:R-:W-:-:S02]  /*1290*/  ISETP.GT.U32.AND P6, PT, R6, R11, PT ;  /* 0x0000000b0600720c */ /* 0x000fc40003fc4070 */
[C---:B------:R-:W-:Y:S01]  /*12a0*/  LOP3.LUT R45, R7.reuse, 0x50, RZ, 0xfc, !PT ;  /* 0x00000050072d7812 */ /* 0x040fe200078efcff */
[----:B------:R-:W-:Y:S01]  /*12b0*/  IMAD R16, R6, R16, R17 ;  /* 0x0000001006107224 */ /* 0x000fe200078e0211 */
[C---:B------:R-:W-:Y:S01]  /*12c0*/  LOP3.LUT R48, R7.reuse, 0x40, RZ, 0xfc, !PT ;  /* 0x0000004007307812 */ /* 0x040fe200078efcff */
[----:B------:R-:W-:Y:S01]  /*12d0*/  @!P4 IMAD.IADD R10, R10, 0x1, -R6 ;  /* 0x000000010a0ac824 */ /* 0x000fe200078e0a06 */
[C---:B------:R-:W-:Y:S01]  /*12e0*/  LOP3.LUT R50, R7.reuse, 0x3e, RZ, 0xfc, !PT ;  /* 0x0000003e07327812 */ /* 0x040fe200078efcff */
[C---:B------:R-:W-:Y:S01]  /*12f0*/  IMAD R17, R6.reuse, R3, R19 ;  /* 0x0000000306117224 */ /* 0x040fe200078e0213 */
[----:B------:R-:W-:Y:S01]  /*1300*/  ISETP.GT.U32.AND P4, PT, R6, R16, PT ;  /* 0x000000100600720c */ /* 0x000fe20003f84070 */
[----:B------:R-:W-:Y:S01]  /*1310*/  IMAD.MOV R8, RZ, RZ, -R8 ;  /* 0x000000ffff087224 */ /* 0x000fe200078e0a08 */
[----:B------:R-:W-:Y:S01]  /*1320*/  LOP3.LUT R3, R7, 0x72, RZ, 0xfc, !PT ;  /* 0x0000007207037812 */ /* 0x000fe200078efcff */
[----:B------:R-:W-:Y:S01]  /*1330*/  @!P5 IMAD.IADD R9, R9, 0x1, -R6 ;  /* 0x000000010909d824 */ /* 0x000fe200078e0a06 */
[----:B------:R-:W-:Y:S01]  /*1340*/  ISETP.GE.AND P5, PT, R18, RZ, PT ;  /* 0x000000ff1200720c */ /* 0x000fe20003fa6270 */
[----:B------:R-:W-:Y:S01]  /*1350*/  @!P1 IMAD.MOV R10, RZ, RZ, -R10 ;  /* 0x000000ffff0a9224 */ /* 0x000fe200078e0a0a */
[C---:B------:R-:W-:Y:S01]  /*1360*/  ISETP.GT.U32.AND P1, PT, R6.reuse, R17, PT ;  /* 0x000000110600720c */ /* 0x040fe20003f24070 */
[C---:B------:R-:W-:Y:S01]  /*1370*/  IMAD R18, R6.reuse, R8, R21 ;  /* 0x0000000806127224 */ /* 0x040fe200078e0215 */
[----:B------:R-:W-:Y:S01]  /*1380*/  IABS R19, R3 ;  /* 0x0000000300137213 */ /* 0x000fe20000000000 */
[--C-:B------:R-:W-:Y:S01]  /*1390*/  @!P6 IMAD.IADD R11, R11, 0x1, -R6.reuse ;  /* 0x000000010b0be824 */ /* 0x100fe200078e0a06 */
[----:B------:R-:W-:Y:S01]  /*13a0*/  IABS R21, R22 ;  /* 0x0000001600157213 */ /* 0x000fe20000000000 */
[----:B------:R-:W-:Y:S01]  /*13b0*/  @!P2 IMAD.MOV R9, RZ, RZ, -R9 ;  /* 0x000000ffff09a224 */ /* 0x000fe200078e0a09 */
[----:B------:R-:W-:Y:S01]  /*13c0*/  ISETP.GE.AND P6, PT, R3, RZ, PT ;  /* 0x000000ff0300720c */ /* 0x000fe20003fc6270 */
[----:B------:R-:W-:Y:S01]  /*13d0*/  @!P0 IMAD.MOV R11, RZ, RZ, -R11 ;  /* 0x000000ffff0b8224 */ /* 0x000fe200078e0a0b */
[----:B------:R-:W-:Y:S01]  /*13e0*/  ISETP.GT.U32.AND P0, PT, R6, R18, PT ;  /* 0x000000120600720c */ /* 0x000fe20003f04070 */
[----:B------:R-:W-:Y:S01]  /*13f0*/  @!P4 IMAD.IADD R16, R16, 0x1, -R6 ;  /* 0x000000011010c824 */ /* 0x000fe200078e0a06 */
[----:B------:R-:W-:Y:S01]  /*1400*/  ISETP.GE.AND P2, PT, R20, RZ, PT ;  /* 0x000000ff1400720c */ /* 0x000fe20003f46270 */
[----:B------:R-:W-:Y:S01]  /*1410*/  IMAD.HI.U32 R3, R2, R19, RZ ;  /* 0x0000001302037227 */ /* 0x000fe200078e00ff */
[----:B------:R-:W-:-:S02]  /*1420*/  IABS R49, R48 ;  /* 0x0000003000317213 */ /* 0x000fc40000000000 */
[----:B------:R-:W-:Y:S01]  /*1430*/  ISETP.GT.U32.AND P4, PT, R6, R16, PT ;  /* 0x000000100600720c */ /* 0x000fe20003f84070 */
[--C-:B------:R-:W-:Y:S01]  /*1440*/  @!P1 IMAD.IADD R17, R17, 0x1, -R6.reuse ;  /* 0x0000000111119824 */ /* 0x100fe200078e0a06 */
[----:B------:R-:W-:Y:S01]  /*1450*/  IABS R51, R50 ;  /* 0x0000003200337213 */ /* 0x000fe20000000000 */
[----:B------:R-:W-:Y:S01]  /*1460*/  IMAD.HI.U32 R8, R2, R21, RZ ;  /* 0x0000001502087227 */ /* 0x000fe200078e00ff */
[C---:B------:R-:W-:Y:S02]  /*1470*/  LOP3.LUT R52, R7.reuse, 0x3a, RZ, 0xfc, !PT ;  /* 0x0000003a07347812 */ /* 0x040fe400078efcff */
[----:B------:R-:W-:Y:S01]  /*1480*/  ISETP.GT.U32.AND P1, PT, R6, R17, PT ;  /* 0x000000110600720c */ /* 0x000fe20003f24070 */
[----:B------:R-:W-:Y:S01]  /*1490*/  @!P0 IMAD.IADD R18, R18, 0x1, -R6 ;  /* 0x0000000112128824 */ /* 0x000fe200078e0a06 */
[C---:B------:R-:W-:Y:S01]  /*14a0*/  LOP3.LUT R54, R7.reuse, 0x36, RZ, 0xfc, !PT ;  /* 0x0000003607367812 */ /* 0x040fe200078efcff */
[----:B------:R-:W-:Y:S01]  /*14b0*/  IMAD.MOV R20, RZ, RZ, -R3 ;  /* 0x000000ffff147224 */ /* 0x000fe200078e0a03 */
[C---:B------:R-:W-:Y:S01]  /*14c0*/  LOP3.LUT R56, R7.reuse, 0x34, RZ, 0xfc, !PT ;  /* 0x0000003407387812 */ /* 0x040fe200078efcff */
[----:B------:R-:W-:Y:S01]  /*14d0*/  IMAD.MOV R8, RZ, RZ, -R8 ;  /* 0x000000ffff087224 */ /* 0x000fe200078e0a08 */
[C---:B------:R-:W-:Y:S01]  /*14e0*/  ISETP.GT.U32.AND P0, PT, R6.reuse, R18, PT ;  /* 0x000000120600720c */ /* 0x040fe20003f04070 */
[C---:B------:R-:W-:Y:S01]  /*14f0*/  IMAD R19, R6.reuse, R20, R19 ;  /* 0x0000001406137224 */ /* 0x040fe200078e0213 */
[----:B------:R-:W-:Y:S01]  /*1500*/  IABS R53, R56 ;  /* 0x0000003800357213 */ /* 0x000fe20000000000 */
[----:B------:R-:W-:Y:S01]  /*1510*/  IMAD R20, R6, R8, R21 ;  /* 0x0000000806147224 */ /* 0x000fe200078e0215 */
[C---:B------:R-:W-:Y:S01]  /*1520*/  LOP3.LUT R57, R7.reuse, 0x32, RZ, 0xfc, !PT ;  /* 0x0000003207397812 */ /* 0x040fe200078efcff */
[----:B------:R-:W-:Y:S01]  /*1530*/  IMAD.HI.U32 R8, R2, R27, RZ ;  /* 0x0000001b02087227 */ /* 0x000fe200078e00ff */
[----:B------:R-:W-:-:S02]  /*1540*/  LOP3.LUT R58, R7, 0x30, RZ, 0xfc, !PT ;  /* 0x00000030073a7812 */ /* 0x000fc400078efcff */
[----:B------:R-:W-:Y:S01]  /*1550*/  LOP3.LUT R59, R7, 0x2c, RZ, 0xfc, !PT ;  /* 0x0000002c073b7812 */ /* 0x000fe200078efcff */
[----:B------:R-:W-:Y:S01]  /*1560*/  @!P1 IMAD.IADD R17, R17, 0x1, -R6 ;  /* 0x0000000111119824 */ /* 0x000fe200078e0a06 */
[----:B------:R-:W-:Y:S01]  /*1570*/  ISETP.GT.U32.AND P1, PT, R6, R19, PT ;  /* 0x000000130600720c */ /* 0x000fe20003f24070 */
[----:B------:R-:W-:Y:S01]  /*1580*/  IMAD.MOV R8, RZ, RZ, -R8 ;  /* 0x000000ffff087224 */ /* 0x000fe200078e0a08 */
[----:B------:R-:W-:Y:S01]  /*1590*/  IABS R55, R58 ;  /* 0x0000003a00377213 */ /* 0x000fe20000000000 */
[--C-:B------:R-:W-:Y:S01]  /*15a0*/  @!P4 IMAD.IADD R16, R16, 0x1, -R6.reuse ;  /* 0x000000011010c824 */ /* 0x100fe200078e0a06 */
[----:B------:R-:W-:Y:S01]  /*15b0*/  ISETP.GE.AND P4, PT, R22, RZ, PT ;  /* 0x000000ff1600720c */ /* 0x000fe20003f86270 */
[----:B------:R-:W-:Y:S01]  /*15c0*/  IMAD R22, R6, R8, R27 ;  /* 0x0000000806167224 */ /* 0x000fe200078e021b */
[----:B------:R-:W-:Y:S01]  /*15d0*/  IABS R27, R28 ;  /* 0x0000001c001b7213 */ /* 0x000fe20000000000 */
[----:B------:R-:W-:Y:S01]  /*15e0*/  @!P0 IMAD.IADD R18, R18, 0x1, -R6 ;  /* 0x0000000112128824 */ /* 0x000fe200078e0a06 */
[C---:B------:R-:W-:Y:S01]  /*15f0*/  LOP3.LUT R60, R7.reuse, 0x2a, RZ, 0xfc, !PT ;  /* 0x0000002a073c7812 */ /* 0x040fe200078efcff */
[----:B------:R-:W-:Y:S01]  /*1600*/  IMAD.HI.U32 R3, R2, R23, RZ ;  /* 0x0000001702037227 */ /* 0x000fe200078e00ff */
[----:B------:R-:W-:-:S02]  /*1610*/  LOP3.LUT R62, R7, 0x10, RZ, 0xfc, !PT ;  /* 0x00000010073e7812 */ /* 0x000fc400078efcff */
[C---:B------:R-:W-:Y:S01]  /*1620*/  LOP3.LUT R64, R7.reuse, 0xe, RZ, 0xfc, !PT ;  /* 0x0000000e07407812 */ /* 0x040fe200078efcff */
[----:B------:R-:W-:Y:S01]  /*1630*/  @!P5 IMAD.MOV R17, RZ, RZ, -R17 ;  /* 0x000000ffff11d224 */ /* 0x000fe200078e0a11 */
[----:B------:R-:W-:Y:S01]  /*1640*/  ISETP.GE.AND P5, PT, R24, RZ, PT ;  /* 0x000000ff1800720c */ /* 0x000fe20003fa6270 */
[----:B------:R-:W-:Y:S01]  /*1650*/  @!P2 IMAD.MOV R18, RZ, RZ, -R18 ;  /* 0x000000ffff12a224 */ /* 0x000fe200078e0a12 */
[C---:B------:R-:W-:Y:S01]  /*1660*/  ISETP.GT.U32.AND P2, PT, R6.reuse, R22, PT ;  /* 0x000000160600720c */ /* 0x040fe20003f44070 */
[----:B------:R-:W-:Y:S01]  /*1670*/  IMAD.MOV R3, RZ, RZ, -R3 ;  /* 0x000000ffff037224 */ /* 0x000fe200078e0a03 */
[----:B------:R-:W-:Y:S01]  /*1680*/  LOP3.LUT R24, R7, 0x6a, RZ, 0xfc, !PT ;  /* 0x0000006a07187812 */ /* 0x000fe200078efcff */
[----:B------:R-:W-:Y:S01]  /*1690*/  @!P3 IMAD.MOV R16, RZ, RZ, -R16 ;  /* 0x000000ffff10b224 */ /* 0x000fe200078e0a10 */
[C---:B------:R-:W-:Y:S01]  /*16a0*/  ISETP.GT.U32.AND P3, PT, R6.reuse, R20, PT ;  /* 0x000000140600720c */ /* 0x040fe20003f64070 */
[----:B------:R-:W-:Y:S01]  /*16b0*/  @!P1 IMAD.IADD R19, R19, 0x1, -R6 ;  /* 0x0000000113139824 */ /* 0x000fe200078e0a06 */
[----:B------:R-:W-:Y:S01]  /*16c0*/  IABS R67, R62 ;  /* 0x0000003e00437213 */ /* 0x000fe20000000000 */
[----:B------:R-:W-:Y:S01]  /*16d0*/  IMAD R21, R6, R3, R23 ;  /* 0x0000000306157224 */ /* 0x000fe200078e0217 */
[----:B------:R-:W-:Y:S01]  /*16e0*/  IABS R23, R24 ;  /* 0x0000001800177213 */ /* 0x000fe20000000000 */
[----:B------:R-:W-:Y:S01]  /*16f0*/  IMAD.HI.U32 R8, R2, R29, RZ ;  /* 0x0000001d02087227 */ /* 0x000fe200078e00ff */
[----:B------:R-:W-:-:S02]  /*1700*/  ISETP.GT.U32.AND P1, PT, R6, R19, PT ;  /* 0x000000130600720c */ /* 0x000fc40003f24070 */
[----:B------:R-:W-:Y:S01]  /*1710*/  ISETP.GT.U32.AND P0, PT, R6, R21, PT ;  /* 0x000000150600720c */ /* 0x000fe20003f04070 */
[----:B------:R-:W-:Y:S01]  /*1720*/  IMAD.HI.U32 R3, R2, R23, RZ ;  /* 0x0000001702037227 */ /* 0x000fe200078e00ff */
[----:B------:R-:W-:Y:S02]  /*1730*/  IABS R69, R64 ;  /* 0x0000004000457213 */ /* 0x000fe40000000000 */
[C---:B------:R-:W-:Y:S01]  /*1740*/  LOP3.LUT R66, R7.reuse, 0xc, RZ, 0xfc, !PT ;  /* 0x0000000c07427812 */ /* 0x040fe200078efcff */
[--C-:B------:R-:W-:Y:S01]  /*1750*/  @!P2 IMAD.IADD R22, R22, 0x1, -R6.reuse ;  /* 0x000000011616a824 */ /* 0x100fe200078e0a06 */
[----:B------:R-:W-:Y:S01]  /*1760*/  LOP3.LUT R68, R7, 0xa, RZ, 0xfc, !PT ;  /* 0x0000000a07447812 */ /* 0x000fe200078efcff */
[----:B------:R-:W-:Y:S01]  /*1770*/  IMAD.MOV R3, RZ, RZ, -R3 ;  /* 0x000000ffff037224 */ /* 0x000fe200078e0a03 */
[----:B------:R-:W-:Y:S01]  /*1780*/  IABS R71, R66 ;  /* 0x0000004200477213 */ /* 0x000fe20000000000 */
[----:B------:R-:W-:Y:S01]  /*1790*/  @!P3 IMAD.IADD R20, R20, 0x1, -R6 ;  /* 0x000000011414b824 */ /* 0x000fe200078e0a06 */
[C---:B------:R-:W-:Y:S01]  /*17a0*/  ISETP.GT.U32.AND P2, PT, R6.reuse, R22, PT ;  /* 0x000000160600720c */ /* 0x040fe20003f44070 */
[----:B------:R-:W-:Y:S01]  /*17b0*/  IMAD R23, R6, R3, R23 ;  /* 0x0000000306177224 */ /* 0x000fe200078e0217 */
[----:B------:R-:W-:Y:S01]  /*17c0*/  IABS R73, R68 ;  /* 0x0000004400497213 */ /* 0x000fe20000000000 */
[----:B------:R-:W-:Y:S01]  /*17d0*/  IMAD.HI.U32 R3, R2, R27, RZ ;  /* 0x0000001b02037227 */ /* 0x000fe200078e00ff */
[----:B------:R-:W-:-:S02]  /*17e0*/  ISETP.GT.U32.AND P3, PT, R6, R20, PT ;  /* 0x000000140600720c */ /* 0x000fc40003f64070 */
[----:B------:R-:W-:Y:S01]  /*17f0*/  LOP3.LUT R70, R7, 0x8, RZ, 0xfc, !PT ;  /* 0x0000000807467812 */ /* 0x000fe200078efcff */
[--C-:B------:R-:W-:Y:S01]  /*1800*/  @!P1 IMAD.IADD R19, R19, 0x1, -R6.reuse ;  /* 0x0000000113139824 */ /* 0x100fe200078e0a06 */
[----:B------:R-:W-:Y:S01]  /*1810*/  ISETP.GE.AND P1, PT, R26, RZ, PT ;  /* 0x000000ff1a00720c */ /* 0x000fe20003f26270 */
[----:B------:R-:W-:Y:S01]  /*1820*/  IMAD.MOV R3, RZ, RZ, -R3 ;  /* 0x000000ffff037224 */ /* 0x000fe200078e0a03 */
[----:B------:R-:W-:Y:S01]  /*1830*/  LOP3.LUT R72, R7, 0x6, RZ, 0xfc, !PT ;  /* 0x0000000607487812 */ /* 0x000fe200078efcff */
[----:B------:R-:W-:Y:S01]  /*1840*/  @!P6 IMAD.MOV R19, RZ, RZ, -R19 ;  /* 0x000000ffff13e224 */ /* 0x000fe200078e0a13 */
[----:B------:R-:W-:Y:S01]  /*1850*/  ISETP.GE.AND P6, PT, R24, RZ, PT ;  /* 0x000000ff1800720c */ /* 0x000fe20003fc6270 */
[--C-:B------:R-:W-:Y:S01]  /*1860*/  @!P0 IMAD.IADD R21, R21, 0x1, -R6.reuse ;  /* 0x0000000115158824 */ /* 0x100fe200078e0a06 */
[----:B------:R-:W-:Y:S01]  /*1870*/  IABS R75, R70 ;  /* 0x00000046004b7213 */ /* 0x000fe20000000000 */
[----:B------:R-:W-:Y:S01]  /*1880*/  IMAD R24, R6, R3, R27 ;  /* 0x0000000306187224 */ /* 0x000fe200078e021b */
[C---:B------:R-:W-:Y:S01]  /*1890*/  LOP3.LUT R3, R7.reuse, 0x64, RZ, 0xfc, !PT ;  /* 0x0000006407037812 */ /* 0x040fe200078efcff */
[--C-:B------:R-:W-:Y:S01]  /*18a0*/  @!P2 IMAD.IADD R22, R22, 0x1, -R6.reuse ;  /* 0x000000011616a824 */ /* 0x100fe200078e0a06 */
[----:B------:R-:W-:Y:S01]  /*18b0*/  ISETP.GT.U32.AND P0, PT, R6, R21, PT ;  /* 0x000000150600720c */ /* 0x000fe20003f04070 */
[----:B------:R-:W-:Y:S01]  /*18c0*/  @!P3 IMAD.IADD R20, R20, 0x1, -R6 ;  /* 0x000000011414b824 */ /* 0x000fe200078e0a06 */
[C---:B------:R-:W-:Y:S01]  /*18d0*/  ISETP.GT.U32.AND P2, PT, R6.reuse, R24, PT ;  /* 0x000000180600720c */ /* 0x040fe20003f44070 */
[----:B------:R-:W-:Y:S01]  /*18e0*/  IMAD.MOV R8, RZ, RZ, -R8 ;  /* 0x000000ffff087224 */ /* 0x000fe200078e0a08 */
[C---:B------:R-:W-:Y:S01]  /*18f0*/  ISETP.GT.U32.AND P3, PT, R6.reuse, R23, PT ;  /* 0x000000170600720c */ /* 0x040fe20003f64070 */
[----:B------:R-:W-:Y:S01]  /*1900*/  @!P1 IMAD.MOV R22, RZ, RZ, -R22 ;  /* 0x000000ffff169224 */ /* 0x000fe200078e0a16 */
[----:B------:R-:W-:Y:S01]  /*1910*/  IABS R27, R3 ;  /* 0x00000003001b7213 */ /* 0x000fe20000000000 */
[----:B------:R-:W-:Y:S01]  /*1920*/  IMAD R26, R6, R8, R29 ;  /* 0x00000008061a7224 */ /* 0x000fe200078e021d */
[----:B------:R-:W-:Y:S01]  /*1930*/  LOP3.LUT R8, R7, 0x62, RZ, 0xfc, !PT ;  /* 0x0000006207087812 */ /* 0x000fe200078efcff */
[----:B------:R-:W-:Y:S01]  /*1940*/  @!P4 IMAD.MOV R20, RZ, RZ, -R20 ;  /* 0x000000ffff14c224 */ /* 0x000fe200078e0a14 */
[----:B------:R-:W-:Y:S01]  /*1950*/  ISETP.GE.AND P4, PT, R28, RZ, PT ;  /* 0x000000ff1c00720c */ /* 0x000fe20003f86270 */
[----:B------:R-:W-:Y:S01]  /*1960*/  IMAD R5, R5, UR5, RZ ;  /* 0x0000000505057c24 */ /* 0x000fe2000f8e02ff */
[----:B------:R-:W-:Y:S01]  /*1970*/  IABS R29, R8 ;  /* 0x00000008001d7213 */ /* 0x000fe20000000000 */
[--C-:B------:R-:W-:Y:S01]  /*1980*/  @!P0 IMAD.IADD R21, R21, 0x1, -R6.reuse ;  /* 0x0000000115158824 */ /* 0x100fe200078e0a06 */
[----:B------:R-:W-:Y:S01]  /*1990*/  ISETP.GE.AND P0, PT, R30, RZ, PT ;  /* 0x000000ff1e00720c */ /* 0x000fe20003f06270 */
[--C-:B------:R-:W-:Y:S01]  /*19a0*/  @!P2 IMAD.IADD R24, R24, 0x1, -R6.reuse ;  /* 0x000000011818a824 */ /* 0x100fe200078e0a06 */
[----:B------:R-:W-:Y:S01]  /*19b0*/  ISETP.GE.AND P1, PT, R8, RZ, PT ;  /* 0x000000ff0800720c */ /* 0x000fe20003f26270 */
[----:B------:R-:W-:Y:S01]  /*19c0*/  @!P3 IMAD.IADD R23, R23, 0x1, -R6 ;  /* 0x000000011717b824 */ /* 0x000fe200078e0a06 */
[----:B------:R-:W-:Y:S01]  /*19d0*/  LOP3.LUT R30, R7, 0x60, RZ, 0xfc, !PT ;  /* 0x00000060071e7812 */ /* 0x000fe200078efcff */
[----:B------:R-:W-:Y:S01]  /*19e0*/  @!P5 IMAD.MOV R21, RZ, RZ, -R21 ;  /* 0x000000ffff15d224 */ /* 0x000fe200078e0a15 */
[----:B------:R-:W-:Y:S01]  /*19f0*/  ISETP.GE.AND P5, PT, R3, RZ, PT ;  /* 0x000000ff0300720c */ /* 0x000fe20003fa6270 */
[----:B------:R-:W-:Y:S01]  /*1a00*/  IMAD.HI.U32 R3, R2, R27, RZ ;  /* 0x0000001b02037227 */ /* 0x000fe200078e00ff */
[----:B------:R-:W-:-:S02]  /*1a10*/  ISETP.GT.U32.AND P2, PT, R6, R24, PT ;  /* 0x000000180600720c */ /* 0x000fc40003f44070 */
[----:B------:R-:W-:Y:S01]  /*1a20*/  ISETP.GT.U32.AND P3, PT, R6, R23, PT ;  /* 0x000000170600720c */ /* 0x000fe20003f64070 */
[----:B------:R-:W-:Y:S01]  /*1a30*/  IMAD.MOV R3, RZ, RZ, -R3 ;  /* 0x000000ffff037224 */ /* 0x000fe200078e0a03 */
[----:B------:R-:W-:Y:S01]  /*1a40*/  IABS R31, R30 ;  /* 0x0000001e001f7213 */ /* 0x000fe20000000000 */
[----:B------:R-:W-:Y:S01]  /*1a50*/  IMAD.HI.U32 R8, R2, R29, RZ ;  /* 0x0000001d02087227 */ /* 0x000fe200078e00ff */
[----:B------:R-:W-:Y:S02]  /*1a60*/  LOP3.LUT R74, R7, 0x4, RZ, 0xfc, !PT ;  /* 0x00000004074a7812 */ /* 0x000fe400078efcff */
[----:B------:R-:W-:Y:S01]  /*1a70*/  IABS R77, R72 ;  /* 0x00000048004d7213 */ /* 0x000fe20000000000 */
[----:B------:R-:W-:Y:S01]  /*1a80*/  IMAD R27, R6, R3, R27 ;  /* 0x00000003061b7224 */ /* 0x000fe200078e021b */
[----:B------:R-:W-:Y:S01]  /*1a90*/  IABS R79, R74 ;  /* 0x0000004a004f7213 */ /* 0x000fe20000000000 */
[----:B------:R-:W-:Y:S01]  /*1aa0*/  IMAD.MOV R8, RZ, RZ, -R8 ;  /* 0x000000ffff087224 */ /* 0x000fe200078e0a08 */
[----:B------:R-:W-:Y:S01]  /*1ab0*/  IABS R81, R7 ;  /* 0x0000000700517213 */ /* 0x000fe20000000000 */
[--C-:B------:R-:W-:Y:S01]  /*1ac0*/  @!P2 IMAD.IADD R24, R24, 0x1, -R6.reuse ;  /* 0x000000011818a824 */ /* 0x100fe200078e0a06 */
[C---:B------:R-:W-:Y:S01]  /*1ad0*/  ISETP.GT.U32.AND P2, PT, R6.reuse, R27, PT ;  /* 0x0000001b0600720c */ /* 0x040fe20003f44070 */
[----:B------:R-:W-:Y:S01]  /*1ae0*/  @!P3 IMAD.IADD R23, R23, 0x1, -R6 ;  /* 0x000000011717b824 */ /* 0x000fe200078e0a06 */
[C---:B------:R-:W-:Y:S01]  /*1af0*/  ISETP.GT.U32.AND P3, PT, R6.reuse, R26, PT ;  /* 0x0000001a0600720c */ /* 0x040fe20003f64070 */
[----:B------:R-:W-:Y:S01]  /*1b00*/  IMAD R28, R6, R8, R29 ;  /* 0x00000008061c7224 */ /* 0x000fe200078e021d */
[----:B------:R-:W-:Y:S01]  /*1b10*/  LOP3.LUT R76, R7, 0x2, RZ, 0xfc, !PT ;  /* 0x00000002074c7812 */ /* 0x000fe200078efcff */
[----:B------:R-:W-:-:S04]  /*1b20*/  IMAD.HI.U32 R3, R2, R31, RZ ;  /* 0x0000001f02037227 */ /* 0x000fc800078e00ff */
[----:B------:R-:W-:Y:S02]  /*1b30*/  IMAD.MOV R3, RZ, RZ, -R3 ;  /* 0x000000ffff037224 */ /* 0x000fe400078e0a03 */
[----:B------:R-:W-:Y:S01]  /*1b40*/  @!P6 IMAD.MOV R23, RZ, RZ, -R23 ;  /* 0x000000ffff17e224 */ /* 0x000fe200078e0a17 */
[----:B------:R-:W-:Y:S01]  /*1b50*/  ISETP.GT.U32.AND P6, PT, R6, R28, PT ;  /* 0x0000001c0600720c */ /* 0x000fe20003fc4070 */
[--C-:B------:R-:W-:Y:S02]  /*1b60*/  @!P2 IMAD.IADD R27, R27, 0x1, -R6.reuse ;  /* 0x000000011b1ba824 */ /* 0x100fe400078e0a06 */
[----:B------:R-:W-:Y:S02]  /*1b70*/  @!P3 IMAD.IADD R26, R26, 0x1, -R6 ;  /* 0x000000011a1ab824 */ /* 0x000fe400078e0a06 */
[C---:B------:R-:W-:Y:S01]  /*1b80*/  IMAD R29, R6.reuse, R3, R31 ;  /* 0x00000003061d7224 */ /* 0x040fe200078e021f */
[----:B------:R-:W-:Y:S01]  /*1b90*/  ISETP.GT.U32.AND P2, PT, R6, R27, PT ;  /* 0x0000001b0600720c */ /* 0x000fe20003f44070 */
[----:B------:R-:W-:Y:S01]  /*1ba0*/  IMAD.HI.U32 R8, R2, R33, RZ ;  /* 0x0000002102087227 */ /* 0x000fe200078e00ff */
[----:B------:R-:W-:-:S02]  /*1bb0*/  ISETP.GT.U32.AND P3, PT, R6, R26, PT ;  /* 0x0000001a0600720c */ /* 0x000fc40003f64070 */
[----:B------:R-:W-:Y:S01]  /*1bc0*/  IABS R31, R36 ;  /* 0x00000024001f7213 */ /* 0x000fe20000000000 */
[----:B------:R-:W-:Y:S02]  /*1bd0*/  IMAD.MOV R8, RZ, RZ, -R8 ;  /* 0x000000ffff087224 */ /* 0x000fe400078e0a08 */
[----:B------:R-:W-:Y:S02]  /*1be0*/  @!P6 IMAD.IADD R28, R28, 0x1, -R6 ;  /* 0x000000011c1ce824 */ /* 0x000fe400078e0a06 */
[----:B------:R-:W-:-:S03]  /*1bf0*/  IMAD.HI.U32 R3, R2, R31, RZ ;  /* 0x0000001f02037227 */ /* 0x000fc600078e00ff */
[C---:B------:R-:W-:Y:S01]  /*1c00*/  ISETP.GT.U32.AND P6, PT, R6.reuse, R28, PT ;  /* 0x0000001c0600720c */ /* 0x040fe20003fc4070 */
[--C-:B------:R-:W-:Y:S01]  /*1c10*/  @!P2 IMAD.IADD R27, R27, 0x1, -R6.reuse ;  /* 0x000000011b1ba824 */ /* 0x100fe200078e0a06 */
[----:B------:R-:W-:Y:S01]  /*1c20*/  ISETP.GT.U32.AND P2, PT, R6, R29, PT ;  /* 0x0000001d0600720c */ /* 0x000fe20003f44070 */
[----:B------:R-:W-:Y:S01]  /*1c30*/  @!P3 IMAD.IADD R26, R26, 0x1, -R6 ;  /* 0x000000011a1ab824 */ /* 0x000fe200078e0a06 */
[----:B------:R-:W-:Y:S01]  /*1c40*/  ISETP.GE.AND P3, PT, R32, RZ, PT ;  /* 0x000000ff2000720c */ /* 0x000fe20003f66270 */
[----:B------:R-:W-:Y:S02]  /*1c50*/  IMAD.MOV R32, RZ, RZ, -R3 ;  /* 0x000000ffff207224 */ /* 0x000fe400078e0a03 */
[----:B------:R-:W-:Y:S01]  /*1c60*/  @!P4 IMAD.MOV R24, RZ, RZ, -R24 ;  /* 0x000000ffff18c224 */ /* 0x000fe200078e0a18 */
[----:B------:R-:W-:Y:S01]  /*1c70*/  ISETP.GE.AND P4, PT, R30, RZ, PT ;  /* 0x000000ff1e00720c */ /* 0x000fe20003f86270 */
[C---:B------:R-:W-:Y:S02]  /*1c80*/  IMAD R31, R6.reuse, R32, R31 ;  /* 0x00000020061f7224 */ /* 0x040fe400078e021f */
[----:B------:R-:W-:-:S02]  /*1c90*/  IMAD R30, R6, R8, R33 ;  /* 0x00000008061e7224 */ /* 0x000fc400078e0221 */
[--C-:B------:R-:W-:Y:S02]  /*1ca0*/  @!P6 IMAD.IADD R28, R28, 0x1, -R6.reuse ;  /* 0x000000011c1ce824 */ /* 0x100fe400078e0a06 */
[----:B------:R-:W-:Y:S01]  /*1cb0*/  @!P2 IMAD.IADD R29, R29, 0x1, -R6 ;  /* 0x000000011d1da824 */ /* 0x000fe200078e0a06 */
[----:B------:R-:W-:Y:S01]  /*1cc0*/  ISETP.GT.U32.AND P2, PT, R6, R31, PT ;  /* 0x0000001f0600720c */ /* 0x000fe20003f44070 */
[----:B------:R-:W-:Y:S01]  /*1cd0*/  IMAD.HI.U32 R3, R2, R35, RZ ;  /* 0x0000002302037227 */ /* 0x000fe200078e00ff */
[----:B------:R-:W-:-:S03]  /*1ce0*/  ISETP.GT.U32.AND P6, PT, R6, R30, PT ;  /* 0x0000001e0600720c */ /* 0x000fc60003fc4070 */
[----:B------:R-:W-:-:S04]  /*1cf0*/  IMAD.HI.U32 R8, R2, R37, RZ ;  /* 0x0000002502087227 */ /* 0x000fc800078e00ff */
[----:B------:R-:W-:Y:S02]  /*1d00*/  IMAD.MOV R32, RZ, RZ, -R3 ;  /* 0x000000ffff207224 */ /* 0x000fe400078e0a03 */
[----:B------:R-:W-:Y:S02]  /*1d10*/  @!P5 IMAD.MOV R27, RZ, RZ, -R27 ;  /* 0x000000ffff1bd224 */ /* 0x000fe400078e0a1b */
[----:B------:R-:W-:Y:S02]  /*1d20*/  @!P2 IMAD.IADD R31, R31, 0x1, -R6 ;  /* 0x000000011f1fa824 */ /* 0x000fe400078e0a06 */
[----:B------:R-:W-:-:S03]  /*1d30*/  IMAD.HI.U32 R33, R2, R39, RZ ;  /* 0x0000002702217227 */ /* 0x000fc600078e00ff */
[----:B------:R-:W-:Y:S01]  /*1d40*/  ISETP.GT.U32.AND P5, PT, R6, R31, PT ;  /* 0x0000001f0600720c */ /* 0x000fe20003fa4070 */
[----:B------:R-:W-:-:S04]  /*1d50*/  IMAD.HI.U32 R3, R2, R41, RZ ;  /* 0x0000002902037227 */ /* 0x000fc800078e00ff */
[----:B------:R-:W-:Y:S02]  /*1d60*/  IMAD.MOV R8, RZ, RZ, -R8 ;  /* 0x000000ffff087224 */ /* 0x000fe400078e0a08 */
[C---:B------:R-:W-:Y:S02]  /*1d70*/  IMAD R32, R6.reuse, R32, R35 ;  /* 0x0000002006207224 */ /* 0x040fe400078e0223 */
[----:B------:R-:W-:Y:S02]  /*1d80*/  IMAD.MOV R34, RZ, RZ, -R33 ;  /* 0x000000ffff227224 */ /* 0x000fe400078e0a21 */
[----:B------:R-:W-:Y:S01]  /*1d90*/  IMAD R33, R6, R8, R37 ;  /* 0x0000000806217224 */ /* 0x000fe200078e0225 */
[----:B------:R-:W-:Y:S01]  /*1da0*/  IABS R37, R44 ;  /* 0x0000002c00257213 */ /* 0x000fe20000000000 */
[----:B------:R-:W-:Y:S02]  /*1db0*/  IMAD.MOV R3, RZ, RZ, -R3 ;  /* 0x000000ffff037224 */ /* 0x000fe400078e0a03 */
[----:B------:R-:W-:Y:S01]  /*1dc0*/  @!P6 IMAD.IADD R30, R30, 0x1, -R6 ;  /* 0x000000011e1ee824 */ /* 0x000fe200078e0a06 */
[C---:B------:R-:W-:Y:S01]  /*1dd0*/  ISETP.GT.U32.AND P6, PT, R6.reuse, R32, PT ;  /* 0x000000200600720c */ /* 0x040fe20003fc4070 */
[----:B------:R-:W-:-:S02]  /*1de0*/  IMAD R35, R6, R3, R41 ;  /* 0x0000000306237224 */ /* 0x000fc400078e0229 */
[----:B------:R-:W-:Y:S01]  /*1df0*/  @!P0 IMAD.MOV R26, RZ, RZ, -R26 ;  /* 0x000000ffff1a8224 */ /* 0x000fe200078e0a1a */
[C---:B------:R-:W-:Y:S01]  /*1e00*/  ISETP.GT.U32.AND P0, PT, R6.reuse, R29, PT ;  /* 0x0000001d0600720c */ /* 0x040fe20003f04070 */
[----:B------:R-:W-:Y:S01]  /*1e10*/  @!P1 IMAD.MOV R28, RZ, RZ, -R28 ;  /* 0x000000ffff1c9224 */ /* 0x000fe200078e0a1c */
[C---:B------:R-:W-:Y:S01]  /*1e20*/  ISETP.GT.U32.AND P1, PT, R6.reuse, R33, PT ;  /* 0x000000210600720c */ /* 0x040fe20003f24070 */
[----:B------:R-:W-:Y:S01]  /*1e30*/  @!P5 IMAD.IADD R31, R31, 0x1, -R6 ;  /* 0x000000011f1fd824 */ /* 0x000fe200078e0a06 */
[C---:B------:R-:W-:Y:S01]  /*1e40*/  ISETP.GT.U32.AND P5, PT, R6.reuse, R35, PT ;  /* 0x000000230600720c */ /* 0x040fe20003fa4070 */
[C---:B------:R-:W-:Y:S01]  /*1e50*/  IMAD R34, R6.reuse, R34, R39 ;  /* 0x0000002206227224 */ /* 0x040fe200078e0227 */
[----:B------:R-:W-:Y:S01]  /*1e60*/  ISETP.GT.U32.AND P2, PT, R6, R30, PT ;  /* 0x0000001e0600720c */ /* 0x000fe20003f44070 */
[----:B------:R-:W-:Y:S01]  /*1e70*/  IMAD.HI.U32 R3, R2, R37, RZ ;  /* 0x0000002502037227 */ /* 0x000fe200078e00ff */
[----:B------:R-:W-:-:S03]  /*1e80*/  IABS R39, R45 ;  /* 0x0000002d00277213 */ /* 0x000fc60000000000 */
[--C-:B------:R-:W-:Y:S02]  /*1e90*/  @!P6 IMAD.IADD R32, R32, 0x1, -R6.reuse ;  /* 0x000000012020e824 */ /* 0x100fe400078e0a06 */
[--C-:B------:R-:W-:Y:S01]  /*1ea0*/  @!P0 IMAD.IADD R29, R29, 0x1, -R6.reuse ;  /* 0x000000011d1d8824 */ /* 0x100fe200078e0a06 */
[C---:B------:R-:W-:Y:S01]  /*1eb0*/  ISETP.GT.U32.AND P0, PT, R6.reuse, R34, PT ;  /* 0x000000220600720c */ /* 0x040fe20003f04070 */
[--C-:B------:R-:W-:Y:S01]  /*1ec0*/  @!P1 IMAD.IADD R33, R33, 0x1, -R6.reuse ;  /* 0x0000000121219824 */ /* 0x100fe200078e0a06 */
[----:B------:R-:W-:Y:S01]  /*1ed0*/  ISETP.GT.U32.AND P6, PT, R6, R32, PT ;  /* 0x000000200600720c */ /* 0x000fe20003fc4070 */
[--C-:B------:R-:W-:Y:S01]  /*1ee0*/  @!P5 IMAD.IADD R35, R35, 0x1, -R6.reuse ;  /* 0x000000012323d824 */ /* 0x100fe200078e0a06 */
[----:B------:R-:W-:Y:S01]  /*1ef0*/  ISETP.GE.AND P1, PT, R40, RZ, PT ;  /* 0x000000ff2800720c */ /* 0x000fe20003f26270 */
[----:B------:R-:W-:Y:S01]  /*1f00*/  IMAD.HI.U32 R8, R2, R39, RZ ;  /* 0x0000002702087227 */ /* 0x000fe200078e00ff */
[----:B------:R-:W-:Y:S02]  /*1f10*/  ISETP.GT.U32.AND P5, PT, R6, R33, PT ;  /* 0x000000210600720c */ /* 0x000fe40003fa4070 */
[----:B------:R-:W-:Y:S01]  /*1f20*/  LOP3.LUT R40, R7, 0x46, RZ, 0xfc, !PT ;  /* 0x0000004607287812 */ /* 0x000fe200078efcff */
[----:B------:R-:W-:Y:S01]  /*1f30*/  @!P2 IMAD.IADD R30, R30, 0x1, -R6 ;  /* 0x000000011e1ea824 */ /* 0x000fe200078e0a06 */
[----:B------:R-:W-:Y:S01]  /*1f40*/  ISETP.GE.AND P2, PT, R36, RZ, PT ;  /* 0x000000ff2400720c */ /* 0x000fe20003f46270 */
[----:B------:R-:W-:Y:S01]  /*1f50*/  IMAD.MOV R3, RZ, RZ, -R3 ;  /* 0x000000ffff037224 */ /* 0x000fe200078e0a03 */
[----:B------:R-:W-:Y:S01]  /*1f60*/  IABS R47, R40 ;  /* 0x00000028002f7213 */ /* 0x000fe20000000000 */
[----:B------:R-:W-:-:S02]  /*1f70*/  IMAD.MOV R8, RZ, RZ, -R8 ;  /* 0x000000ffff087224 */ /* 0x000fc400078e0a08 */
[----:B------:R-:W-:Y:S02]  /*1f80*/  IMAD R36, R6, R3, R37 ;  /* 0x0000000306247224 */ /* 0x000fe400078e0225 */
[--C-:B------:R-:W-:Y:S01]  /*1f90*/  @!P6 IMAD.IADD R32, R32, 0x1, -R6.reuse ;  /* 0x000000012020e824 */ /* 0x100fe200078e0a06 */
[----:B------:R-:W-:Y:S01]  /*1fa0*/  ISETP.GE.AND P6, PT, R38, RZ, PT ;  /* 0x000000ff2600720c */ /* 0x000fe20003fc6270 */
[----:B------:R-:W-:Y:S01]  /*1fb0*/  @!P0 IMAD.IADD R34, R34, 0x1, -R6 ;  /* 0x0000000122228824 */ /* 0x000fe200078e0a06 */
[----:B------:R-:W-:Y:S01]  /*1fc0*/  ISETP.GE.AND P0, PT, R42, RZ, PT ;  /* 0x000000ff2a00720c */ /* 0x000fe20003f06270 */
[C---:B------:R-:W-:Y:S01]  /*1fd0*/  IMAD R37, R6.reuse, R8, R39 ;  /* 0x0000000806257224 */ /* 0x040fe200078e0227 */
[----:B------:R-:W-:Y:S01]  /*1fe0*/  LOP3.LUT R8, R7, 0x4e, RZ, 0xfc, !PT ;  /* 0x0000004e07087812 */ /* 0x000fe200078efcff */
[----:B------:R-:W-:Y:S01]  /*1ff0*/  @!P3 IMAD.MOV R30, RZ, RZ, -R30 ;  /* 0x000000ffff1eb224 */ /* 0x000fe200078e0a1e */
[C---:B------:R-:W-:Y:S01]  /*2000*/  ISETP.GT.U32.AND P3, PT, R6.reuse, R34, PT ;  /* 0x000000220600720c */ /* 0x040fe20003f64070 */
[----:B------:R-:W-:Y:S01]  /*2010*/  @!P5 IMAD.IADD R33, R33, 0x1, -R6 ;  /* 0x000000012121d824 */ /* 0x000fe200078e0a06 */
[C---:B------:R-:W-:Y:S01]  /*2020*/  ISETP.GT.U32.AND P5, PT, R6.reuse, R37, PT ;  /* 0x000000250600720c */ /* 0x040fe20003fa4070 */
[----:B------:R-:W-:Y:S01]  /*2030*/  @!P2 IMAD.MOV R31, RZ, RZ, -R31 ;  /* 0x000000ffff1fa224 */ /* 0x000fe200078e0a1f */
[C---:B------:R-:W-:Y:S01]  /*2040*/  ISETP.GT.U32.AND P2, PT, R6.reuse, R36, PT ;  /* 0x000000240600720c */ /* 0x040fe20003f44070 */
[----:B------:R-:W-:Y:S01]  /*2050*/  @!P4 IMAD.MOV R29, RZ, RZ, -R29 ;  /* 0x000000ffff1dc224 */ /* 0x000fe200078e0a1d */
[----:B------:R-:W-:Y:S01]  /*2060*/  ISETP.GT.U32.AND P4, PT, R6, R35, PT ;  /* 0x000000230600720c */ /* 0x000fe20003f84070 */
[----:B------:R-:W-:Y:S01]  /*2070*/  @!P6 IMAD.MOV R32, RZ, RZ, -R32 ;  /* 0x000000ffff20e224 */ /* 0x000fe200078e0a20 */
[----:B------:R-:W-:Y:S01]  /*2080*/  IABS R39, R8 ;  /* 0x0000000800277213 */ /* 0x000fe20000000000 */
[----:B------:R-:W-:Y:S01]  /*2090*/  @!P1 IMAD.MOV R33, RZ, RZ, -R33 ;  /* 0x000000ffff219224 */ /* 0x000fe200078e0a21 */
[----:B------:R-:W-:-:S02]  /*20a0*/  LOP3.LUT R38, R7, 0x4c, RZ, 0xfc, !PT ;  /* 0x0000004c07267812 */ /* 0x000fc400078efcff */
[----:B------:R-:W-:Y:S01]  /*20b0*/  ISETP.GE.AND P6, PT, R43, RZ, PT ;  /* 0x000000ff2b00720c */ /* 0x000fe20003fc6270 */
[----:B------:R-:W-:Y:S01]  /*20c0*/  IMAD.HI.U32 R3, R2, R39, RZ ;  /* 0x0000002702037227 */ /* 0x000fe200078e00ff */
[----:B------:R-:W-:Y:S02]  /*20d0*/  IABS R41, R38 ;  /* 0x0000002600297213 */ /* 0x000fe40000000000 */
[----:B------:R-:W-:Y:S01]  /*20e0*/  ISETP.GE.AND P1, PT, R38, RZ, PT ;  /* 0x000000ff2600720c */ /* 0x000fe20003f26270 */
[--C-:B------:R-:W-:Y:S01]  /*20f0*/  @!P3 IMAD.IADD R34, R34, 0x1, -R6.reuse ;  /* 0x000000012222b824 */ /* 0x100fe200078e0a06 */
[----:B------:R-:W-:Y:S01]  /*2100*/  ISETP.GE.AND P3, PT, R44, RZ, PT ;  /* 0x000000ff2c00720c */ /* 0x000fe20003f66270 */
[--C-:B------:R-:W-:Y:S01]  /*2110*/  @!P5 IMAD.IADD R37, R37, 0x1, -R6.reuse ;  /* 0x000000012525d824 */ /* 0x100fe200078e0a06 */
[----:B------:R-:W-:Y:S01]  /*2120*/  LOP3.LUT R44, R7, 0x42, RZ, 0xfc, !PT ;  /* 0x00000042072c7812 */ /* 0x000fe200078efcff */
[----:B------:R-:W-:Y:S02]  /*2130*/  IMAD.MOV R3, RZ, RZ, -R3 ;  /* 0x000000ffff037224 */ /* 0x000fe400078e0a03 */
[----:B------:R-:W-:Y:S01]  /*2140*/  @!P2 IMAD.IADD R36, R36, 0x1, -R6 ;  /* 0x000000012424a824 */ /* 0x000fe200078e0a06 */
[----:B------:R-:W-:Y:S01]  /*2150*/  ISETP.GE.AND P2, PT, R8, RZ, PT ;  /* 0x000000ff0800720c */ /* 0x000fe20003f46270 */
[----:B------:R-:W-:Y:S01]  /*2160*/  @!P0 IMAD.MOV R34, RZ, RZ, -R34 ;  /* 0x000000ffff228224 */ /* 0x000fe200078e0a22 */
[C---:B------:R-:W-:Y:S01]  /*2170*/  ISETP.GT.U32.AND P0, PT, R6.reuse, R37, PT ;  /* 0x000000250600720c */ /* 0x040fe20003f04070 */
[----:B------:R-:W-:Y:S01]  /*2180*/  @!P4 IMAD.IADD R35, R35, 0x1, -R6 ;  /* 0x000000012323c824 */ /* 0x000fe200078e0a06 */
[----:B------:R-:W-:Y:S01]  /*2190*/  ISETP.GT.U32.AND P5, PT, R6, R36, PT ;  /* 0x000000240600720c */ /* 0x000fe20003fa4070 */
[----:B------:R-:W-:Y:S01]  /*21a0*/  IMAD.HI.U32 R8, R2, R41, RZ ;  /* 0x0000002902087227 */ /* 0x000fe200078e00ff */
[----:B------:R-:W-:-:S03]  /*21b0*/  ISETP.GE.AND P4, PT, R45, RZ, PT ;  /* 0x000000ff2d00720c */ /* 0x000fc60003f86270 */
[C---:B------:R-:W-:Y:S01]  /*21c0*/  IMAD R38, R6.reuse, R3, R39 ;  /* 0x0000000306267224 */ /* 0x040fe200078e0227 */
[----:B------:R-:W-:Y:S01]  /*21d0*/  LOP3.LUT R3, R7, 0x4a, RZ, 0xfc, !PT ;  /* 0x0000004a07037812 */ /* 0x000fe200078efcff */
[----:B------:R-:W-:Y:S02]  /*21e0*/  IMAD.MOV R8, RZ, RZ, -R8 ;  /* 0x000000ffff087224 */ /* 0x000fe400078e0a08 */
[----:B------:R-:W-:Y:S01]  /*21f0*/  @!P6 IMAD.MOV R35, RZ, RZ, -R35 ;  /* 0x000000ffff23e224 */ /* 0x000fe200078e0a23 */
[C---:B------:R-:W-:Y:S01]  /*2200*/  ISETP.GT.U32.AND P6, PT, R6.reuse, R38, PT ;  /* 0x000000260600720c */ /* 0x040fe20003fc4070 */
[----:B------:R-:W-:Y:S01]  /*2210*/  IMAD R39, R6, R8, R41 ;  /* 0x0000000806277224 */ /* 0x000fe200078e0229 */
[----:B------:R-:W-:Y:S01]  /*2220*/  IABS R43, R3 ;  /* 0x00000003002b7213 */ /* 0x000fe20000000000 */
[--C-:B------:R-:W-:Y:S01]  /*2230*/  @!P0 IMAD.IADD R37, R37, 0x1, -R6.reuse ;  /* 0x0000000125258824 */ /* 0x100fe200078e0a06 */
[----:B------:R-:W-:Y:S01]  /*2240*/  LOP3.LUT R8, R7, 0x48, RZ, 0xfc, !PT ;  /* 0x0000004807087812 */ /* 0x000fe200078efcff */
[----:B------:R-:W-:Y:S01]  /*2250*/  @!P5 IMAD.IADD R36, R36, 0x1, -R6 ;  /* 0x000000012424d824 */ /* 0x000fe200078e0a06 */
[----:B------:R-:W-:Y:S01]  /*2260*/  ISETP.GT.U32.AND P0, PT, R6, R39, PT ;  /* 0x000000270600720c */ /* 0x000fe20003f04070 */
[----:B------:R-:W-:Y:S01]  /*2270*/  @!P4 IMAD.MOV R37, RZ, RZ, -R37 ;  /* 0x000000ffff25c224 */ /* 0x000fe200078e0a25 */
[----:B------:R-:W-:Y:S01]  /*2280*/  ISETP.GE.AND P5, PT, R3, RZ, PT ;  /* 0x000000ff0300720c */ /* 0x000fe20003fa6270 */
[----:B------:R-:W-:Y:S01]  /*2290*/  IMAD.HI.U32 R3, R2, R43, RZ ;  /* 0x0000002b02037227 */ /* 0x000fe200078e00ff */
[----:B------:R-:W-:-:S02]  /*22a0*/  IABS R45, R8 ;  /* 0x00000008002d7213 */ /* 0x000fc40000000000 */
[----:B------:R-:W-:Y:S01]  /*22b0*/  ISETP.GE.AND P4, PT, R40, RZ, PT ;  /* 0x000000ff2800720c */ /* 0x000fe20003f86270 */
[----:B------:R-:W-:Y:S02]  /*22c0*/  @!P6 IMAD.IADD R38, R38, 0x1, -R6 ;  /* 0x000000012626e824 */ /* 0x000fe400078e0a06 */
[----:B------:R-:W-:Y:S02]  /*22d0*/  IMAD.MOV R3, RZ, RZ, -R3 ;  /* 0x000000ffff037224 */ /* 0x000fe400078e0a03 */
[----:B------:R-:W-:Y:S01]  /*22e0*/  @!P3 IMAD.MOV R36, RZ, RZ, -R36 ;  /* 0x000000ffff24b224 */ /* 0x000fe200078e0a24 */
[----:B------:R-:W-:Y:S01]  /*22f0*/  ISETP.GT.U32.AND P6, PT, R6, R38, PT ;  /* 0x000000260600720c */ /* 0x000fe20003fc4070 */
[----:B------:R-:W-:Y:S01]  /*2300*/  @!P0 IMAD.IADD R39, R39, 0x1, -R6 ;  /* 0x0000000127278824 */ /* 0x000fe200078e0a06 */
[----:B------:R-:W-:Y:S01]  /*2310*/  ISETP.GE.AND P3, PT, R8, RZ, PT ;  /* 0x000000ff0800720c */ /* 0x000fe20003f66270 */
[----:B------:R-:W-:-:S03]  /*2320*/  IMAD.HI.U32 R8, R2, R45, RZ ;  /* 0x0000002d02087227 */ /* 0x000fc600078e00ff */
[C---:B------:R-:W-:Y:S01]  /*2330*/  ISETP.GT.U32.AND P0, PT, R6.reuse, R39, PT ;  /* 0x000000270600720c */ /* 0x040fe20003f04070 */
[----:B------:R-:W-:Y:S02]  /*2340*/  IMAD R40, R6, R3, R43 ;  /* 0x0000000306287224 */ /* 0x000fe400078e022b */
[----:B------:R-:W-:-:S04]  /*2350*/  IMAD.HI.U32 R41, R2, R47, RZ ;  /* 0x0000002f02297227 */ /* 0x000fc800078e00ff */
[----:B------:R-:W-:Y:S02]  /*2360*/  IMAD.MOV R8, RZ, RZ, -R8 ;  /* 0x000000ffff087224 */ /* 0x000fe400078e0a08 */
[--C-:B------:R-:W-:Y:S01]  /*2370*/  @!P6 IMAD.IADD R38, R38, 0x1, -R6.reuse ;  /* 0x000000012626e824 */ /* 0x100fe200078e0a06 */
[C---:B------:R-:W-:Y:S01]  /*2380*/  ISETP.GT.U32.AND P6, PT, R6.reuse, R40, PT ;  /* 0x000000280600720c */ /* 0x040fe20003fc4070 */
[----:B------:R-:W-:Y:S02]  /*2390*/  IMAD.MOV R42, RZ, RZ, -R41 ;  /* 0x000000ffff2a7224 */ /* 0x000fe400078e0a29 */
[C---:B------:R-:W-:Y:S01]  /*23a0*/  IMAD R41, R6.reuse, R8, R45 ;  /* 0x0000000806297224 */ /* 0x040fe200078e022d */
[----:B------:R-:W-:Y:S01]  /*23b0*/  LOP3.LUT R8, R7, 0x44, RZ, 0xfc, !PT ;  /* 0x0000004407087812 */ /* 0x000fe200078efcff */
[----:B------:R-:W-:Y:S02]  /*23c0*/  @!P0 IMAD.IADD R39, R39, 0x1, -R6 ;  /* 0x0000000127278824 */ /* 0x000fe400078e0a06 */
[C---:B------:R-:W-:Y:S01]  /*23d0*/  IMAD R42, R6.reuse, R42, R47 ;  /* 0x0000002a062a7224 */ /* 0x040fe200078e022f */
[C---:B------:R-:W-:Y:S01]  /*23e0*/  ISETP.GT.U32.AND P0, PT, R6.reuse, R41, PT ;  /* 0x000000290600720c */ /* 0x040fe20003f04070 */
[----:B------:R-:W-:Y:S01]  /*23f0*/  @!P2 IMAD.MOV R38, RZ, RZ, -R38 ;  /* 0x000000ffff26a224 */ /* 0x000fe200078e0a26 */
[----:B------:R-:W-:Y:S01]  /*2400*/  IABS R43, R8 ;  /* 0x00000008002b7213 */ /* 0x000fe20000000000 */
[----:B------:R-:W-:Y:S01]  /*2410*/  @!P1 IMAD.MOV R39, RZ, RZ, -R39 ;  /* 0x000000ffff279224 */ /* 0x000fe200078e0a27 */
[----:B------:R-:W-:Y:S01]  /*2420*/  ISETP.GT.U32.AND P2, PT, R6, R42, PT ;  /* 0x0000002a0600720c */ /* 0x000fe20003f44070 */
[----:B------:R-:W-:Y:S01]  /*2430*/  @!P6 IMAD.IADD R40, R40, 0x1, -R6 ;  /* 0x000000012828e824 */ /* 0x000fe200078e0a06 */
[----:B------:R-:W-:Y:S01]  /*2440*/  IABS R47, R44 ;  /* 0x0000002c002f7213 */ /* 0x000fe20000000000 */
[----:B------:R-:W-:Y:S01]  /*2450*/  IMAD.HI.U32 R3, R2, R43, RZ ;  /* 0x0000002b02037227 */ /* 0x000fe200078e00ff */
[----:B------:R-:W-:-:S02]  /*2460*/  ISETP.GE.AND P1, PT, R8, RZ, PT ;  /* 0x000000ff0800720c */ /* 0x000fc40003f26270 */
[C---:B------:R-:W-:Y:S01]  /*2470*/  ISETP.GT.U32.AND P6, PT, R6.reuse, R40, PT ;  /* 0x000000280600720c */ /* 0x040fe20003fc4070 */
[----:B------:R-:W-:Y:S02]  /*2480*/  IMAD.MOV R3, RZ, RZ, -R3 ;  /* 0x000000ffff037224 */ /* 0x000fe400078e0a03 */
[--C-:B------:R-:W-:Y:S02]  /*2490*/  @!P0 IMAD.IADD R41, R41, 0x1, -R6.reuse ;  /* 0x0000000129298824 */ /* 0x100fe400078e0a06 */
[----:B------:R-:W-:Y:S02]  /*24a0*/  IMAD R43, R6, R3, R43 ;  /* 0x00000003062b7224 */ /* 0x000fe400078e022b */
[----:B------:R-:W-:Y:S01]  /*24b0*/  @!P2 IMAD.IADD R42, R42, 0x1, -R6 ;  /* 0x000000012a2aa824 */ /* 0x000fe200078e0a06 */
[----:B------:R-:W-:Y:S01]  /*24c0*/  ISETP.GT.U32.AND P0, PT, R6, R41, PT ;  /* 0x000000290600720c */ /* 0x000fe20003f04070 */
[----:B------:R-:W-:-:S03]  /*24d0*/  IMAD.HI.U32 R3, R2, R47, RZ ;  /* 0x0000002f02037227 */ /* 0x000fc600078e00ff */
[----:B------:R-:W-:Y:S01]  /*24e0*/  ISETP.GT.U32.AND P2, PT, R6, R42, PT ;  /* 0x0000002a0600720c */ /* 0x000fe20003f44070 */
[----:B------:R-:W-:Y:S01]  /*24f0*/  @!P6 IMAD.IADD R40, R40, 0x1, -R6 ;  /* 0x000000012828e824 */ /* 0x000fe200078e0a06 */
[----:B------:R-:W-:Y:S01]  /*2500*/  ISETP.GT.U32.AND P6, PT, R6, R43, PT ;  /* 0x0000002b0600720c */ /* 0x000fe20003fc4070 */
[----:B------:R-:W-:-:S04]  /*2510*/  IMAD.HI.U32 R8, R2, R49, RZ ;  /* 0x0000003102087227 */ /* 0x000fc800078e00ff */
[----:B------:R-:W-:Y:S02]  /*2520*/  IMAD.MOV R3, RZ, RZ, -R3 ;  /* 0x000000ffff037224 */ /* 0x000fe400078e0a03 */
[----:B------:R-:W-:Y:S01]  /*2530*/  @!P0 IMAD.IADD R41, R41, 0x1, -R6 ;  /* 0x0000000129298824 */ /* 0x000fe200078e0a06 */
[----:B------:R-:W-:Y:S01]  /*2540*/  ISETP.GE.AND P0, PT, R44, RZ, PT ;  /* 0x000000ff2c00720c */ /* 0x000fe20003f06270 */
[----:B------:R-:W-:-:S04]  /*2550*/  IMAD.HI.U32 R45, R2, R51, RZ ;  /* 0x00000033022d7227 */ /* 0x000fc800078e00ff */
[----:B------:R-:W-:Y:S02]  /*2560*/  IMAD.MOV R8, RZ, RZ, -R8 ;  /* 0x000000ffff087224 */ /* 0x000fe400078e0a08 */
[C---:B------:R-:W-:Y:S02]  /*2570*/  IMAD R44, R6.reuse, R3, R47 ;  /* 0x00000003062c7224 */ /* 0x040fe400078e022f */
[----:B------:R-:W-:Y:S02]  /*2580*/  IMAD.MOV R46, RZ, RZ, -R45 ;  /* 0x000000ffff2e7224 */ /* 0x000fe400078e0a2d */
[C---:B------:R-:W-:Y:S01]  /*2590*/  IMAD R45, R6.reuse, R8, R49 ;  /* 0x00000008062d7224 */ /* 0x040fe200078e0231 */
[----:B------:R-:W-:Y:S01]  /*25a0*/  LOP3.LUT R8, R7, 0x3c, RZ, 0xfc, !PT ;  /* 0x0000003c07087812 */ /* 0x000fe200078efcff */
[--C-:B------:R-:W-:Y:S01]  /*25b0*/  @!P6 IMAD.IADD R43, R43, 0x1, -R6.reuse ;  /* 0x000000012b2be824 */ /* 0x100fe200078e0a06 */
[----:B------:R-:W-:Y:S01]  /*25c0*/  ISETP.GT.U32.AND P6, PT, R6, R44, PT ;  /* 0x0000002c0600720c */ /* 0x000fe20003fc4070 */
[----:B------:R-:W-:Y:S01]  /*25d0*/  @!P2 IMAD.IADD R42, R42, 0x1, -R6 ;  /* 0x000000012a2aa824 */ /* 0x000fe200078e0a06 */
[C---:B------:R-:W-:Y:S01]  /*25e0*/  ISETP.GT.U32.AND P2, PT, R6.reuse, R45, PT ;  /* 0x0000002d0600720c */ /* 0x040fe20003f44070 */
[C---:B------:R-:W-:Y:S01]  /*25f0*/  IMAD R46, R6.reuse, R46, R51 ;  /* 0x0000002e062e7224 */ /* 0x040fe200078e0233 */
[----:B------:R-:W-:Y:S01]  /*2600*/  IABS R47, R8 ;  /* 0x00000008002f7213 */ /* 0x000fe20000000000 */
[----:B------:R-:W-:Y:S01]  /*2610*/  @!P5 IMAD.MOV R40, RZ, RZ, -R40 ;  /* 0x000000ffff28d224 */ /* 0x000fe200078e0a28 */
[C---:B------:R-:W-:Y:S01]  /*2620*/  ISETP.GT.U32.AND P5, PT, R6.reuse, R43, PT ;  /* 0x0000002b0600720c */ /* 0x040fe20003fa4070 */
[----:B------:R-:W-:Y:S01]  /*2630*/  @!P4 IMAD.MOV R42, RZ, RZ, -R42 ;  /* 0x000000ffff2ac224 */ /* 0x000fe200078e0a2a */
[----:B------:R-:W-:Y:S01]  /*2640*/  ISETP.GT.U32.AND P4, PT, R6, R46, PT ;  /* 0x0000002e0600720c */ /* 0x000fe20003f84070 */
[----:B------:R-:W-:Y:S01]  /*2650*/  IMAD.HI.U32 R3, R2, R47, RZ ;  /* 0x0000002f02037227 */ /* 0x000fe200078e00ff */
[----:B------:R-:W-:-:S02]  /*2660*/  IABS R49, R52 ;  /* 0x0000003400317213 */ /* 0x000fc40000000000 */
[----:B------:R-:W-:Y:S01]  /*2670*/  IABS R51, R54 ;  /* 0x0000003600337213 */ /* 0x000fe20000000000 */
[--C-:B------:R-:W-:Y:S01]  /*2680*/  @!P6 IMAD.IADD R44, R44, 0x1, -R6.reuse ;  /* 0x000000012c2ce824 */ /* 0x100fe200078e0a06 */
[----:B------:R-:W-:Y:S01]  /*2690*/  ISETP.GE.AND P6, PT, R8, RZ, PT ;  /* 0x000000ff0800720c */ /* 0x000fe20003fc6270 */
[--C-:B------:R-:W-:Y:S02]  /*26a0*/  @!P2 IMAD.IADD R45, R45, 0x1, -R6.reuse ;  /* 0x000000012d2da824 */ /* 0x100fe400078e0a06 */
[----:B------:R-:W-:Y:S01]  /*26b0*/  IMAD.MOV R3, RZ, RZ, -R3 ;  /* 0x000000ffff037224 */ /* 0x000fe200078e0a03 */
[----:B------:R-:W-:Y:S01]  /*26c0*/  ISETP.GT.U32.AND P2, PT, R6, R44, PT ;  /* 0x0000002c0600720c */ /* 0x000fe20003f44070 */
[--C-:B------:R-:W-:Y:S01]  /*26d0*/  @!P5 IMAD.IADD R43, R43, 0x1, -R6.reuse ;  /* 0x000000012b2bd824 */ /* 0x100fe200078e0a06 */
[----:B------:R-:W-:Y:S01]  /*26e0*/  ISETP.GE.AND P5, PT, R50, RZ, PT ;  /* 0x000000ff3200720c */ /* 0x000fe20003fa6270 */
[----:B------:R-:W-:Y:S01]  /*26f0*/  IMAD R47, R6, R3, R47 ;  /* 0x00000003062f7224 */ /* 0x000fe200078e022f */
[----:B------:R-:W-:Y:S01]  /*2700*/  LOP3.LUT R50, R7, 0x38, RZ, 0xfc, !PT ;  /* 0x0000003807327812 */ /* 0x000fe200078efcff */
[----:B------:R-:W-:Y:S01]  /*2710*/  @!P4 IMAD.IADD R46, R46, 0x1, -R6 ;  /* 0x000000012e2ec824 */ /* 0x000fe200078e0a06 */
[----:B------:R-:W-:Y:S01]  /*2720*/  ISETP.GT.U32.AND P4, PT, R6, R45, PT ;  /* 0x0000002d0600720c */ /* 0x000fe20003f84070 */
[----:B------:R-:W-:Y:S01]  /*2730*/  IMAD.HI.U32 R3, R2, R49, RZ ;  /* 0x0000003102037227 */ /* 0x000fe200078e00ff */
[----:B------:R-:W-:-:S03]  /*2740*/  IABS R8, R50 ;  /* 0x0000003200087213 */ /* 0x000fc60000000000 */
[----:B------:R-:W-:Y:S02]  /*2750*/  IMAD.MOV R3, RZ, RZ, -R3 ;  /* 0x000000ffff037224 */ /* 0x000fe400078e0a03 */
[----:B------:R-:W-:Y:S01]  /*2760*/  @!P2 IMAD.IADD R44, R44, 0x1, -R6 ;  /* 0x000000012c2ca824 */ /* 0x000fe200078e0a06 */
[----:B------:R-:W-:Y:S01]  /*2770*/  ISETP.GT.U32.AND P2, PT, R6, R47, PT ;  /* 0x0000002f0600720c */ /* 0x000fe20003f44070 */
[----:B------:R-:W-:Y:S01]  /*2780*/  @!P3 IMAD.MOV R41, RZ, RZ, -R41 ;  /* 0x000000ffff29b224 */ /* 0x000fe200078e0a29 */
[----:B------:R-:W-:Y:S01]  /*2790*/  ISETP.GE.AND P3, PT, R48, RZ, PT ;  /* 0x000000ff3000720c */ /* 0x000fe20003f66270 */
[C---:B------:R-:W-:Y:S02]  /*27a0*/  IMAD R48, R6.reuse, R3, R49 ;  /* 0x0000000306307224 */ /* 0x040fe400078e0231 */
[----:B------:R-:W-:Y:S01]  /*27b0*/  @!P1 IMAD.MOV R43, RZ, RZ, -R43 ;  /* 0x000000ffff2b9224 */ /* 0x000fe200078e0a2b */
[----:B------:R-:W-:Y:S01]  /*27c0*/  ISETP.GT.U32.AND P1, PT, R6, R46, PT ;  /* 0x0000002e0600720c */ /* 0x000fe20003f24070 */
[----:B------:R-:W-:-:S02]  /*27d0*/  IMAD.MOV.U32 R49, RZ, RZ, R8 ;  /* 0x000000ffff317224 */ /* 0x000fc400078e0008 */
[----:B------:R-:W-:Y:S01]  /*27e0*/  @!P4 IMAD.IADD R45, R45, 0x1, -R6 ;  /* 0x000000012d2dc824 */ /* 0x000fe200078e0a06 */
[----:B------:R-:W-:Y:S01]  /*27f0*/  ISETP.GT.U32.AND P4, PT, R6, R48, PT ;  /* 0x000000300600720c */ /* 0x000fe20003f84070 */
[----:B------:R-:W-:-:S04]  /*2800*/  IMAD.HI.U32 R3, R2, R49, RZ ;  /* 0x0000003102037227 */ /* 0x000fc800078e00ff */
[----:B------:R-:W-:-:S04]  /*2810*/  IMAD.HI.U32 R8, R2, R51, RZ ;  /* 0x0000003302087227 */ /* 0x000fc800078e00ff */
[----:B------:R-:W-:Y:S01]  /*2820*/  @!P2 IMAD.IADD R47, R47, 0x1, -R6 ;  /* 0x000000012f2fa824 */ /* 0x000fe200078e0a06 */
[----:B------:R-:W-:Y:S01]  /*2830*/  ISETP.GE.AND P2, PT, R50, RZ, PT ;  /* 0x000000ff3200720c */ /* 0x000fe20003f46270 */
[----:B------:R-:W-:Y:S02]  /*2840*/  IMAD.MOV R3, RZ, RZ, -R3 ;  /* 0x000000ffff037224 */ /* 0x000fe400078e0a03 */
[----:B------:R-:W-:-:S04]  /*2850*/  IMAD.HI.U32 R50, R2, R53, RZ ;  /* 0x0000003502327227 */ /* 0x000fc800078e00ff */
[----:B------:R-:W-:Y:S02]  /*2860*/  IMAD.MOV R8, RZ, RZ, -R8 ;  /* 0x000000ffff087224 */ /* 0x000fe400078e0a08 */
[----:B------:R-:W-:Y:S02]  /*2870*/  IMAD R49, R6, R3, R49 ;  /* 0x0000000306317224 */ /* 0x000fe400078e0231 */
[----:B------:R-:W-:Y:S02]  /*2880*/  IMAD.MOV R3, RZ, RZ, -R50 ;  /* 0x000000ffff037224 */ /* 0x000fe400078e0a32 */
[--C-:B------:R-:W-:Y:S01]  /*2890*/  @!P1 IMAD.IADD R46, R46, 0x1, -R6.reuse ;  /* 0x000000012e2e9824 */ /* 0x100fe200078e0a06 */
[----:B------:R-:W-:Y:S01]  /*28a0*/  ISETP.GE.AND P1, PT, R52, RZ, PT ;  /* 0x000000ff3400720c */ /* 0x000fe20003f26270 */
[----:B------:R-:W-:Y:S02]  /*28b0*/  IMAD R50, R6, R8, R51 ;  /* 0x0000000806327224 */ /* 0x000fe400078e0233 */
[----:B------:R-:W-:Y:S01]  /*28c0*/  @!P4 IMAD.IADD R48, R48, 0x1, -R6 ;  /* 0x000000013030c824 */ /* 0x000fe200078e0a06 */
[C---:B------:R-:W-:Y:S01]  /*28d0*/  ISETP.GT.U32.AND P4, PT, R6.reuse, R47, PT ;  /* 0x0000002f0600720c */ /* 0x040fe20003f84070 */
[----:B------:R-:W-:Y:S01]  /*28e0*/  @!P5 IMAD.MOV R46, RZ, RZ, -R46 ;  /* 0x000000ffff2ed224 */ /* 0x000fe200078e0a2e */
[C---:B------:R-:W-:Y:S01]  /*28f0*/  ISETP.GT.U32.AND P5, PT, R6.reuse, R50, PT ;  /* 0x000000320600720c */ /* 0x040fe20003fa4070 */
[----:B------:R-:W-:Y:S01]  /*2900*/  @!P3 IMAD.MOV R45, RZ, RZ, -R45 ;  /* 0x000000ffff2db224 */ /* 0x000fe200078e0a2d */
[C---:B------:R-:W-:Y:S01]  /*2910*/  ISETP.GT.U32.AND P3, PT, R6.reuse, R49, PT ;  /* 0x000000310600720c */ /* 0x040fe20003f64070 */
[----:B------:R-:W-:Y:S01]  /*2920*/  @!P0 IMAD.MOV R44, RZ, RZ, -R44 ;  /* 0x000000ffff2c8224 */ /* 0x000fe200078e0a2c */
[C---:B------:R-:W-:Y:S01]  /*2930*/  ISETP.GT.U32.AND P0, PT, R6.reuse, R48, PT ;  /* 0x000000300600720c */ /* 0x040fe20003f04070 */
[----:B------:R-:W-:Y:S01]  /*2940*/  IMAD R51, R6, R3, R53 ;  /* 0x0000000306337224 */ /* 0x000fe200078e0235 */
[----:B------:R-:W-:-:S05]  /*2950*/  IABS R53, R57 ;  /* 0x0000003900357213 */ /* 0x000fca0000000000 */
[--C-:B------:R-:W-:Y:S01]  /*2960*/  @!P4 IMAD.IADD R47, R47, 0x1, -R6.reuse ;  /* 0x000000012f2fc824 */ /* 0x100fe200078e0a06 */
[----:B------:R-:W-:Y:S01]  /*2970*/  ISETP.GE.AND P4, PT, R54, RZ, PT ;  /* 0x000000ff3600720c */ /* 0x000fe20003f86270 */
[----:B------:R-:W-:Y:S02]  /*2980*/  @!P5 IMAD.IADD R50, R50, 0x1, -R6 ;  /* 0x000000013232d824 */ /* 0x000fe400078e0a06 */
[----:B------:R-:W-:-:S04]  /*2990*/  IMAD.HI.U32 R3, R2, R53, RZ ;  /* 0x0000003502037227 */ /* 0x000fc800078e00ff */
[----:B------:R-:W-:Y:S01]  /*29a0*/  @!P6 IMAD.MOV R47, RZ, RZ, -R47 ;  /* 0x000000ffff2fe224 */ /* 0x000fe200078e0a2f */
[----:B------:R-:W-:Y:S01]  /*29b0*/  ISETP.GT.U32.AND P6, PT, R6, R50, PT ;  /* 0x000000320600720c */ /* 0x000fe20003fc4070 */
[----:B------:R-:W-:Y:S02]  /*29c0*/  IMAD.MOV R52, RZ, RZ, -R3 ;  /* 0x000000ffff347224 */ /* 0x000fe400078e0a03 */
[----:B------:R-:W-:-:S04]  /*29d0*/  IMAD.HI.U32 R3, R2, R55, RZ ;  /* 0x0000003702037227 */ /* 0x000fc800078e00ff */
[--C-:B------:R-:W-:Y:S01]  /*29e0*/  @!P3 IMAD.IADD R49, R49, 0x1, -R6.reuse ;  /* 0x000000013131b824 */ /* 0x100fe200078e0a06 */
[----:B------:R-:W-:Y:S01]  /*29f0*/  ISETP.GE.AND P3, PT, R56, RZ, PT ;  /* 0x000000ff3800720c */ /* 0x000fe20003f66270 */
[--C-:B------:R-:W-:Y:S01]  /*2a00*/  @!P0 IMAD.IADD R48, R48, 0x1, -R6.reuse ;  /* 0x0000000130308824 */ /* 0x100fe200078e0a06 */
[----:B------:R-:W-:Y:S01]  /*2a10*/  LOP3.LUT R56, R7, 0x2e, RZ, 0xfc, !PT ;  /* 0x0000002e07387812 */ /* 0x000fe200078efcff */
[----:B------:R-:W-:Y:S01]  /*2a20*/  IMAD.MOV R3, RZ, RZ, -R3 ;  /* 0x000000ffff037224 */ /* 0x000fe200078e0a03 */
[C---:B------:R-:W-:Y:S01]  /*2a30*/  ISETP.GT.U32.AND P0, PT, R6.reuse, R51, PT ;  /* 0x000000330600720c */ /* 0x040fe20003f04070 */
[C---:B------:R-:W-:Y:S01]  /*2a40*/  IMAD R52, R6.reuse, R52, R53 ;  /* 0x0000003406347224 */ /* 0x040fe200078e0235 */
[C---:B------:R-:W-:Y:S01]  /*2a50*/  ISETP.GT.U32.AND P5, PT, R6.reuse, R49, PT ;  /* 0x000000310600720c */ /* 0x040fe20003fa4070 */
[----:B------:R-:W-:Y:S01]  /*2a60*/  IMAD R3, R6, R3, R55 ;  /* 0x0000000306037224 */ /* 0x000fe200078e0237 */
[----:B------:R-:W-:Y:S01]  /*2a70*/  IABS R53, R56 ;  /* 0x0000003800357213 */ /* 0x000fe20000000000 */
[----:B------:R-:W-:Y:S01]  /*2a80*/  @!P6 IMAD.IADD R50, R50, 0x1, -R6 ;  /* 0x000000013232e824 */ /* 0x000fe200078e0a06 */
[----:B------:R-:W-:Y:S01]  /*2a90*/  IABS R55, R59 ;  /* 0x0000003b00377213 */ /* 0x000fe20000000000 */
[----:B------:R-:W-:Y:S01]  /*2aa0*/  @!P1 IMAD.MOV R48, RZ, RZ, -R48 ;  /* 0x000000ffff309224 */ /* 0x000fe200078e0a30 */
[----:B------:R-:W-:Y:S01]  /*2ab0*/  ISETP.GT.U32.AND P6, PT, R6, R3, PT ;  /* 0x000000030600720c */ /* 0x000fe20003fc4070 */
[----:B------:R-:W-:-:S04]  /*2ac0*/  IMAD.HI.U32 R8, R2, R53, RZ ;  /* 0x0000003502087227 */ /* 0x000fc800078e00ff */
[----:B------:R-:W-:Y:S02]  /*2ad0*/  IMAD.MOV R54, RZ, RZ, -R8 ;  /* 0x000000ffff367224 */ /* 0x000fe400078e0a08 */
[--C-:B------:R-:W-:Y:S02]  /*2ae0*/  @!P0 IMAD.IADD R51, R51, 0x1, -R6.reuse ;  /* 0x0000000133338824 */ /* 0x100fe400078e0a06 */
[--C-:B------:R-:W-:Y:S01]  /*2af0*/  @!P5 IMAD.IADD R49, R49, 0x1, -R6.reuse ;  /* 0x000000013131d824 */ /* 0x100fe200078e0a06 */
[C---:B------:R-:W-:Y:S01]  /*2b00*/  ISETP.GT.U32.AND P5, PT, R6.reuse, R52, PT ;  /* 0x000000340600720c */ /* 0x040fe20003fa4070 */
[C---:B------:R-:W-:Y:S01]  /*2b10*/  IMAD R53, R6.reuse, R54, R53 ;  /* 0x0000003606357224 */ /* 0x040fe200078e0235 */
[C---:B------:R-:W-:Y:S01]  /*2b20*/  ISETP.GT.U32.AND P0, PT, R6.reuse, R51, PT ;  /* 0x000000330600720c */ /* 0x040fe20003f04070 */
[----:B------:R-:W-:Y:S02]  /*2b30*/  @!P2 IMAD.MOV R49, RZ, RZ, -R49 ;  /* 0x000000ffff31a224 */ /* 0x000fe400078e0a31 */
[----:B------:R-:W-:Y:S01]  /*2b40*/  @!P6 IMAD.IADD R3, R3, 0x1, -R6 ;  /* 0x000000010303e824 */ /* 0x000fe200078e0a06 */
[----:B------:R-:W-:Y:S01]  /*2b50*/  ISETP.GT.U32.AND P2, PT, R6, R53, PT ;  /* 0x000000350600720c */ /* 0x000fe20003f44070 */
[----:B------:R-:W-:-:S03]  /*2b60*/  IMAD.HI.U32 R8, R2, R55, RZ ;  /* 0x0000003702087227 */ /* 0x000fc600078e00ff */
[----:B------:R-:W-:Y:S01]  /*2b70*/  ISETP.GT.U32.AND P6, PT, R6, R3, PT ;  /* 0x000000030600720c */ /* 0x000fe20003fc4070 */
[----:B------:R-:W-:Y:S02]  /*2b80*/  IMAD.MOV R54, RZ, RZ, -R8 ;  /* 0x000000ffff367224 */ /* 0x000fe400078e0a08 */
[--C-:B------:R-:W-:Y:S01]  /*2b90*/  @!P5 IMAD.IADD R52, R52, 0x1, -R6.reuse ;  /* 0x000000013434d824 */ /* 0x100fe200078e0a06 */
[----:B------:R-:W-:Y:S01]  /*2ba0*/  ISETP.GE.AND P5, PT, R58, RZ, PT ;  /* 0x000000ff3a00720c */ /* 0x000fe20003fa6270 */
[--C-:B------:R-:W-:Y:S01]  /*2bb0*/  @!P0 IMAD.IADD R51, R51, 0x1, -R6.reuse ;  /* 0x0000000133338824 */ /* 0x100fe200078e0a06 */
[----:B------:R-:W-:Y:S01]  /*2bc0*/  ISETP.GE.AND P0, PT, R57, RZ, PT ;  /* 0x000000ff3900720c */ /* 0x000fe20003f06270 */
[----:B------:R-:W-:Y:S01]  /*2bd0*/  IMAD R55, R6, R54, R55 ;  /* 0x0000003606377224 */ /* 0x000fe200078e0237 */
[----:B------:R-:W-:Y:S01]  /*2be0*/  IABS R57, R60 ;  /* 0x0000003c00397213 */ /* 0x000fe20000000000 */
[----:B------:R-:W-:Y:S01]  /*2bf0*/  @!P2 IMAD.IADD R53, R53, 0x1, -R6 ;  /* 0x000000013535a824 */ /* 0x000fe200078e0a06 */
[----:B------:R-:W-:Y:S01]  /*2c00*/  LOP3.LUT R54, R7, 0x28, RZ, 0xfc, !PT ;  /* 0x0000002807367812 */ /* 0x000fe200078efcff */
[----:B------:R-:W-:Y:S01]  /*2c10*/  @!P3 IMAD.MOV R51, RZ, RZ, -R51 ;  /* 0x000000ffff33b224 */ /* 0x000fe200078e0a33 */
[----:B------:R-:W-:Y:S01]  /*2c20*/  ISETP.GE.AND P3, PT, R59, RZ, PT ;  /* 0x000000ff3b00720c */ /* 0x000fe20003f66270 */
[----:B------:R-:W-:Y:S01]  /*2c30*/  IMAD.HI.U32 R8, R2, R57, RZ ;  /* 0x0000003902087227 */ /* 0x000fe200078e00ff */
[----:B------:R-:W-:-:S02]  /*2c40*/  ISETP.GT.U32.AND P2, PT, R6, R53, PT ;  /* 0x000000350600720c */ /* 0x000fc40003f44070 */
[----:B------:R-:W-:Y:S01]  /*2c50*/  IABS R59, R54 ;  /* 0x00000036003b7213 */ /* 0x000fe20000000000 */
[----:B------:R-:W-:Y:S01]  /*2c60*/  @!P6 IMAD.IADD R3, R3, 0x1, -R6 ;  /* 0x000000010303e824 */ /* 0x000fe200078e0a06 */
[C---:B------:R-:W-:Y:S01]  /*2c70*/  ISETP.GT.U32.AND P6, PT, R6.reuse, R55, PT ;  /* 0x000000370600720c */ /* 0x040fe20003fc4070 */
[----:B------:R-:W-:Y:S01]  /*2c80*/  IMAD.MOV R8, RZ, RZ, -R8 ;  /* 0x000000ffff087224 */ /* 0x000fe200078e0a08 */
[----:B------:R-:W-:Y:S01]  /*2c90*/  ISETP.GT.U32.AND P1, PT, R6, R52, PT ;  /* 0x000000340600720c */ /* 0x000fe20003f24070 */
[----:B------:R-:W-:Y:S01]  /*2ca0*/  @!P4 IMAD.MOV R50, RZ, RZ, -R50 ;  /* 0x000000ffff32c224 */ /* 0x000fe200078e0a32 */
[----:B------:R-:W-:Y:S01]  /*2cb0*/  ISETP.GE.AND P4, PT, R56, RZ, PT ;  /* 0x000000ff3800720c */ /* 0x000fe20003f86270 */
[----:B------:R-:W-:Y:S01]  /*2cc0*/  IMAD R57, R6, R8, R57 ;  /* 0x0000000806397224 */ /* 0x000fe200078e0239 */
[C---:B------:R-:W-:Y:S01]  /*2cd0*/  LOP3.LUT R8, R7.reuse, 0x26, RZ, 0xfc, !PT ;  /* 0x0000002607087812 */ /* 0x040fe200078efcff */
[----:B------:R-:W-:Y:S01]  /*2ce0*/  IMAD.MOV.U32 R80, RZ, RZ, R3 ;  /* 0x000000ffff507224 */ /* 0x000fe200078e0003 */
[----:B------:R-:W-:Y:S01]  /*2cf0*/  LOP3.LUT R56, R7, 0x22, RZ, 0xfc, !PT ;  /* 0x0000002207387812 */ /* 0x000fe200078efcff */
[----:B------:R-:W-:Y:S01]  /*2d00*/  IMAD.HI.U32 R3, R2, R59, RZ ;  /* 0x0000003b02037227 */ /* 0x000fe200078e00ff */
[----:B------:R-:W-:-:S02]  /*2d10*/  IABS R61, R8 ;  /* 0x00000008003d7213 */ /* 0x000fc40000000000 */
[----:B------:R-:W-:Y:S01]  /*2d20*/  LOP3.LUT R58, R7, 0x20, RZ, 0xfc, !PT ;  /* 0x00000020073a7812 */ /* 0x000fe200078efcff */
[----:B------:R-:W-:Y:S01]  /*2d30*/  @!P5 IMAD.MOV R80, RZ, RZ, -R80 ;  /* 0x000000ffff50d224 */ /* 0x000fe200078e0a50 */
[----:B------:R-:W-:Y:S01]  /*2d40*/  ISETP.GT.U32.AND P5, PT, R6, R57, PT ;  /* 0x000000390600720c */ /* 0x000fe20003fa4070 */
[----:B------:R-:W-:Y:S02]  /*2d50*/  IMAD.MOV R3, RZ, RZ, -R3 ;  /* 0x000000ffff037224 */ /* 0x000fe400078e0a03 */
[--C-:B------:R-:W-:Y:S01]  /*2d60*/  @!P2 IMAD.IADD R53, R53, 0x1, -R6.reuse ;  /* 0x000000013535a824 */ /* 0x100fe200078e0a06 */
[----:B------:R-:W-:Y:S01]  /*2d70*/  ISETP.GE.AND P2, PT, R8, RZ, PT ;  /* 0x000000ff0800720c */ /* 0x000fe20003f46270 */
[--C-:B------:R-:W-:Y:S02]  /*2d80*/  @!P6 IMAD.IADD R55, R55, 0x1, -R6.reuse ;  /* 0x000000013737e824 */ /* 0x100fe400078e0a06 */
[C---:B------:R-:W-:Y:S02]  /*2d90*/  IMAD R3, R6.reuse, R3, R59 ;  /* 0x0000000306037224 */ /* 0x040fe400078e023b */
[----:B------:R-:W-:Y:S01]  /*2da0*/  IMAD.MOV.U32 R82, RZ, RZ, R53 ;  /* 0x000000ffff527224 */ /* 0x000fe200078e0035 */
[----:B------:R-:W-:Y:S01]  /*2db0*/  ISETP.GT.U32.AND P6, PT, R6, R55, PT ;  /* 0x000000370600720c */ /* 0x000fe20003fc4070 */
[----:B------:R-:W-:Y:S01]  /*2dc0*/  @!P1 IMAD.IADD R52, R52, 0x1, -R6 ;  /* 0x0000000134349824 */ /* 0x000fe200078e0a06 */
[----:B------:R-:W-:Y:S01]  /*2dd0*/  ISETP.GE.AND P1, PT, R60, RZ, PT ;  /* 0x000000ff3c00720c */ /* 0x000fe20003f26270 */
[----:B------:R-:W-:Y:S01]  /*2de0*/  @!P4 IMAD.MOV R82, RZ, RZ, -R82 ;  /* 0x000000ffff52c224 */ /* 0x000fe200078e0a52 */
[----:B------:R-:W-:Y:S01]  /*2df0*/  ISETP.GT.U32.AND P4, PT, R6, R3, PT ;  /* 0x000000030600720c */ /* 0x000fe20003f84070 */
[----:B------:R-:W-:Y:S01]  /*2e00*/  @!P0 IMAD.MOV R52, RZ, RZ, -R52 ;  /* 0x000000ffff348224 */ /* 0x000fe200078e0a34 */
[----:B------:R-:W-:Y:S01]  /*2e10*/  ISETP.GE.AND P0, PT, R54, RZ, PT ;  /* 0x000000ff3600720c */ /* 0x000fe20003f06270 */
[----:B------:R-:W-:Y:S01]  /*2e20*/  @!P5 IMAD.IADD R57, R57, 0x1, -R6 ;  /* 0x000000013939d824 */ /* 0x000fe200078e0a06 */
[C---:B------:R-:W-:Y:S01]  /*2e30*/  LOP3.LUT R54, R7.reuse, 0x24, RZ, 0xfc, !PT ;  /* 0x0000002407367812 */ /* 0x040fe200078efcff */
[----:B------:R-:W-:Y:S01]  /*2e40*/  IMAD.HI.U32 R8, R2, R61, RZ ;  /* 0x0000003d02087227 */ /* 0x000fe200078e00ff */
[----:B------:R-:W-:-:S02]  /*2e50*/  LOP3.LUT R60, R7, 0x12, RZ, 0xfc, !PT ;  /* 0x00000012073c7812 */ /* 0x000fc400078efcff */
[----:B------:R-:W-:Y:S01]  /*2e60*/  IABS R59, R54 ;  /* 0x00000036003b7213 */ /* 0x000fe20000000000 */
[----:B------:R-:W-:Y:S01]  /*2e70*/  @!P6 IMAD.IADD R55, R55, 0x1, -R6 ;  /* 0x000000013737e824 */ /* 0x000fe200078e0a06 */
[----:B------:R-:W-:Y:S01]  /*2e80*/  ISETP.GT.U32.AND P5, PT, R6, R57, PT ;  /* 0x000000390600720c */ /* 0x000fe20003fa4070 */
[----:B------:R-:W-:Y:S01]  /*2e90*/  IMAD.MOV R53, RZ, RZ, -R8 ;  /* 0x000000ffff357224 */ /* 0x000fe200078e0a08 */
[----:B------:R-:W-:Y:S01]  /*2ea0*/  ISETP.GE.AND P6, PT, R54, RZ, PT ;  /* 0x000000ff3600720c */ /* 0x000fe20003fc6270 */
[----:B------:R-:W-:Y:S01]  /*2eb0*/  IMAD.HI.U32 R8, R2, R59, RZ ;  /* 0x0000003b02087227 */ /* 0x000fe200078e00ff */
[----:B------:R-:W-:Y:S02]  /*2ec0*/  IABS R54, R56 ;  /* 0x0000003800367213 */ /* 0x000fe40000000000 */
[----:B------:R-:W-:Y:S01]  /*2ed0*/  IABS R65, R60 ;  /* 0x0000003c00417213 */ /* 0x000fe20000000000 */
[----:B------:R-:W-:Y:S02]  /*2ee0*/  @!P4 IMAD.IADD R3, R3, 0x1, -R6 ;  /* 0x000000010303c824 */ /* 0x000fe400078e0a06 */
[----:B------:R-:W-:-:S02]  /*2ef0*/  IMAD R53, R6, R53, R61 ;  /* 0x0000003506357224 */ /* 0x000fc400078e023d */
[----:B------:R-:W-:Y:S01]  /*2f00*/  IMAD.MOV R8, RZ, RZ, -R8 ;  /* 0x000000ffff087224 */ /* 0x000fe200078e0a08 */
[----:B------:R-:W-:Y:S01]  /*2f10*/  ISETP.GT.U32.AND P4, PT, R6, R3, PT ;  /* 0x000000030600720c */ /* 0x000fe20003f84070 */
[----:B------:R-:W-:Y:S01]  /*2f20*/  IMAD.MOV.U32 R61, RZ, RZ, R54 ;  /* 0x000000ffff3d7224 */ /* 0x000fe200078e0036 */
[----:B------:R-:W-:Y:S01]  /*2f30*/  LOP3.LUT R54, R7, 0x1e, RZ, 0xfc, !PT ;  /* 0x0000001e07367812 */ /* 0x000fe200078efcff */
[----:B------:R-:W-:Y:S02]  /*2f40*/  IMAD.MOV.U32 R84, RZ, RZ, R55 ;  /* 0x000000ffff547224 */ /* 0x000fe400078e0037 */
[----:B------:R-:W-:Y:S01]  /*2f50*/  @!P5 IMAD.IADD R57, R57, 0x1, -R6 ;  /* 0x000000013939d824 */ /* 0x000fe200078e0a06 */
[----:B------:R-:W-:Y:S01]  /*2f60*/  ISETP.GE.AND P5, PT, R56, RZ, PT ;  /* 0x000000ff3800720c */ /* 0x000fe20003fa6270 */
[----:B------:R-:W-:Y:S01]  /*2f70*/  IMAD R55, R6, R8, R59 ;  /* 0x0000000806377224 */ /* 0x000fe200078e023b */
[----:B------:R-:W-:Y:S01]  /*2f80*/  IABS R59, R58 ;  /* 0x0000003a003b7213 */ /* 0x000fe20000000000 */
[----:B------:R-:W-:Y:S01]  /*2f90*/  IMAD.HI.U32 R8, R2, R61, RZ ;  /* 0x0000003d02087227 */ /* 0x000fe200078e00ff */
[----:B------:R-:W-:-:S03]  /*2fa0*/  LOP3.LUT R56, R7, 0x1c, RZ, 0xfc, !PT ;  /* 0x0000001c07387812 */ /* 0x000fc600078efcff */
[----:B------:R-:W-:Y:S01]  /*2fb0*/  IMAD.MOV.U32 R86, RZ, RZ, R57 ;  /* 0x000000ffff567224 */ /* 0x000fe200078e0039 */
[----:B------:R-:W-:Y:S01]  /*2fc0*/  IABS R63, R56 ;  /* 0x00000038003f7213 */ /* 0x000fe20000000000 */
[----:B------:R-:W-:Y:S02]  /*2fd0*/  IMAD.MOV R57, RZ, RZ, -R8 ;  /* 0x000000ffff397224 */ /* 0x000fe400078e0a08 */
[----:B------:R-:W-:-:S04]  /*2fe0*/  IMAD.HI.U32 R8, R2, R59, RZ ;  /* 0x0000003b02087227 */ /* 0x000fc800078e00ff */
[----:B------:R-:W-:Y:S02]  /*2ff0*/  IMAD.MOV R8, RZ, RZ, -R8 ;  /* 0x000000ffff087224 */ /* 0x000fe400078e0a08 */
[----:B------:R-:W-:Y:S02]  /*3000*/  @!P4 IMAD.IADD R3, R3, 0x1, -R6 ;  /* 0x000000010303c824 */ /* 0x000fe400078e0a06 */
[----:B------:R-:W-:Y:S01]  /*3010*/  @!P3 IMAD.MOV R84, RZ, RZ, -R84 ;  /* 0x000000ffff54b224 */ /* 0x000fe200078e0a54 */
[C---:B------:R-:W-:Y:S01]  /*3020*/  ISETP.GT.U32.AND P3, PT, R6.reuse, R53, PT ;  /* 0x000000350600720c */ /* 0x040fe20003f64070 */
[C---:B------:R-:W-:Y:S02]  /*3030*/  IMAD R59, R6.reuse, R8, R59 ;  /* 0x00000008063b7224 */ /* 0x040fe400078e023b */
[----:B------:R-:W-:Y:S02]  /*3040*/  IMAD.MOV.U32 R88, RZ, RZ, R3 ;  /* 0x000000ffff587224 */ /* 0x000fe400078e0003 */
[----:B------:R-:W-:Y:S01]  /*3050*/  @!P1 IMAD.MOV R86, RZ, RZ, -R86 ;  /* 0x000000ffff569224 */ /* 0x000fe200078e0a56 */
[C---:B------:R-:W-:Y:S01]  /*3060*/  ISETP.GT.U32.AND P1, PT, R6.reuse, R55, PT ;  /* 0x000000370600720c */ /* 0x040fe20003f24070 */
[----:B------:R-:W-:Y:S01]  /*3070*/  @!P0 IMAD.MOV R88, RZ, RZ, -R88 ;  /* 0x000000ffff588224 */ /* 0x000fe200078e0a58 */
[C---:B------:R-:W-:Y:S01]  /*3080*/  ISETP.GT.U32.AND P0, PT, R6.reuse, R59, PT ;  /* 0x0000003b0600720c */ /* 0x040fe20003f04070 */
[----:B------:R-:W-:Y:S01]  /*3090*/  IMAD R57, R6, R57, R61 ;  /* 0x0000003906397224 */ /* 0x000fe200078e023d */
[----:B------:R-:W-:Y:S01]  /*30a0*/  IABS R61, R54 ;  /* 0x00000036003d7213 */ /* 0x000fe20000000000 */
[----:B------:R-:W-:-:S03]  /*30b0*/  IMAD.HI.U32 R8, R2, R63, RZ ;  /* 0x0000003f02087227 */ /* 0x000fc600078e00ff */
[----:B------:R-:W-:Y:S01]  /*30c0*/  ISETP.GT.U32.AND P4, PT, R6, R57, PT ;  /* 0x000000390600720c */ /* 0x000fe20003f84070 */
[----:B------:R-:W-:Y:S02]  /*30d0*/  @!P3 IMAD.IADD R53, R53, 0x1, -R6 ;  /* 0x000000013535b824 */ /* 0x000fe400078e0a06 */
[----:B------:R-:W-:-:S03]  /*30e0*/  IMAD.HI.U32 R3, R2, R61, RZ ;  /* 0x0000003d02037227 */ /* 0x000fc600078e00ff */
[C---:B------:R-:W-:Y:S01]  /*30f0*/  ISETP.GT.U32.AND P3, PT, R6.reuse, R53, PT ;  /* 0x000000350600720c */ /* 0x040fe20003f64070 */
[--C-:B------:R-:W-:Y:S02]  /*3100*/  @!P0 IMAD.IADD R59, R59, 0x1, -R6.reuse ;  /* 0x000000013b3b8824 */ /* 0x100fe400078e0a06 */
[----:B------:R-:W-:Y:S02]  /*3110*/  @!P1 IMAD.IADD R55, R55, 0x1, -R6 ;  /* 0x0000000137379824 */ /* 0x000fe400078e0a06 */
[----:B------:R-:W-:Y:S01]  /*3120*/  IMAD.MOV R8, RZ, RZ, -R8 ;  /* 0x000000ffff087224 */ /* 0x000fe200078e0a08 */
[C---:B------:R-:W-:Y:S01]  /*3130*/  ISETP.GT.U32.AND P0, PT, R6.reuse, R59, PT ;  /* 0x0000003b0600720c */ /* 0x040fe20003f04070 */
[----:B------:R-:W-:Y:S01]  /*3140*/  @!P4 IMAD.IADD R57, R57, 0x1, -R6 ;  /* 0x000000013939c824 */ /* 0x000fe200078e0a06 */
[----:B------:R-:W-:Y:S01]  /*3150*/  ISETP.GT.U32.AND P1, PT, R6, R55, PT ;  /* 0x000000370600720c */ /* 0x000fe20003f24070 */
[----:B------:R-:W-:-:S03]  /*3160*/  IMAD.MOV R3, RZ, RZ, -R3 ;  /* 0x000000ffff037224 */ /* 0x000fc600078e0a03 */
[----:B------:R-:W-:Y:S01]  /*3170*/  ISETP.GT.U32.AND P4, PT, R6, R57, PT ;  /* 0x000000390600720c */ /* 0x000fe20003f84070 */
[--C-:B------:R-:W-:Y:S01]  /*3180*/  @!P3 IMAD.IADD R53, R53, 0x1, -R6.reuse ;  /* 0x000000013535b824 */ /* 0x100fe200078e0a06 */
[----:B------:R-:W-:Y:S01]  /*3190*/  ISETP.GE.AND P3, PT, R58, RZ, PT ;  /* 0x000000ff3a00720c */ /* 0x000fe20003f66270 */
[C---:B------:R-:W-:Y:S01]  /*31a0*/  IMAD R3, R6.reuse, R3, R61 ;  /* 0x0000000306037224 */ /* 0x040fe200078e023d */
[----:B------:R-:W-:Y:S01]  /*31b0*/  LOP3.LUT R58, R7, 0x14, RZ, 0xfc, !PT ;  /* 0x00000014073a7812 */ /* 0x000fe200078efcff */
[----:B------:R-:W-:Y:S02]  /*31c0*/  IMAD.MOV.U32 R90, RZ, RZ, R53 ;  /* 0x000000ffff5a7224 */ /* 0x000fe400078e0035 */
[--C-:B------:R-:W-:Y:S01]  /*31d0*/  @!P0 IMAD.IADD R59, R59, 0x1, -R6.reuse ;  /* 0x000000013b3b8824 */ /* 0x100fe200078e0a06 */
[C---:B------:R-:W-:Y:S01]  /*31e0*/  ISETP.GT.U32.AND P0, PT, R6.reuse, R3, PT ;  /* 0x000000030600720c */ /* 0x040fe20003f04070 */
[----:B------:R-:W-:Y:S01]  /*31f0*/  IMAD R53, R6, R8, R63 ;  /* 0x0000000806357224 */ /* 0x000fe200078e023f */
[----:B------:R-:W-:Y:S01]  /*3200*/  LOP3.LUT R8, R7, 0x1a, RZ, 0xfc, !PT ;  /* 0x0000001a07087812 */ /* 0x000fe200078efcff */
[----:B------:R-:W-:Y:S01]  /*3210*/  IMAD.MOV.U32 R96, RZ, RZ, R59 ;  /* 0x000000ffff607224 */ /* 0x000fe200078e003b */
[----:B------:R-:W-:Y:S01]  /*3220*/  IABS R63, R58 ;  /* 0x0000003a003f7213 */ /* 0x000fe20000000000 */
[----:B------:R-:W-:Y:S01]  /*3230*/  @!P1 IMAD.IADD R55, R55, 0x1, -R6 ;  /* 0x0000000137379824 */ /* 0x000fe200078e0a06 */
[----:B------:R-:W-:Y:S01]  /*3240*/  ISETP.GE.AND P1, PT, R56, RZ, PT ;  /* 0x000000ff3800720c */ /* 0x000fe20003f26270 */
[----:B------:R-:W-:Y:S01]  /*3250*/  @!P3 IMAD.MOV R96, RZ, RZ, -R96 ;  /* 0x000000ffff60b224 */ /* 0x000fe200078e0a60 */
[----:B------:R-:W-:Y:S01]  /*3260*/  ISETP.GT.U32.AND P3, PT, R6, R53, PT ;  /* 0x000000350600720c */ /* 0x000fe20003f64070 */
[----:B------:R-:W-:Y:S01]  /*3270*/  @!P2 IMAD.MOV R90, RZ, RZ, -R90 ;  /* 0x000000ffff5aa224 */ /* 0x000fe200078e0a5a */
[----:B------:R-:W-:Y:S01]  /*3280*/  ISETP.GE.AND P2, PT, R54, RZ, PT ;  /* 0x000000ff3600720c */ /* 0x000fe20003f46270 */
[----:B------:R-:W-:Y:S01]  /*3290*/  IMAD.MOV.U32 R92, RZ, RZ, R55 ;  /* 0x000000ffff5c7224 */ /* 0x000fe200078e0037 */
[----:B------:R-:W-:Y:S01]  /*32a0*/  LOP3.LUT R54, R7, 0x18, RZ, 0xfc, !PT ;  /* 0x0000001807367812 */ /* 0x000fe200078efcff */
[----:B------:R-:W-:Y:S01]  /*32b0*/  @!P4 IMAD.IADD R57, R57, 0x1, -R6 ;  /* 0x000000013939c824 */ /* 0x000fe200078e0a06 */
[----:B------:R-:W-:Y:S01]  /*32c0*/  ISETP.GE.AND P4, PT, R8, RZ, PT ;  /* 0x000000ff0800720c */ /* 0x000fe20003f86270 */
[----:B------:R-:W-:Y:S01]  /*32d0*/  @!P6 IMAD.MOV R92, RZ, RZ, -R92 ;  /* 0x000000ffff5ce224 */ /* 0x000fe200078e0a5c */
[----:B------:R-:W-:Y:S01]  /*32e0*/  IABS R8, R8 ;  /* 0x0000000800087213 */ /* 0x000fe20000000000 */
[----:B------:R-:W-:Y:S01]  /*32f0*/  IMAD.MOV.U32 R94, RZ, RZ, R57 ;  /* 0x000000ffff5e7224 */ /* 0x000fe200078e0039 */
[----:B------:R-:W-:Y:S01]  /*3300*/  ISETP.GE.AND P6, PT, R54, RZ, PT ;  /* 0x000000ff3600720c */ /* 0x000fe20003fc6270 */
[--C-:B------:R-:W-:Y:S01]  /*3310*/  @!P0 IMAD.IADD R3, R3, 0x1, -R6.reuse ;  /* 0x0000000103038824 */ /* 0x100fe200078e0a06 */
[----:B------:R-:W-:Y:S01]  /*3320*/  IABS R54, R54 ;  /* 0x0000003600367213 */ /* 0x000fe20000000000 */
[----:B------:R-:W-:Y:S01]  /*3330*/  @!P3 IMAD.IADD R53, R53, 0x1, -R6 ;  /* 0x000000013535b824 */ /* 0x000fe200078e0a06 */
[----:B------:R-:W-:Y:S01]  /*3340*/  LOP3.LUT R56, R7, 0x16, RZ, 0xfc, !PT ;  /* 0x0000001607387812 */ /* 0x000fe200078efcff */
[----:B------:R-:W-:Y:S01]  /*3350*/  IMAD.MOV.U32 R57, RZ, RZ, R8 ;  /* 0x000000ffff397224 */ /* 0x000fe200078e0008 */
[----:B------:R-:W-:Y:S01]  /*3360*/  ISETP.GT.U32.AND P0, PT, R6, R3, PT ;  /* 0x000000030600720c */ /* 0x000fe20003f04070 */
[----:B------:R-:W-:Y:S01]  /*3370*/  IMAD.MOV.U32 R59, RZ, RZ, R54 ;  /* 0x000000ffff3b7224 */ /* 0x000fe200078e0036 */
[----:B------:R-:W-:Y:S01]  /*3380*/  IABS R61, R56 ;  /* 0x00000038003d7213 */ /* 0x000fe20000000000 */
[----:B------:R-:W-:Y:S01]  /*3390*/  IMAD.HI.U32 R8, R2, R57, RZ ;  /* 0x0000003902087227 */ /* 0x000fe200078e00ff */
[----:B------:R-:W-:-:S03]  /*33a0*/  ISETP.GT.U32.AND P3, PT, R6, R53, PT ;  /* 0x000000350600720c */ /* 0x000fc60003f64070 */
[----:B------:R-:W-:-:S04]  /*33b0*/  IMAD.HI.U32 R54, R2, R59, RZ ;  /* 0x0000003b02367227 */ /* 0x000fc800078e00ff */
[----:B------:R-:W-:-:S04]  /*33c0*/  IMAD.HI.U32 R55, R2, R61, RZ ;  /* 0x0000003d02377227 */ /* 0x000fc800078e00ff */
[----:B------:R-:W-:Y:S02]  /*33d0*/  IMAD.MOV R8, RZ, RZ, -R8 ;  /* 0x000000ffff087224 */ /* 0x000fe400078e0a08 */
[----:B------:R-:W-:Y:S01]  /*33e0*/  @!P5 IMAD.MOV R94, RZ, RZ, -R94 ;  /* 0x000000ffff5ed224 */ /* 0x000fe200078e0a5e */
[----:B------:R-:W-:Y:S01]  /*33f0*/  ISETP.GE.AND P5, PT, R56, RZ, PT ;  /* 0x000000ff3800720c */ /* 0x000fe20003fa6270 */
[----:B------:R-:W-:Y:S02]  /*3400*/  IMAD.MOV R54, RZ, RZ, -R54 ;  /* 0x000000ffff367224 */ /* 0x000fe400078e0a36 */
[----:B------:R-:W-:Y:S02]  /*3410*/  IMAD.MOV R56, RZ, RZ, -R55 ;  /* 0x000000ffff387224 */ /* 0x000fe400078e0a37 */
[C---:B------:R-:W-:Y:S02]  /*3420*/  IMAD R55, R6.reuse, R8, R57 ;  /* 0x0000000806377224 */ /* 0x040fe400078e0239 */
[----:B------:R-:W-:-:S02]  /*3430*/  IMAD R57, R6, R54, R59 ;  /* 0x0000003606397224 */ /* 0x000fc400078e023b */
[--C-:B------:R-:W-:Y:S02]  /*3440*/  @!P3 IMAD.IADD R53, R53, 0x1, -R6.reuse ;  /* 0x000000013535b824 */ /* 0x100fe400078e0a06 */
[----:B------:R-:W-:Y:S01]  /*3450*/  @!P0 IMAD.IADD R3, R3, 0x1, -R6 ;  /* 0x0000000103038824 */ /* 0x000fe200078e0a06 */
[----:B------:R-:W-:Y:S01]  /*3460*/  ISETP.GT.U32.AND P3, PT, R6, R57, PT ;  /* 0x000000390600720c */ /* 0x000fe20003f64070 */
[----:B------:R-:W-:Y:S01]  /*3470*/  IMAD.HI.U32 R8, R2, R63, RZ ;  /* 0x0000003f02087227 */ /* 0x000fe200078e00ff */
[----:B------:R-:W-:-:S03]  /*3480*/  ISETP.GT.U32.AND P0, PT, R6, R55, PT ;  /* 0x000000370600720c */ /* 0x000fc60003f04070 */
[----:B------:R-:W-:Y:S02]  /*3490*/  IMAD.MOV R8, RZ, RZ, -R8 ;  /* 0x000000ffff087224 */ /* 0x000fe400078e0a08 */
[C---:B------:R-:W-:Y:S02]  /*34a0*/  IMAD R59, R6.reuse, R56, R61 ;  /* 0x00000038063b7224 */ /* 0x040fe400078e023d */
[----:B------:R-:W-:Y:S02]  /*34b0*/  IMAD R61, R6, R8, R63 ;  /* 0x00000008063d7224 */ /* 0x000fe400078e023f */
[----:B------:R-:W-:-:S04]  /*34c0*/  IMAD.HI.U32 R8, R2, R65, RZ ;  /* 0x0000004102087227 */ /* 0x000fc800078e00ff */
[--C-:B------:R-:W-:Y:S02]  /*34d0*/  @!P3 IMAD.IADD R57, R57, 0x1, -R6.reuse ;  /* 0x000000013939b824 */ /* 0x100fe400078e0a06 */
[----:B------:R-:W-:Y:S02]  /*34e0*/  @!P0 IMAD.IADD R55, R55, 0x1, -R6 ;  /* 0x0000000137378824 */ /* 0x000fe400078e0a06 */
[----:B------:R-:W-:Y:S01]  /*34f0*/  IMAD.HI.U32 R54, R2, R67, RZ ;  /* 0x0000004302367227 */ /* 0x000fe200078e00ff */
[C---:B------:R-:W-:Y:S02]  /*3500*/  ISETP.GT.U32.AND P3, PT, R6.reuse, R57, PT ;  /* 0x000000390600720c */ /* 0x040fe40003f64070 */
[----:B------:R-:W-:Y:S01]  /*3510*/  ISETP.GT.U32.AND P0, PT, R6, R55, PT ;  /* 0x000000370600720c */ /* 0x000fe20003f04070 */
[----:B------:R-:W-:Y:S02]  /*3520*/  IMAD.MOV R63, RZ, RZ, -R8 ;  /* 0x000000ffff3f7224 */ /* 0x000fe400078e0a08 */
[----:B------:R-:W-:-:S02]  /*3530*/  IMAD.MOV R54, RZ, RZ, -R54 ;  /* 0x000000ffff367224 */ /* 0x000fc400078e0a36 */
[C---:B------:R-:W-:Y:S02]  /*3540*/  IMAD R63, R6.reuse, R63, R65 ;  /* 0x0000003f063f7224 */ /* 0x040fe400078e0241 */
[----:B------:R-:W-:Y:S02]  /*3550*/  IMAD R65, R6, R54, R67 ;  /* 0x0000003606417224 */ /* 0x000fe400078e0243 */
[----:B------:R-:W-:-:S04]  /*3560*/  IMAD.HI.U32 R8, R2, R69, RZ ;  /* 0x0000004502087227 */ /* 0x000fc800078e00ff */
[--C-:B------:R-:W-:Y:S01]  /*3570*/  @!P3 IMAD.IADD R57, R57, 0x1, -R6.reuse ;  /* 0x000000013939b824 */ /* 0x100fe200078e0a06 */
[C---:B------:R-:W-:Y:S01]  /*3580*/  ISETP.GT.U32.AND P3, PT, R6.reuse, R61, PT ;  /* 0x0000003d0600720c */ /* 0x040fe20003f64070 */
[----:B------:R-:W-:Y:S01]  /*3590*/  @!P0 IMAD.IADD R55, R55, 0x1, -R6 ;  /* 0x0000000137378824 */ /* 0x000fe200078e0a06 */
[----:B------:R-:W-:Y:S01]  /*35a0*/  ISETP.GT.U32.AND P0, PT, R6, R59, PT ;  /* 0x0000003b0600720c */ /* 0x000fe20003f04070 */
[----:B------:R-:W-:Y:S02]  /*35b0*/  IMAD.MOV R56, RZ, RZ, -R8 ;  /* 0x000000ffff387224 */ /* 0x000fe400078e0a08 */
[----:B------:R-:W-:-:S04]  /*35c0*/  IMAD.HI.U32 R8, R2, R71, RZ ;  /* 0x0000004702087227 */ /* 0x000fc800078e00ff */
[----:B------:R-:W-:Y:S02]  /*35d0*/  IMAD.MOV R8, RZ, RZ, -R8 ;  /* 0x000000ffff087224 */ /* 0x000fe400078e0a08 */
[C---:B------:R-:W-:Y:S02]  /*35e0*/  IMAD R67, R6.reuse, R56, R69 ;  /* 0x0000003806437224 */ /* 0x040fe400078e0245 */
[--C-:B------:R-:W-:Y:S01]  /*35f0*/  @!P3 IMAD.IADD R61, R61, 0x1, -R6.reuse ;  /* 0x000000013d3db824 */ /* 0x100fe200078e0a06 */
[C---:B------:R-:W-:Y:S01]  /*3600*/  ISETP.GT.U32.AND P3, PT, R6.reuse, R65, PT ;  /* 0x000000410600720c */ /* 0x040fe20003f64070 */
[----:B------:R-:W-:Y:S01]  /*3610*/  @!P0 IMAD.IADD R59, R59, 0x1, -R6 ;  /* 0x000000013b3b8824 */ /* 0x000fe200078e0a06 */
[C---:B------:R-:W-:Y:S01]  /*3620*/  ISETP.GT.U32.AND P0, PT, R6.reuse, R63, PT ;  /* 0x0000003f0600720c */ /* 0x040fe20003f04070 */
[----:B------:R-:W-:Y:S02]  /*3630*/  IMAD R69, R6, R8, R71 ;  /* 0x0000000806457224 */ /* 0x000fe400078e0247 */
[----:B------:R-:W-:-:S04]  /*3640*/  IMAD.HI.U32 R8, R2, R73, RZ ;  /* 0x0000004902087227 */ /* 0x000fc800078e00ff */
[----:B------:R-:W-:Y:S02]  /*3650*/  IMAD.MOV R8, RZ, RZ, -R8 ;  /* 0x000000ffff087224 */ /* 0x000fe400078e0a08 */
[----:B------:R-:W-:Y:S01]  /*3660*/  IMAD.MOV.U32 R100, RZ, RZ, R53 ;  /* 0x000000ffff647224 */ /* 0x000fe200078e0035 */
[----:B------:R-:W-:Y:S01]  /*3670*/  LOP3.LUT R53, RZ, R25, RZ, 0x33, !PT ;  /* 0x00000019ff357212 */ /* 0x000fe200078e33ff */
[--C-:B------:R-:W-:Y:S01]  /*3680*/  @!P3 IMAD.IADD R65, R65, 0x1, -R6.reuse ;  /* 0x000000014141b824 */ /* 0x100fe200078e0a06 */
[C---:B------:R-:W-:Y:S01]  /*3690*/  ISETP.GT.U32.AND P3, PT, R6.reuse, R69, PT ;  /* 0x000000450600720c */ /* 0x040fe20003f64070 */
[----:B------:R-:W-:Y:S01]  /*36a0*/  @!P0 IMAD.IADD R63, R63, 0x1, -R6 ;  /* 0x000000013f3f8824 */ /* 0x000fe200078e0a06 */
[C---:B------:R-:W-:Y:S01]  /*36b0*/  ISETP.GT.U32.AND P0, PT, R6.reuse, R67, PT ;  /* 0x000000430600720c */ /* 0x040fe20003f04070 */
[----:B------:R-:W-:Y:S02]  /*36c0*/  IMAD R71, R6, R8, R73 ;  /* 0x0000000806477224 */ /* 0x000fe400078e0249 */
[----:B------:R-:W-:-:S04]  /*36d0*/  IMAD.HI.U32 R8, R2, R75, RZ ;  /* 0x0000004b02087227 */ /* 0x000fc800078e00ff */
[----:B------:R-:W-:Y:S01]  /*36e0*/  IMAD.MOV.U32 R98, RZ, RZ, R3 ;  /* 0x000000ffff627224 */ /* 0x000fe200078e0003 */
[----:B------:R-:W-:Y:S01]  /*36f0*/  SHF.R.S32.HI R3, RZ, 0x6, R0 ;  /* 0x00000006ff037819 */ /* 0x000fe20000011400 */
[----:B------:R-:W-:Y:S01]  /*3700*/  @!P1 IMAD.MOV R100, RZ, RZ, -R100 ;  /* 0x000000ffff649224 */ /* 0x000fe200078e0a64 */
[----:B------:R-:W-:Y:S01]  /*3710*/  ISETP.GT.U32.AND P1, PT, R6, R61, PT ;  /* 0x0000003d0600720c */ /* 0x000fe20003f24070 */
[----:B------:R-:W-:Y:S01]  /*3720*/  IMAD.HI.U32 R54, R2, R77, RZ ;  /* 0x0000004d02367227 */ /* 0x000fe200078e00ff */
[----:B------:R-:W-:-:S03]  /*3730*/  SGXT R3, R3, 0x1 ;  /* 0x000000010303781a */ /* 0x000fc60000000200 */
[----:B------:R-:W-:Y:S02]  /*3740*/  IMAD.MOV R8, RZ, RZ, -R8 ;  /* 0x000000ffff087224 */ /* 0x000fe400078e0a08 */
[----:B------:R-:W-:-:S04]  /*3750*/  IMAD.HI.U32 R56, R2, R79, RZ ;  /* 0x0000004f02387227 */ /* 0x000fc800078e00ff */
[----:B------:R-:W-:Y:S01]  /*3760*/  @!P2 IMAD.MOV R98, RZ, RZ, -R98 ;  /* 0x000000ffff62a224 */ /* 0x000fe200078e0a62 */
[C---:B------:R-:W-:Y:S01]  /*3770*/  ISETP.GT.U32.AND P2, PT, R6.reuse, R63, PT ;  /* 0x0000003f0600720c */ /* 0x040fe20003f44070 */
[----:B------:R-:W-:Y:S01]  /*3780*/  @!P3 IMAD.IADD R69, R69, 0x1, -R6 ;  /* 0x000000014545b824 */ /* 0x000fe200078e0a06 */
[C---:B------:R-:W-:Y:S01]  /*3790*/  ISETP.GT.U32.AND P3, PT, R6.reuse, R65, PT ;  /* 0x000000410600720c */ /* 0x040fe20003f64070 */
[----:B------:R-:W-:Y:S02]  /*37a0*/  IMAD.MOV R54, RZ, RZ, -R54 ;  /* 0x000000ffff367224 */ /* 0x000fe400078e0a36 */
[C---:B------:R-:W-:Y:S02]  /*37b0*/  IMAD R73, R6.reuse, R8, R75 ;  /* 0x0000000806497224 */ /* 0x040fe400078e024b */
[----:B------:R-:W-:Y:S01]  /*37c0*/  @!P0 IMAD.IADD R67, R67, 0x1, -R6 ;  /* 0x0000000143438824 */ /* 0x000fe200078e0a06 */
[----:B------:R-:W-:Y:S01]  /*37d0*/  ISETP.GT.U32.AND P0, PT, R6, R59, PT ;  /* 0x0000003b0600720c */ /* 0x000fe20003f04070 */
[----:B------:R-:W-:-:S02]  /*37e0*/  IMAD.MOV R56, RZ, RZ, -R56 ;  /* 0x000000ffff387224 */ /* 0x000fc400078e0a38 */
[----:B------:R-:W-:-:S04]  /*37f0*/  IMAD.HI.U32 R8, R2, R81, RZ ;  /* 0x0000005102087227 */ /* 0x000fc800078e00ff */
[----:B------:R-:W-:Y:S02]  /*3800*/  IMAD.MOV.U32 R104, RZ, RZ, R57 ;  /* 0x000000ffff687224 */ /* 0x000fe400078e0039 */
[C---:B------:R-:W-:Y:S02]  /*3810*/  IMAD R75, R6.reuse, R54, R77 ;  /* 0x00000036064b7224 */ /* 0x040fe400078e024d */
[C---:B------:R-:W-:Y:S01]  /*3820*/  IMAD R77, R6.reuse, R56, R79 ;  /* 0x00000038064d7224 */ /* 0x040fe200078e024f */
[----:B------:R-:W-:Y:S01]  /*3830*/  IABS R79, R76 ;  /* 0x0000004c004f7213 */ /* 0x000fe20000000000 */
[----:B------:R-:W-:Y:S02]  /*3840*/  IMAD.MOV R8, RZ, RZ, -R8 ;  /* 0x000000ffff087224 */ /* 0x000fe400078e0a08 */
[----:B------:R-:W-:Y:S01]  /*3850*/  @!P6 IMAD.MOV R104, RZ, RZ, -R104 ;  /* 0x000000ffff68e224 */ /* 0x000fe200078e0a68 */
[C---:B------:R-:W-:Y:S01]  /*3860*/  ISETP.GT.U32.AND P6, PT, R6.reuse, R69, PT ;  /* 0x000000450600720c */ /* 0x040fe20003fc4070 */
[----:B------:R-:W-:-:S02]  /*3870*/  IMAD R57, R6, R8, R81 ;  /* 0x0000000806397224 */ /* 0x000fc400078e0251 */
[----:B------:R-:W-:Y:S01]  /*3880*/  @!P1 IMAD.IADD R61, R61, 0x1, -R6 ;  /* 0x000000013d3d9824 */ /* 0x000fe200078e0a06 */
[----:B------:R-:W-:Y:S01]  /*3890*/  ISETP.GT.U32.AND P1, PT, R6, R73, PT ;  /* 0x000000490600720c */ /* 0x000fe20003f24070 */
[----:B------:R-:W-:-:S04]  /*38a0*/  IMAD.HI.U32 R2, R2, R79, RZ ;  /* 0x0000004f02027227 */ /* 0x000fc800078e00ff */
[--C-:B------:R-:W-:Y:S01]  /*38b0*/  @!P2 IMAD.IADD R63, R63, 0x1, -R6.reuse ;  /* 0x000000013f3fa824 */ /* 0x100fe200078e0a06 */
[C---:B------:R-:W-:Y:S01]  /*38c0*/  ISETP.GT.U32.AND P2, PT, R6.reuse, R75, PT ;  /* 0x0000004b0600720c */ /* 0x040fe20003f44070 */
[--C-:B------:R-:W-:Y:S01]  /*38d0*/  @!P3 IMAD.IADD R65, R65, 0x1, -R6.reuse ;  /* 0x000000014141b824 */ /* 0x100fe200078e0a06 */
[C---:B------:R-:W-:Y:S01]  /*38e0*/  ISETP.GT.U32.AND P3, PT, R6.reuse, R57, PT ;  /* 0x000000390600720c */ /* 0x040fe20003f64070 */
[----:B------:R-:W-:Y:S02]  /*38f0*/  IMAD.MOV.U32 R102, RZ, RZ, R55 ;  /* 0x000000ffff667224 */ /* 0x000fe400078e0037 */
[----:B------:R-:W-:Y:S01]  /*3900*/  @!P0 IMAD.IADD R59, R59, 0x1, -R6 ;  /* 0x000000013b3b8824 */ /* 0x000fe200078e0a06 */
[C---:B------:R-:W-:Y:S01]  /*3910*/  ISETP.GT.U32.AND P0, PT, R6.reuse, R71, PT ;  /* 0x000000470600720c */ /* 0x040fe20003f04070 */
[----:B------:R-:W-:Y:S02]  /*3920*/  IMAD.MOV R2, RZ, RZ, -R2 ;  /* 0x000000ffff027224 */ /* 0x000fe400078e0a02 */
[----:B------:R-:W-:Y:S01]  /*3930*/  @!P4 IMAD.MOV R102, RZ, RZ, -R102 ;  /* 0x000000ffff66c224 */ /* 0x000fe200078e0a66 */
[C---:B------:R-:W-:Y:S01]  /*3940*/  ISETP.GT.U32.AND P4, PT, R6.reuse, R67, PT ;  /* 0x000000430600720c */ /* 0x040fe20003f84070 */
[----:B------:R-:W-:Y:S01]  /*3950*/  IMAD R55, R6, R2, R79 ;  /* 0x0000000206377224 */ /* 0x000fe200078e024f */
[----:B------:R-:W-:Y:S01]  /*3960*/  LOP3.LUT R2, R0, 0x40, RZ, 0xc0, !PT ;  /* 0x0000004000027812 */ /* 0x000fe200078ec0ff */
[--C-:B------:R-:W-:Y:S01]  /*3970*/  @!P6 IMAD.IADD R69, R69, 0x1, -R6.reuse ;  /* 0x000000014545e824 */ /* 0x100fe200078e0a06 */
[C---:B------:R-:W-:Y:S01]  /*3980*/  ISETP.GT.U32.AND P6, PT, R6.reuse, R77, PT ;  /* 0x0000004d0600720c */ /* 0x040fe20003fc4070 */
[--C-:B------:R-:W-:Y:S01]  /*3990*/  @!P1 IMAD.IADD R73, R73, 0x1, -R6.reuse ;  /* 0x0000000149499824 */ /* 0x100fe200078e0a06 */
[----:B------:R-:W-:Y:S01]  /*39a0*/  ISETP.GT.U32.AND P1, PT, R6, R55, PT ;  /* 0x000000370600720c */ /* 0x000fe20003f24070 */
[--C-:B------:R-:W-:Y:S01]  /*39b0*/  @!P2 IMAD.IADD R75, R75, 0x1, -R6.reuse ;  /* 0x000000014b4ba824 */ /* 0x100fe200078e0a06 */
[----:B------:R-:W-:Y:S01]  /*39c0*/  ISETP.GE.AND P2, PT, R62, RZ, PT ;  /* 0x000000ff3e00720c */ /* 0x000fe20003f46270 */
[--C-:B------:R-:W-:Y:S01]  /*39d0*/  @!P3 IMAD.IADD R57, R57, 0x1, -R6.reuse ;  /* 0x000000013939b824 */ /* 0x100fe200078e0a06 */
[----:B------:R-:W-:Y:S01]  /*39e0*/  ISETP.GE.AND P3, PT, R64, RZ, PT ;  /* 0x000000ff4000720c */ /* 0x000fe20003f66270 */
[--C-:B------:R-:W-:Y:S01]  /*39f0*/  @!P0 IMAD.IADD R71, R71, 0x1, -R6.reuse ;  /* 0x0000000147478824 */ /* 0x100fe200078e0a06 */
[----:B------:R-:W-:Y:S01]  /*3a00*/  ISETP.GE.AND P0, PT, R60, RZ, PT ;  /* 0x000000ff3c00720c */ /* 0x000fe20003f06270 */
[----:B------:R-:W-:Y:S01]  /*3a10*/  @!P4 IMAD.IADD R67, R67, 0x1, -R6 ;  /* 0x000000014343c824 */ /* 0x000fe200078e0a06 */
[----:B------:R-:W-:Y:S01]  /*3a20*/  ISETP.GE.AND P4, PT, R58, RZ, PT ;  /* 0x000000ff3a00720c */ /* 0x000fe20003f86270 */
[----:B------:R-:W-:-:S02]  /*3a30*/  IMAD.MOV.U32 R106, RZ, RZ, R59 ;  /* 0x000000ffff6a7224 */ /* 0x000fc400078e003b */
[--C-:B------:R-:W-:Y:S01]  /*3a40*/  @!P6 IMAD.IADD R77, R77, 0x1, -R6.reuse ;  /* 0x000000014d4de824 */ /* 0x100fe200078e0a06 */
[----:B------:R-:W-:Y:S01]  /*3a50*/  ISETP.GE.AND P6, PT, R66, RZ, PT ;  /* 0x000000ff4200720c */ /* 0x000fe20003fc6270 */
[----:B------:R-:W-:Y:S01]  /*3a60*/  @!P1 IMAD.IADD R55, R55, 0x1, -R6 ;  /* 0x0000000137379824 */ /* 0x000fe200078e0a06 */
[C---:B------:R-:W-:Y:S01]  /*3a70*/  ISETP.GT.U32.AND P1, PT, R6.reuse, R71, PT ;  /* 0x000000470600720c */ /* 0x040fe20003f24070 */
[----:B------:R-:W-:Y:S01]  /*3a80*/  @!P5 IMAD.MOV R106, RZ, RZ, -R106 ;  /* 0x000000ffff6ad224 */ /* 0x000fe200078e0a6a */
[C---:B------:R-:W-:Y:S01]  /*3a90*/  ISETP.GT.U32.AND P5, PT, R6.reuse, R77, PT ;  /* 0x0000004d0600720c */ /* 0x040fe20003fa4070 */
[----:B------:R-:W-:Y:S02]  /*3aa0*/  IMAD.MOV.U32 R112, RZ, RZ, R65 ;  /* 0x000000ffff707224 */ /* 0x000fe400078e0041 */
[----:B------:R-:W-:Y:S02]  /*3ab0*/  IMAD.MOV.U32 R110, RZ, RZ, R63 ;  /* 0x000000ffff6e7224 */ /* 0x000fe400078e003f */
[----:B------:R-:W-:Y:S01]  /*3ac0*/  @!P2 IMAD.MOV R112, RZ, RZ, -R112 ;  /* 0x000000ffff70a224 */ /* 0x000fe200078e0a70 */
[C---:B------:R-:W-:Y:S01]  /*3ad0*/  ISETP.GT.U32.AND P2, PT, R6.reuse, R57, PT ;  /* 0x000000390600720c */ /* 0x040fe20003f44070 */
[----:B------:R-:W-:Y:S01]  /*3ae0*/  @!P3 IMAD.MOV R67, RZ, RZ, -R67 ;  /* 0x000000ffff43b224 */ /* 0x000fe200078e0a43 */
[----:B------:R-:W-:Y:S01]  /*3af0*/  ISETP.GT.U32.AND P3, PT, R6, R55, PT ;  /* 0x000000370600720c */ /* 0x000fe20003f64070 */
[----:B------:R-:W-:-:S02]  /*3b00*/  IMAD.MOV.U32 R108, RZ, RZ, R61 ;  /* 0x000000ffff6c7224 */ /* 0x000fc400078e003d */
[----:B------:R-:W-:Y:S01]  /*3b10*/  @!P0 IMAD.MOV R110, RZ, RZ, -R110 ;  /* 0x000000ffff6e8224 */ /* 0x000fe200078e0a6e */
[C---:B------:R-:W-:Y:S01]  /*3b20*/  ISETP.GT.U32.AND P0, PT, R6.reuse, R75, PT ;  /* 0x0000004b0600720c */ /* 0x040fe20003f04070 */
[----:B------:R-:W-:Y:S01]  /*3b30*/  @!P4 IMAD.MOV R108, RZ, RZ, -R108 ;  /* 0x000000ffff6cc224 */ /* 0x000fe200078e0a6c */
[----:B------:R-:W-:Y:S01]  /*3b40*/  ISETP.GT.U32.AND P4, PT, R6, R73, PT ;  /* 0x000000490600720c */ /* 0x000fe20003f84070 */
[----:B------:R-:W-:Y:S01]  /*3b50*/  @!P6 IMAD.MOV R69, RZ, RZ, -R69 ;  /* 0x000000ffff45e224 */ /* 0x000fe200078e0a45 */
[----:B------:R-:W-:Y:S01]  /*3b60*/  ISETP.GE.AND P6, PT, R68, RZ, PT ;  /* 0x000000ff4400720c */ /* 0x000fe20003fc6270 */
[--C-:B------:R-:W-:Y:S01]  /*3b70*/  @!P5 IMAD.IADD R77, R77, 0x1, -R6.reuse ;  /* 0x000000014d4dd824 */ /* 0x100fe200078e0a06 */
[----:B------:R-:W-:Y:S01]  /*3b80*/  ISETP.GE.AND P5, PT, R76, RZ, PT ;  /* 0x000000ff4c00720c */ /* 0x000fe20003fa6270 */
[--C-:B------:R-:W-:Y:S01]  /*3b90*/  @!P1 IMAD.IADD R71, R71, 0x1, -R6.reuse ;  /* 0x0000000147479824 */ /* 0x100fe200078e0a06 */
[----:B------:R-:W-:Y:S01]  /*3ba0*/  ISETP.GE.AND P1, PT, R7, RZ, PT ;  /* 0x000000ff0700720c */ /* 0x000fe20003f26270 */
[--C-:B------:R-:W-:Y:S01]  /*3bb0*/  @!P2 IMAD.IADD R57, R57, 0x1, -R6.reuse ;  /* 0x000000013939a824 */ /* 0x100fe200078e0a06 */
[----:B------:R-:W-:Y:S01]  /*3bc0*/  ISETP.GE.AND P2, PT, R74, RZ, PT ;  /* 0x000000ff4a00720c */ /* 0x000fe20003f46270 */
[--C-:B------:R-:W-:Y:S01]  /*3bd0*/  @!P3 IMAD.IADD R55, R55, 0x1, -R6.reuse ;  /* 0x000000013737b824 */ /* 0x100fe200078e0a06 */
[----:B------:R-:W-:Y:S01]  /*3be0*/  ISETP.NE.AND P3, PT, R25, RZ, PT ;  /* 0x000000ff1900720c */ /* 0x000fe20003f65270 */
[--C-:B------:R-:W-:Y:S01]  /*3bf0*/  @!P0 IMAD.IADD R75, R75, 0x1, -R6.reuse ;  /* 0x000000014b4b8824 */ /* 0x100fe200078e0a06 */
[----:B------:R-:W-:Y:S01]  /*3c00*/  ISETP.GE.AND P0, PT, R72, RZ, PT ;  /* 0x000000ff4800720c */ /* 0x000fe20003f06270 */
[----:B------:R-:W-:Y:S01]  /*3c10*/  IMAD R25, R78, UR60, RZ ;  /* 0x0000003c4e197c24 */ /* 0x000fe2000f8e02ff */
[----:B------:R-:W-:Y:S01]  /*3c20*/  SEL R9, R53, R9, !P3 ;  /* 0x0000000935097207 */ /* 0x000fe20005800000 */
[----:B------:R-:W-:Y:S01]  /*3c30*/  @!P4 IMAD.IADD R73, R73, 0x1, -R6 ;  /* 0x000000014949c824 */ /* 0x000fe200078e0a06 */
[C---:B------:R-:W-:Y:S01]  /*3c40*/  SEL R10, R53.reuse, R10, !P3 ;  /* 0x0000000a350a7207 */ /* 0x040fe20005800000 */
[----:B------:R-:W-:Y:S01]  /*3c50*/  IMAD.MOV.U32 R6, RZ, RZ, R55 ;  /* 0x000000ffff067224 */ /* 0x000fe200078e0037 */
[----:B------:R-:W-:Y:S01]  /*3c60*/  SEL R18, R53, R18, !P3 ;  /* 0x0000001235127207 */ /* 0x000fe20005800000 */
[----:B------:R-:W-:Y:S01]  /*3c70*/  IMAD R7, R4, UR5, RZ ;  /* 0x0000000504077c24 */ /* 0x000fe2000f8e02ff */
[----:B------:R-:W-:Y:S01]  /*3c80*/  ULDC UR5, c[0x0][0x240] ;  /* 0x0000900000057ab9 */ /* 0x000fe20000000800 */
[----:B------:R-:W-:Y:S01]  /*3c90*/  @!P6 IMAD.MOV R71, RZ, RZ, -R71 ;  /* 0x000000ffff47e224 */ /* 0x000fe200078e0a47 */
[----:B------:R-:W-:Y:S01]  /*3ca0*/  LEA R8, P6, R25, UR10, 0x1 ;  /* 0x0000000a19087c11 */ /* 0x000fe2000f8c08ff */
[----:B------:R-:W-:Y:S01]  /*3cb0*/  IMAD.MOV.U32 R128, RZ, RZ, R57 ;  /* 0x000000ffff807224 */ /* 0x000fe200078e0039 */
[----:B------:R-:W-:Y:S01]  /*3cc0*/  SEL R54, R53, R11, !P3 ;  /* 0x0000000b35367207 */ /* 0x000fe20005800000 */
[----:B------:R-:W-:Y:S01]  /*3cd0*/  @!P5 IMAD.MOV R6, RZ, RZ, -R6 ;  /* 0x000000ffff06d224 */ /* 0x000fe200078e0a06 */
[----:B------:R-:W-:Y:S01]  /*3ce0*/  ISETP.GE.AND P4, PT, R70, RZ, PT ;  /* 0x000000ff4600720c */ /* 0x000fe20003f86270 */
[----:B------:R-:W-:Y:S01]  /*3cf0*/  IMAD R9, R9, UR5, RZ ;  /* 0x0000000509097c24 */ /* 0x000fe2000f8e02ff */
[C---:B------:R-:W-:Y:S01]  /*3d00*/  SEL R55, R53.reuse, R16, !P3 ;  /* 0x0000001035377207 */ /* 0x040fe20005800000 */
[----:B------:R-:W-:Y:S01]  /*3d10*/  @!P1 IMAD.MOV R128, RZ, RZ, -R128 ;  /* 0x000000ffff809224 */ /* 0x000fe200078e0a80 */
[----:B------:R-:W-:Y:S01]  /*3d20*/  SEL R57, R53, R19, !P3 ;  /* 0x0000001335397207 */ /* 0x000fe20005800000 */
[----:B------:R-:W-:Y:S01]  /*3d30*/  IMAD R19, R10, UR5, RZ ;  /* 0x000000050a137c24 */ /* 0x000fe2000f8e02ff */
[----:B------:R-:W-:Y:S01]  /*3d40*/  LEA.HI.X.SX32 R16, R25, UR11, 0x1, P6 ;  /* 0x0000000b19107c11 */ /* 0x000fe2000b0f0eff */
[----:B------:R-:W-:Y:S01]  /*3d50*/  @!P2 IMAD.MOV R77, RZ, RZ, -R77 ;  /* 0x000000ffff4da224 */ /* 0x000fe200078e0a4d */
[C---:B------:R-:W-:Y:S01]  /*3d60*/  SEL R56, R53.reuse, R17, !P3 ;  /* 0x0000001135387207 */ /* 0x040fe20005800000 */
[----:B------:R-:W-:Y:S01]  /*3d70*/  IMAD R25, R18, UR5, RZ ;  /* 0x0000000512197c24 */ /* 0x000fe2000f8e02ff */
[C---:B------:R-:W-:Y:S01]  /*3d80*/  SEL R20, R53.reuse, R20, !P3 ;  /* 0x0000001435147207 */ /* 0x040fe20005800000 */
[----:B------:R-:W-:Y:S01]  /*3d90*/  @!P0 IMAD.MOV R75, RZ, RZ, -R75 ;  /* 0x000000ffff4b8224 */ /* 0x000fe200078e0a4b */
[C---:B------:R-:W-:Y:S01]  /*3da0*/  SEL R58, R53.reuse, R21, !P3 ;  /* 0x00000015353a7207 */ /* 0x040fe20005800000 */
[----:B------:R-:W-:Y:S01]  /*3db0*/  IMAD R21, R54, UR5, RZ ;  /* 0x0000000536157c24 */ /* 0x000fe2000f8e02ff */
[----:B------:R-:W-:Y:S01]  /*3dc0*/  SEL R126, R53, R6, !P3 ;  /* 0x00000006357e7207 */ /* 0x000fe20005800000 */
[----:B------:R-:W-:Y:S01]  /*3dd0*/  IMAD R55, R55, UR5, RZ ;  /* 0x0000000537377c24 */ /* 0x000fe2000f8e02ff */
[----:B------:R-:W-:Y:S01]  /*3de0*/  LEA R4, P1, R5, UR8, 0x1 ;  /* 0x0000000805047c11 */ /* 0x000fe2000f8208ff */
[----:B------:R-:W-:Y:S01]  /*3df0*/  @!P4 IMAD.MOV R73, RZ, RZ, -R73 ;  /* 0x000000ffff49c224 */ /* 0x000fe200078e0a49 */
[-C--:B------:R-:W-:Y:S01]  /*3e00*/  LEA R18, P2, R9, R8.reuse, 0x1 ;  /* 0x0000000809127211 */ /* 0x080fe200078408ff */
[----:B------:R-:W-:Y:S01]  /*3e10*/  IMAD R57, R57, UR5, RZ ;  /* 0x0000000539397c24 */ /* 0x000fe2000f8e02ff */
[----:B------:R-:W-:Y:S01]  /*3e20*/  LEA R6, P0, R7, UR8, 0x1 ;  /* 0x0000000807067c11 */ /* 0x000fe2000f8008ff */
[----:B------:R-:W-:Y:S01]  /*3e30*/  IMAD.SHL.U32 R0, R78, 0x2, RZ ;  /* 0x000000024e007824 */ /* 0x000fe200078e00ff */
[C---:B------:R-:W-:Y:S01]  /*3e40*/  SEL R59, R53.reuse, R23, !P3 ;  /* 0x00000017353b7207 */ /* 0x040fe20005800000 */
[----:B------:R-:W-:Y:S01]  /*3e50*/  IMAD R23, R56, UR5, RZ ;  /* 0x0000000538177c24 */ /* 0x000fe2000f8e02ff */
[----:B------:R-:W-:Y:S01]  /*3e60*/  SEL R60, R53, R27, !P3 ;  /* 0x0000001b353c7207 */ /* 0x000fe20005800000 */
[----:B------:R-:W-:Y:S01]  /*3e70*/  IMAD R27, R20, UR5, RZ ;  /* 0x00000005141b7c24 */ /* 0x000fe2000f8e02ff */
[-C--:B------:R-:W-:Y:S01]  /*3e80*/  LEA R10, P6, R19, R8.reuse, 0x1 ;  /* 0x00000008130a7211 */ /* 0x080fe200078c08ff */
[----:B------:R0:W-:Y:S01]  /*3e90*/  STL [R1+0x108], R18 ;  /* 0x0001081201007387 */ /* 0x0001e20000100800 */
[----:B------:R-:W-:Y:S01]  /*3ea0*/  LEA.HI.X.SX32 R5, R5, UR9, 0x1, P1 ;  /* 0x0000000905057c11 */ /* 0x000fe200088f0eff */
[----:B------:R-:W-:Y:S01]  /*3eb0*/  IMAD R59, R59, UR5, RZ ;  /* 0x000000053b3b7c24 */ /* 0x000fe2000f8e02ff */
[----:B------:R-:W-:Y:S01]  /*3ec0*/  LEA.HI.X.SX32 R7, R7, UR9, 0x1, P0 ;  /* 0x0000000907077c11 */ /* 0x000fe200080f0eff */
[----:B------:R1:W-:Y:S01]  /*3ed0*/  STL [R1+0x110], R10 ;  /* 0x0001100a01007387 */ /* 0x0003e20000100800 */
[----:B------:R-:W-:Y:S01]  /*3ee0*/  LEA R20, P1, R21, R8, 0x1 ;  /* 0x0000000815147211 */ /* 0x000fe200078208ff */
[----:B------:R-:W-:Y:S01]  /*3ef0*/  IMAD R2, R2, 0x80, R0 ;  /* 0x0000008002027824 */ /* 0x000fe200078e0200 */
[C---:B------:R-:W-:Y:S01]  /*3f00*/  SEL R22, R53.reuse, R22, !P3 ;  /* 0x0000001635167207 */ /* 0x040fe20005800000 */
[----:B------:R-:W-:Y:S01]  /*3f10*/  IMAD R141, R126, UR5, RZ ;  /* 0x000000057e8d7c24 */ /* 0x000fe2000f8e02ff */
[----:B------:R-:W-:Y:S01]  /*3f20*/  SEL R24, R53, R24, !P3 ;  /* 0x0000001835187207 */ /* 0x000fe20005800000 */
[----:B------:R2:W-:Y:S01]  /*3f30*/  STL [R1+0x118], R20 ;  /* 0x0001181401007387 */ /* 0x0005e20000100800 */
[----:B0-----:R-:W-:Y:S01]  /*3f40*/  LEA R18, P0, R55, R8, 0x1 ;  /* 0x0000000837127211 */ /* 0x001fe200078008ff */
[----:B------:R-:W-:Y:S01]  /*3f50*/  UIADD3 UR11, UP0, UR20, 0x80, URZ ;  /* 0x00000080140b7890 */ /* 0x000fe2000ff1e03f */
[----:B------:R-:W-:Y:S01]  /*3f60*/  SEL R26, R53, R26, !P3 ;  /* 0x0000001a351a7207 */ /* 0x000fe20005800000 */
[----:B------:R-:W-:Y:S01]  /*3f70*/  UMOV UR8, URZ ;  /* 0x0000003f00087c82 */ /* 0x000fe20008000000 */
[----:B-1----:R-:W-:Y:S01]  /*3f80*/  LEA R10, P5, R23, R8, 0x1 ;  /* 0x00000008170a7211 */ /* 0x002fe200078a08ff */
[----:B------:R0:W-:Y:S01]  /*3f90*/  STL [R1+0x120], R18 ;  /* 0x0001201201007387 */ /* 0x0001e20000100800 */
[C---:B------:R-:W-:Y:S01]  /*3fa0*/  SEL R28, R53.reuse, R28, !P3 ;  /* 0x0000001c351c7207 */ /* 0x040fe20005800000 */
[----:B------:R-:W-:Y:S01]  /*3fb0*/  USHF.L.U32 UR60, UR60, 0x6, URZ ;  /* 0x000000063c3c7899 */ /* 0x000fe2000800063f */
[----:B------:R-:W-:Y:S01]  /*3fc0*/  SEL R61, R53, R29, !P3 ;  /* 0x0000001d353d7207 */ /* 0x000fe20005800000 */
[----:B------:R1:W-:Y:S01]  /*3fd0*/  STL [R1+0x128], R10 ;  /* 0x0001280a01007387 */ /* 0x0003e20000100800 */
[----:B--2---:R-:W-:Y:S01]  /*3fe0*/  LEA R20, P4, R25, R8, 0x1 ;  /* 0x0000000819147211 */ /* 0x004fe200078808ff */
[----:B------:R-:W-:Y:S01]  /*3ff0*/  IMAD R29, R58, UR5, RZ ;  /* 0x000000053a1d7c24 */ /* 0x000fe2000f8e02ff */
[----:B------:R-:W-:Y:S01]  /*4000*/  SEL R30, R53, R30, !P3 ;  /* 0x0000001e351e7207 */ /* 0x000fe20005800000 */
[----:B------:R-:W-:Y:S01]  /*4010*/  IMAD R61, R61, UR5, RZ ;  /* 0x000000053d3d7c24 */ /* 0x000fe2000f8e02ff */
[----:B------:R-:W-:Y:S01]  /*4020*/  SEL R62, R53, R31, !P3 ;  /* 0x0000001f353e7207 */ /* 0x000fe20005800000 */
[----:B------:R-:W-:Y:S01]  /*4030*/  STL [R1+0x130], R20 ;  /* 0x0001301401007387 */ /* 0x000fe20000100800 */
[----:B0-----:R-:W-:Y:S01]  /*4040*/  LEA.HI.X.SX32 R18, R9, R16, 0x1, P2 ;  /* 0x0000001009127211 */ /* 0x001fe200010f0eff */
[----:B------:R-:W-:Y:S01]  /*4050*/  IMAD R31, R22, UR5, RZ ;  /* 0x00000005161f7c24 */ /* 0x000fe2000f8e02ff */
[C---:B------:R-:W-:Y:S01]  /*4060*/  SEL R32, R53.reuse, R32, !P3 ;  /* 0x0000002035207207 */ /* 0x040fe20005800000 */
[----:B------:R-:W-:Y:S01]  /*4070*/  UIADD3.X UR12, UR8, 0x40000040, URZ, UP0, !UPT ;  /* 0x40000040080c7890 */ /* 0x000fe200087fe43f */
[C---:B------:R-:W-:Y:S01]  /*4080*/  SEL R63, R53.reuse, R33, !P3 ;  /* 0x00000021353f7207 */ /* 0x040fe20005800000 */
[----:B------:R0:W-:Y:S01]  /*4090*/  STL [R1+0x104], R18 ;  /* 0x0001041201007387 */ /* 0x0001e20000100800 */
[C---:B------:R-:W-:Y:S01]  /*40a0*/  SEL R34, R53.reuse, R34, !P3 ;  /* 0x0000002235227207 */ /* 0x040fe20005800000 */
[----:B------:R-:W-:Y:S01]  /*40b0*/  IMAD R33, R24, UR5, RZ ;  /* 0x0000000518217c24 */ /* 0x000fe2000f8e02ff */
[C---:B------:R-:W-:Y:S01]  /*40c0*/  SEL R64, R53.reuse, R35, !P3 ;  /* 0x0000002335407207 */ /* 0x040fe20005800000 */
[----:B------:R-:W-:Y:S01]  /*40d0*/  IMAD R35, R26, UR5, RZ ;  /* 0x000000051a237c24 */ /* 0x000fe2000f8e02ff */
[----:B------:R-:W-:Y:S01]  /*40e0*/  SEL R36, R53, R36, !P3 ;  /* 0x0000002435247207 */ /* 0x000fe20005800000 */
[----:B------:R-:W-:Y:S01]  /*40f0*/  IMAD R63, R63, UR5, RZ ;  /* 0x000000053f3f7c24 */ /* 0x000fe2000f8e02ff */
[C---:B------:R-:W-:Y:S01]  /*4100*/  SEL R65, R53.reuse, R37, !P3 ;  /* 0x0000002535417207 */ /* 0x040fe20005800000 */
[----:B------:R-:W-:Y:S01]  /*4110*/  IMAD R37, R60, UR5, RZ ;  /* 0x000000053c257c24 */ /* 0x000fe2000f8e02ff */
[C---:B------:R-:W-:Y:S01]  /*4120*/  SEL R38, R53.reuse, R38, !P3 ;  /* 0x0000002635267207 */ /* 0x040fe20005800000 */
[----:B------:R-:W-:Y:S01]  /*4130*/  UMOV UR9, URZ ;  /* 0x0000003f00097c82 */ /* 0x000fe20008000000 */
[C---:B------:R-:W-:Y:S01]  /*4140*/  SEL R66, R53.reuse, R39, !P3 ;  /* 0x0000002735427207 */ /* 0x040fe20005800000 */
[----:B------:R-:W-:Y:S01]  /*4150*/  IMAD R39, R28, UR5, RZ ;  /* 0x000000051c277c24 */ /* 0x000fe2000f8e02ff */
[----:B------:R-:W-:Y:S01]  /*4160*/  SEL R40, R53, R40, !P3 ;  /* 0x0000002835287207 */ /* 0x000fe20005800000 */
[----:B------:R-:W-:Y:S01]  /*4170*/  IMAD R65, R65, UR5, RZ ;  /* 0x0000000541417c24 */ /* 0x000fe2000f8e02ff */
[C---:B------:R-:W-:Y:S01]  /*4180*/  SEL R68, R53.reuse, R41, !P3 ;  /* 0x0000002935447207 */ /* 0x040fe20005800000 */
[----:B------:R-:W-:Y:S01]  /*4190*/  IMAD R41, R30, UR5, RZ ;  /* 0x000000051e297c24 */ /* 0x000fe2000f8e02ff */
[C---:B------:R-:W-:Y:S01]  /*41a0*/  SEL R42, R53.reuse, R42, !P3 ;  /* 0x0000002a352a7207 */ /* 0x040fe20005800000 */
[----:B------:R-:W-:Y:S01]  /*41b0*/  USHF.R.S32.HI UR10, URZ, 0x1f, UR60 ;  /* 0x0000001f3f0a7899 */ /* 0x000fe2000801143c */
[C---:B------:R-:W-:Y:S01]  /*41c0*/  SEL R70, R53.reuse, R43, !P3 ;  /* 0x0000002b35467207 */ /* 0x040fe20005800000 */
[----:B------:R-:W-:Y:S01]  /*41d0*/  IMAD R43, R62, UR5, RZ ;  /* 0x000000053e2b7c24 */ /* 0x000fe2000f8e02ff */
[C---:B------:R-:W-:Y:S01]  /*41e0*/  SEL R44, R53.reuse, R44, !P3 ;  /* 0x0000002c352c7207 */ /* 0x040fe20005800000 */
[----:B------:R-:W-:Y:S01]  /*41f0*/  UMOV UR8, UR11 ;  /* 0x0000000b00087c82 */ /* 0x000fe20008000000 */
[C---:B------:R-:W-:Y:S01]  /*4200*/  SEL R72, R53.reuse, R45, !P3 ;  /* 0x0000002d35487207 */ /* 0x040fe20005800000 */
[----:B------:R-:W-:Y:S01]  /*4210*/  IMAD R45, R32, UR5, RZ ;  /* 0x00000005202d7c24 */ /* 0x000fe2000f8e02ff */
[----:B------:R-:W-:-:S02]  /*4220*/  SEL R46, R53, R46, !P3 ;  /* 0x0000002e352e7207 */ /* 0x000fc40005800000 */
[C---:B------:R-:W-:Y:S01]  /*4230*/  SEL R74, R53.reuse, R47, !P3 ;  /* 0x0000002f354a7207 */ /* 0x040fe20005800000 */
[----:B------:R-:W-:Y:S01]  /*4240*/  IMAD R47, R34, UR5, RZ ;  /* 0x00000005222f7c24 */ /* 0x000fe2000f8e02ff */
        /* <DEDUP_REMOVED lines=56> */
[----:B------:R-:W-:Y:S01]  /*45d0*/  SEL R128, R53, R128, !P3 ;  /* 0x0000008035807207 */ /* 0x000fe20005800000 */
[----:B------:R-:W-:Y:S01]  /*45e0*/  IMAD R53, R38, UR5, RZ ;  /* 0x0000000526357c24 */ /* 0x000fe2000f8e02ff */
[----:B-1----:R-:W-:Y:S01]  /*45f0*/  LEA R10, P3, R57, R8, 0x1 ;  /* 0x00000008390a7211 */ /* 0x002fe200078608ff */
[----:B------:R-:W-:Y:S01]  /*4600*/  IMAD R119, R104, UR5, RZ ;  /* 0x0000000568777c24 */ /* 0x000fe2000f8e02ff */
[----:B------:R-:W-:Y:S01]  /*4610*/  LEA.HI.X.SX32 R9, R19, R16, 0x1, P6 ;  /* 0x0000001013097211 */ /* 0x000fe200030f0eff */
[----:B------:R-:W-:Y:S01]  /*4620*/  IMAD R121, R106, UR5, RZ ;  /* 0x000000056a797c24 */ /* 0x000fe2000f8e02ff */
[----:B0-----:R-:W-:Y:S01]  /*4630*/  LEA R18, P2, R27, R8, 0x1 ;  /* 0x000000081b127211 */ /* 0x001fe200078408ff */
[----:B------:R0:W-:Y:S01]  /*4640*/  STL [R1+0x138], R10 ;  /* 0x0001380a01007387 */ /* 0x0001e20000100800 */
[----:B------:R-:W-:Y:S01]  /*4650*/  IMAD R123, R108, UR5, RZ ;  /* 0x000000056c7b7c24 */ /* 0x000fe2000f8e02ff */
[----:B------:R-:W-:Y:S01]  /*4660*/  LOP3.LUT R3, R0, 0x90, R3, 0x78, !PT ;  /* 0x0000009000037812 */ /* 0x000fe200078e7803 */
[----:B------:R-:W-:Y:S01]  /*4670*/  IMAD R125, R110, UR5, RZ ;  /* 0x000000056e7d7c24 */ /* 0x000fe2000f8e02ff */
[----:B------:R1:W-:Y:S01]  /*4680*/  STL [R1+0x10c], R9 ;  /* 0x00010c0901007387 */ /* 0x0003e20000100800 */
[----:B------:R-:W-:Y:S01]  /*4690*/  IMAD R127, R112, UR5, RZ ;  /* 0x00000005707f7c24 */ /* 0x000fe2000f8e02ff */
[----:B------:R-:W2:Y:S01]  /*46a0*/  LDC R0, c[0x0][0x238] ;  /* 0x00008e00ff007b82 */ /* 0x000ea20000000800 */
[----:B------:R-:W-:Y:S01]  /*46b0*/  IMAD R129, R114, UR5, RZ ;  /* 0x0000000572817c24 */ /* 0x000fe2000f8e02ff */
[----:B------:R3:W-:Y:S01]  /*46c0*/  STL [R1+0x140], R18 ;  /* 0x0001401201007387 */ /* 0x0007e20000100800 */
[----:B------:R-:W-:Y:S01]  /*46d0*/  IMAD R131, R116, UR5, RZ ;  /* 0x0000000574837c24 */ /* 0x000fe2000f8e02ff */
[----:B0-----:R-:W-:Y:S01]  /*46e0*/  LEA.HI.X.SX32 R10, R21, R16, 0x1, P1 ;  /* 0x00000010150a7211 */ /* 0x001fe200008f0eff */
[----:B------:R-:W-:-:S02]  /*46f0*/  IMAD R133, R118, UR5, RZ ;  /* 0x0000000576857c24 */ /* 0x000fc4000f8e02ff */
[----:B------:R-:W-:Y:S01]  /*4700*/  IMAD R135, R120, UR5, RZ ;  /* 0x0000000578877c24 */ /* 0x000fe2000f8e02ff */
[----:B-1----:R-:W-:Y:S01]  /*4710*/  LEA R9, P1, R29, R8, 0x1 ;  /* 0x000000081d097211 */ /* 0x002fe200078208ff */
[----:B------:R0:W-:Y:S01]  /*4720*/  STL [R1+0x114], R10 ;  /* 0x0001140a01007387 */ /* 0x0001e20000100800 */
[----:B------:R-:W-:Y:S01]  /*4730*/  IMAD R137, R122, UR5, RZ ;  /* 0x000000057a897c24 */ /* 0x000fe2000f8e02ff */
[----:B---3--:R-:W-:Y:S02]  /*4740*/  LEA.HI.X.SX32 R18, R55, R16, 0x1, P0 ;  /* 0x0000001037127211 */ /* 0x008fe400000f0eff */
[----:B------:R1:W-:Y:S01]  /*4750*/  STL [R1+0x148], R9 ;  /* 0x0001480901007387 */ /* 0x0003e20000100800 */
[----:B------:R-:W-:Y:S01]  /*4760*/  IMAD R139, R124, UR5, RZ ;  /* 0x000000057c8b7c24 */ /* 0x000fe2000f8e02ff */
[----:B------:R-:W-:Y:S01]  /*4770*/  CS2R R54, SRZ ;  /* 0x0000000000367805 */ /* 0x000fe2000001ff00 */
[----:B------:R-:W-:Y:S01]  /*4780*/  IMAD R143, R128, UR5, RZ ;  /* 0x00000005808f7c24 */ /* 0x000fe2000f8e02ff */
[----:B------:R3:W-:Y:S01]  /*4790*/  STL [R1+0x11c], R18 ;  /* 0x00011c1201007387 */ /* 0x0007e20000100800 */
[----:B------:R-:W-:Y:S01]  /*47a0*/  UIADD3 UR5, UR4, 0x8000, URZ ;  /* 0x0000800004057890 */ /* 0x000fe2000fffe03f */
[----:B0-----:R-:W-:-:S03]  /*47b0*/  LEA R10, P0, R31, R8, 0x1 ;  /* 0x000000081f0a7211 */ /* 0x001fc600078008ff */
[----:B------:R-:W-:Y:S01]  /*47c0*/  USHF.R.U32.HI UR5, URZ, 0x4, UR5 ;  /* 0x000000043f057899 */ /* 0x000fe20008011605 */
[----:B-1----:R-:W-:Y:S01]  /*47d0*/  LEA.HI.X.SX32 R9, R23, R16, 0x1, P5 ;  /* 0x0000001017097211 */ /* 0x002fe200028f0eff */
[----:B------:R0:W-:Y:S01]  /*47e0*/  STL [R1+0x150], R10 ;  /* 0x0001500a01007387 */ /* 0x0001e20000100800 */
[C---:B--2---:R-:W-:Y:S01]  /*47f0*/  IMAD R11, R0.reuse, 0x3f, RZ ;  /* 0x0000003f000b7824 */ /* 0x044fe200078e02ff */
[----:B------:R-:W-:Y:S01]  /*4800*/  USGXT.U32 UR22, UR5, 0xe ;  /* 0x0000000e0516789a */ /* 0x000fe20008000000 */
[----:B---3--:R-:W-:Y:S01]  /*4810*/  LEA R18, P5, R59, R8, 0x1 ;  /* 0x000000083b127211 */ /* 0x008fe200078a08ff */
[----:B------:R1:W-:Y:S01]  /*4820*/  STL [R1+0x124], R9 ;  /* 0x0001240901007387 */ /* 0x0003e20000100800 */
[C---:B------:R-:W-:Y:S01]  /*4830*/  IMAD R17, R0.reuse, 0x3e, RZ ;  /* 0x0000003e00117824 */ /* 0x040fe200078e02ff */
[----:B------:R-:W-:Y:S01]  /*4840*/  UIADD3 UR14, UP0, UR22, 0x2, URZ ;  /* 0x00000002160e7890 */ /* 0x000fe2000ff1e03f */
[C---:B------:R-:W-:Y:S01]  /*4850*/  IMAD R19, R0.reuse, 0x3d, RZ ;  /* 0x0000003d00137824 */ /* 0x040fe200078e02ff */
[----:B------:R2:W-:Y:S01]  /*4860*/  STL [R1+0x158], R18 ;  /* 0x0001581201007387 */ /* 0x0005e20000100800 */
[----:B------:R-:W-:Y:S01]  /*4870*/  IMAD R21, R0, 0x3c, RZ ;  /* 0x0000003c00157824 */ /* 0x000fe200078e02ff */
[----:B0-----:R-:W-:Y:S01]  /*4880*/  LEA.HI.X.SX32 R10, R25, R16, 0x1, P4 ;  /* 0x00000010190a7211 */ /* 0x001fe200020f0eff */
[----:B------:R-:W-:Y:S01]  /*4890*/  UIADD3.X UR15, UR9, 0x40000040, URZ, UP0, !UPT ;  /* 0x40000040090f7890 */ /* 0x000fe200087fe43f */
[----:B------:R-:W-:Y:S01]  /*48a0*/  CS2R R24, SRZ ;  /* 0x0000000000187805 */ /* 0x000fe2000001ff00 */
[----:B------:R-:W-:Y:S01]  /*48b0*/  USHF.L.U32 UR5, UR60, 0x1, URZ ;  /* 0x000000013c057899 */ /* 0x000fe2000800063f */
[----:B-1----:R-:W-:Y:S01]  /*48c0*/  LEA R9, P4, R33, R8, 0x1 ;  /* 0x0000000821097211 */ /* 0x002fe200078808ff */
[----:B------:R0:W-:Y:S01]  /*48d0*/  STL [R1+0x12c], R10 ;  /* 0x00012c0a01007387 */ /* 0x0001e20000100800 */
[----:B------:R-:W-:Y:S01]  /*48e0*/  UMOV UR9, UR12 ;  /* 0x0000000c00097c82 */ /* 0x000fe20008000000 */
[----:B------:R-:W-:Y:S01]  /*48f0*/  USHF.L.U64.HI UR60, UR60, 0x1, UR10 ;  /* 0x000000013c3c7899 */ /* 0x000fe2000801020a */
[----:B--2---:R-:W-:Y:S01]  /*4900*/  LEA.HI.X.SX32 R18, R57, R16, 0x1, P3 ;  /* 0x0000001039127211 */ /* 0x004fe200018f0eff */
[----:B------:R1:W-:Y:S01]  /*4910*/  STL [R1+0x160], R9 ;  /* 0x0001600901007387 */ /* 0x0003e20000100800 */
[----:B------:R-:W-:Y:S01]  /*4920*/  UIADD3.64 UR10, UR8, 0x180, URZ ;  /* 0x00000180080a7897 */ /* 0x000fe2000fffe03f */
[----:B------:R-:W-:Y:S01]  /*4930*/  CS2R R56, SRZ ;  /* 0x0000000000387805 */ /* 0x000fe2000001ff00 */
[----:B------:R-:W-:Y:S01]  /*4940*/  UIADD3.64 UR10, UR8, 0x280, URZ ;  /* 0x00000280080a7897 */ /* 0x000fe2000fffe03f */
[----:B------:R2:W-:Y:S01]  /*4950*/  STL [R1+0x134], R18 ;  /* 0x0001341201007387 */ /* 0x0005e20000100800 */
[----:B------:R-:W-:Y:S01]  /*4960*/  UIADD3.64 UR18, UR8, 0x200, URZ ;  /* 0x0000020008127897 */ /* 0x000fe2000fffe03f */
[----:B0-----:R-:W-:Y:S01]  /*4970*/  LEA R10, P3, R35, R8, 0x1 ;  /* 0x00000008230a7211 */ /* 0x001fe200078608ff */
[----:B------:R-:W-:-:S02]  /*4980*/  UIADD3.64 UR12, UR8, 0x80, URZ ;  /* 0x00000080080c7897 */ /* 0x000fc4000fffe03f */
[----:B------:R-:W-:Y:S01]  /*4990*/  UIADD3.64 UR16, UR8, 0x100, URZ ;  /* 0x0000010008107897 */ /* 0x000fe2000fffe03f */
[----:B-1----:R-:W-:Y:S01]  /*49a0*/  LEA.HI.X.SX32 R9, R27, R16, 0x1, P2 ;  /* 0x000000101b097211 */ /* 0x002fe200010f0eff */
[----:B------:R0:W-:Y:S01]  /*49b0*/  STL [R1+0x168], R10 ;  /* 0x0001680a01007387 */ /* 0x0001e20000100800 */
[----:B------:R-:W-:Y:S01]  /*49c0*/  CS2R R26, SRZ ;  /* 0x00000000001a7805 */ /* 0x000fe2000001ff00 */
[----:B------:R-:W-:Y:S01]  /*49d0*/  UMOV UR10, UR14 ;  /* 0x0000000e000a7c82 */ /* 0x000fe20008000000 */
[----:B--2---:R-:W-:Y:S01]  /*49e0*/  LEA R18, P2, R37, R8, 0x1 ;  /* 0x0000000825127211 */ /* 0x004fe200078408ff */
[----:B------:R1:W-:Y:S01]  /*49f0*/  STL [R1+0x13c], R9 ;  /* 0x00013c0901007387 */ /* 0x0003e20000100800 */
[----:B------:R-:W-:Y:S01]  /*4a00*/  UMOV UR11, UR15 ;  /* 0x0000000f000b7c82 */ /* 0x000fe20008000000 */
[----:B------:R-:W-:Y:S02]  /*4a10*/  UIADD3.64 UR24, UR8, 0x300, URZ ;  /* 0x0000030008187897 */ /* 0x000fe4000fffe03f */
[----:B------:R2:W-:Y:S01]  /*4a20*/  STL [R1+0x170], R18 ;  /* 0x0001701201007387 */ /* 0x0005e20000100800 */
[----:B------:R-:W-:Y:S01]  /*4a30*/  UIADD3.64 UR28, UR8, 0x380, URZ ;  /* 0x00000380081c7897 */ /* 0x000fe2000fffe03f */
[----:B0-----:R-:W-:-:S02]  /*4a40*/  LEA.HI.X.SX32 R10, R29, R16, 0x1, P1 ;  /* 0x000000101d0a7211 */ /* 0x001fc400008f0eff */
[----:B------:R-:W-:Y:S01]  /*4a50*/  CS2R R28, SRZ ;  /* 0x00000000001c7805 */ /* 0x000fe2000001ff00 */
[----:B------:R-:W-:Y:S01]  /*4a60*/  UIADD3.64 UR32, UR8, 0x400, URZ ;  /* 0x0000040008207897 */ /* 0x000fe2000fffe03f */
[----:B-1----:R-:W-:Y:S01]  /*4a70*/  LEA R9, P1, R39, R8, 0x1 ;  /* 0x0000000827097211 */ /* 0x002fe200078208ff */
[----:B------:R0:W-:Y:S01]  /*4a80*/  STL [R1+0x144], R10 ;  /* 0x0001440a01007387 */ /* 0x0001e20000100800 */
[----:B------:R-:W-:Y:S01]  /*4a90*/  UIADD3.64 UR36, UR8, 0x480, URZ ;  /* 0x0000048008247897 */ /* 0x000fe2000fffe03f */
[----:B--2---:R-:W-:Y:S02]  /*4aa0*/  LEA.HI.X.SX32 R18, R31, R16, 0x1, P0 ;  /* 0x000000101f127211 */ /* 0x004fe400000f0eff */
[----:B------:R1:W-:Y:S01]  /*4ab0*/  STL [R1+0x178], R9 ;  /* 0x0001780901007387 */ /* 0x0003e20000100800 */
[----:B------:R-:W-:Y:S01]  /*4ac0*/  CS2R R30, SRZ ;  /* 0x00000000001e7805 */ /* 0x000fe2000001ff00 */
[----:B------:R-:W-:Y:S02]  /*4ad0*/  UIADD3.64 UR40, UR8, 0x500, URZ ;  /* 0x0000050008287897 */ /* 0x000fe4000fffe03f */
        /* <DEDUP_REMOVED lines=8> */
[----:B------:R-:W-:Y:S01]  /*4b60*/  UIADD3.64 UR56, UR8, 0x700, URZ ;  /* 0x0000070008387897 */ /* 0x000fe2000fffe03f */
[----:B--2---:R-:W-:Y:S01]  /*4b70*/  LEA R18, P5, R41, R8, 0x1 ;  /* 0x0000000829127211 */ /* 0x004fe200078a08ff */
[----:B------:R1:W-:Y:S01]  /*4b80*/  STL [R1+0x154], R9 ;  /* 0x0001540901007387 */ /* 0x0003e20000100800 */
[----:B------:R-:W-:Y:S02]  /*4b90*/  UIADD3.64 UR14, UR10, 0x2, URZ ;  /* 0x000000020a0e7897 */ /* 0x000fe4000fffe03f */
[----:B------:R-:W-:Y:S01]  /*4ba0*/  UIADD3.64 UR18, UR10, 0x4, URZ ;  /* 0x000000040a127897 */ /* 0x000fe2000fffe03f */
[----:B------:R2:W-:Y:S01]  /*4bb0*/  STL [R1+0x188], R18 ;  /* 0x0001881201007387 */ /* 0x0005e20000100800 */
[----:B0-----:R-:W-:-:S02]  /*4bc0*/  LEA.HI.X.SX32 R10, R33, R16, 0x1, P4 ;  /* 0x00000010210a7211 */ /* 0x001fc400020f0eff */
[----:B------:R-:W-:Y:S02]  /*4bd0*/  CS2R R32, SRZ ;  /* 0x0000000000207805 */ /* 0x000fe4000001ff00 */
[----:B-1----:R-:W-:Y:S01]  /*4be0*/  LEA R9, P4, R43, R8, 0x1 ;  /* 0x000000082b097211 */ /* 0x002fe200078808ff */
[----:B------:R0:W-:Y:S01]  /*4bf0*/  STL [R1+0x15c], R10 ;  /* 0x00015c0a01007387 */ /* 0x0001e20000100800 */
[----:B--2---:R-:W-:-:S03]  /*4c00*/  LEA.HI.X.SX32 R18, R35, R16, 0x1, P3 ;  /* 0x0000001023127211 */ /* 0x004fc600018f0eff */
[----:B------:R1:W-:Y:S01]  /*4c10*/  STL [R1+0x190], R9 ;  /* 0x0001900901007387 */ /* 0x0003e20000100800 */
[----:B------:R-:W-:-:S03]  /*4c20*/  CS2R R34, SRZ ;  /* 0x0000000000227805 */ /* 0x000fc6000001ff00 */
[----:B------:R2:W-:Y:S01]  /*4c30*/  STL [R1+0x164], R18 ;  /* 0x0001641201007387 */ /* 0x0005e20000100800 */
[----:B0-----:R-:W-:Y:S02]  /*4c40*/  LEA R10, P3, R45, R8, 0x1 ;  /* 0x000000082d0a7211 */ /* 0x001fe400078608ff */
[----:B-1----:R-:W-:-:S03]  /*4c50*/  LEA.HI.X.SX32 R9, R37, R16, 0x1, P2 ;  /* 0x0000001025097211 */ /* 0x002fc600010f0eff */
[----:B------:R0:W-:Y:S01]  /*4c60*/  STL [R1+0x198], R10 ;  /* 0x0001980a01007387 */ /* 0x0001e20000100800 */
[----:B------:R-:W-:Y:S02]  /*4c70*/  CS2R R36, SRZ ;  /* 0x0000000000247805 */ /* 0x000fe4000001ff00 */
[----:B--2---:R-:W-:Y:S01]  /*4c80*/  LEA R18, P2, R63, R8, 0x1 ;  /* 0x000000083f127211 */ /* 0x004fe200078408ff */
[----:B------:R1:W-:Y:S04]  /*4c90*/  STL [R1+0x16c], R9 ;  /* 0x00016c0901007387 */ /* 0x0003e80000100800 */
[----:B------:R2:W-:Y:S01]  /*4ca0*/  STL [R1+0x1a0], R18 ;  /* 0x0001a01201007387 */ /* 0x0005e20000100800 */
[----:B0-----:R-:W-:Y:S02]  /*4cb0*/  LEA.HI.X.SX32 R10, R39, R16, 0x1, P1 ;  /* 0x00000010270a7211 */ /* 0x001fe400008f0eff */
[----:B------:R-:W-:-:S02]  /*4cc0*/  CS2R R38, SRZ ;  /* 0x0000000000267805 */ /* 0x000fc4000001ff00 */
        /* <DEDUP_REMOVED lines=217> */
[-C--:B------:R-:W-:Y:S02]  /*5a60*/  LEA.HI.X.SX32 R8, R135, R16.reuse, 0x1, P4 ;  /* 0x0000001087087211 */ /* 0x080fe400020f0eff */
[----:B------:R-:W-:Y:S02]  /*5a70*/  CS2R R134, SRZ ;  /* 0x0000000000867805 */ /* 0x000fe4000001ff00 */
[-C--:B-1----:R-:W-:Y:S01]  /*5a80*/  LEA.HI.X.SX32 R9, R133, R16.reuse, 0x1, P5 ;  /* 0x0000001085097211 */ /* 0x082fe200028f0eff */
[----:B------:R0:W-:Y:S01]  /*5a90*/  STL [R1+0x304], R10 ;  /* 0x0003040a01007387 */ /* 0x0001e20000100800 */
[----:B------:R-:W-:Y:S02]  /*5aa0*/  CS2R R132, SRZ ;  /* 0x0000000000847805 */ /* 0x000fe4000001ff00 */
[----:B--2---:R-:W-:Y:S01]  /*5ab0*/  LEA.HI.X.SX32 R18, R137, R16, 0x1, P3 ;  /* 0x0000001089127211 */ /* 0x004fe200018f0eff */
[----:B------:R-:W-:Y:S01]  /*5ac0*/  STL [R1+0x2d8], R9 ;  /* 0x0002d80901007387 */ /* 0x000fe20000100800 */
[----:B------:R-:W-:-:S03]  /*5ad0*/  CS2R R136, SRZ ;  /* 0x0000000000887805 */ /* 0x000fc6000001ff00 */
[----:B------:R1:W-:Y:S01]  /*5ae0*/  STL [R1+0x2e0], R8 ;  /* 0x0002e00801007387 */ /* 0x0003e20000100800 */
[-C--:B0-----:R-:W-:Y:S02]  /*5af0*/  LEA.HI.X.SX32 R10, R139, R16.reuse, 0x1, P2 ;  /* 0x000000108b0a7211 */ /* 0x081fe400010f0eff */
[----:B------:R-:W-:Y:S01]  /*5b00*/  CS2R R138, SRZ ;  /* 0x00000000008a7805 */ /* 0x000fe2000001ff00 */
[----:B------:R0:W-:Y:S04]  /*5b10*/  STL [R1+0x2e8], R18 ;  /* 0x0002e81201007387 */ /* 0x0001e80000100800 */
[----:B------:R2:W-:Y:S01]  /*5b20*/  STL [R1+0x2f0], R10 ;  /* 0x0002f00a01007387 */ /* 0x0005e20000100800 */
[----:B-1----:R-:W-:Y:S01]  /*5b30*/  IMAD.WIDE R8, R11, 0x2, R4 ;  /* 0x000000020b087825 */ /* 0x002fe200078e0204 */
[----:B0-----:R-:W-:-:S02]  /*5b40*/  LEA.HI.X.SX32 R18, R141, R16, 0x1, P1 ;  /* 0x000000108d127211 */ /* 0x001fc400008f0eff */
[----:B------:R-:W-:Y:S02]  /*5b50*/  CS2R R140, SRZ ;  /* 0x00000000008c7805 */ /* 0x000fe4000001ff00 */
[----:B------:R-:W-:Y:S02]  /*5b60*/  LEA.HI.X.SX32 R16, R143, R16, 0x1, P0 ;  /* 0x000000108f107211 */ /* 0x000fe400000f0eff */
[----:B------:R-:W-:Y:S01]  /*5b70*/  CS2R R142, SRZ ;  /* 0x00000000008e7805 */ /* 0x000fe2000001ff00 */
[----:B--2---:R-:W-:Y:S01]  /*5b80*/  IMAD.WIDE R10, R11, 0x2, R6 ;  /* 0x000000020b0a7825 */ /* 0x004fe200078e0206 */
[----:B------:R0:W-:Y:S04]  /*5b90*/  STL [R1+0x2f8], R18 ;  /* 0x0002f81201007387 */ /* 0x0001e80000100800 */
[----:B------:R-:W-:Y:S04]  /*5ba0*/  STL [R1+0x30c], R8 ;  /* 0x00030c0801007387 */ /* 0x000fe80000100800 */
[----:B------:R-:W-:Y:S01]  /*5bb0*/  STL [R1+0x300], R16 ;  /* 0x0003001001007387 */ /* 0x000fe20000100800 */
[----:B0-----:R-:W-:-:S03]  /*5bc0*/  IMAD R18, R0, 0x24, RZ ;  /* 0x0000002400127824 */ /* 0x001fc600078e02ff */
[----:B------:R0:W-:Y:S04]  /*5bd0*/  STL [R1+0x308], R9 ;  /* 0x0003080901007387 */ /* 0x0001e80000100800 */
[----:B------:R-:W-:Y:S04]  /*5be0*/  STL [R1+0x314], R10 ;  /* 0x0003140a01007387 */ /* 0x000fe80000100800 */
[----:B------:R1:W-:Y:S01]  /*5bf0*/  STL [R1+0x310], R11 ;  /* 0x0003100b01007387 */ /* 0x0003e20000100800 */
[----:B0-----:R-:W-:-:S05]  /*5c00*/  IMAD.WIDE R8, R17, 0x2, R4 ;  /* 0x0000000211087825 */ /* 0x001fca00078e0204 */
[----:B------:R-:W-:Y:S01]  /*5c10*/  STL [R1+0x31c], R8 ;  /* 0x00031c0801007387 */ /* 0x000fe20000100800 */
[----:B-1----:R-:W-:-:S03]  /*5c20*/  IMAD.WIDE R10, R17, 0x2, R6 ;  /* 0x00000002110a7825 */ /* 0x002fc600078e0206 */
[----:B------:R0:W-:Y:S01]  /*5c30*/  STL [R1+0x318], R9 ;  /* 0x0003180901007387 */ /* 0x0001e20000100800 */
[----:B------:R-:W-:-:S03]  /*5c40*/  IMAD.WIDE R16, R19, 0x2, R6 ;  /* 0x0000000213107825 */ /* 0x000fc600078e0206 */
[----:B------:R-:W-:Y:S04]  /*5c50*/  STL [R1+0x324], R10 ;  /* 0x0003240a01007387 */ /* 0x000fe80000100800 */
[----:B------:R1:W-:Y:S01]  /*5c60*/  STL [R1+0x320], R11 ;  /* 0x0003200b01007387 */ /* 0x0003e20000100800 */
[----:B0-----:R-:W-:-:S04]  /*5c70*/  IMAD.WIDE R8, R19, 0x2, R4 ;  /* 0x0000000213087825 */ /* 0x001fc800078e0204 */
[----:B------:R-:W-:Y:S01]  /*5c80*/  IMAD R19, R0, 0x3a, RZ ;  /* 0x0000003a00137824 */ /* 0x000fe200078e02ff */
[----:B------:R-:W-:Y:S01]  /*5c90*/  STL [R1+0x32c], R8 ;  /* 0x00032c0801007387 */ /* 0x000fe20000100800 */
[----:B-1----:R-:W-:-:S03]  /*5ca0*/  IMAD.WIDE R10, R21, 0x2, R6 ;  /* 0x00000002150a7825 */ /* 0x002fc600078e0206 */
[----:B------:R0:W-:Y:S04]  /*5cb0*/  STL [R1+0x328], R9 ;  /* 0x0003280901007387 */ /* 0x0001e80000100800 */
[----:B------:R-:W-:Y:S04]  /*5cc0*/  STL [R1+0x334], R16 ;  /* 0x0003341001007387 */ /* 0x000fe80000100800 */
[----:B------:R1:W-:Y:S01]  /*5cd0*/  STL [R1+0x330], R17 ;  /* 0x0003301101007387 */ /* 0x0003e20000100800 */
[----:B0-----:R-:W-:-:S05]  /*5ce0*/  IMAD.WIDE R8, R21, 0x2, R4 ;  /* 0x0000000215087825 */ /* 0x001fca00078e0204 */
[----:B------:R-:W-:Y:S01]  /*5cf0*/  STL [R1+0x33c], R8 ;  /* 0x00033c0801007387 */ /* 0x000fe20000100800 */
[----:B-1----:R-:W-:-:S03]  /*5d00*/  IMAD R17, R0, 0x3b, RZ ;  /* 0x0000003b00117824 */ /* 0x002fc600078e02ff */
[----:B------:R0:W-:Y:S04]  /*5d10*/  STL [R1+0x338], R9 ;  /* 0x0003380901007387 */ /* 0x0001e80000100800 */
[----:B------:R-:W-:Y:S04]  /*5d20*/  STL [R1+0x344], R10 ;  /* 0x0003440a01007387 */ /* 0x000fe80000100800 */
[----:B------:R1:W-:Y:S01]  /*5d30*/  STL [R1+0x340], R11 ;  /* 0x0003400b01007387 */ /* 0x0003e20000100800 */
[----:B0-----:R-:W-:-:S04]  /*5d40*/  IMAD.WIDE R8, R17, 0x2, R4 ;  /* 0x0000000211087825 */ /* 0x001fc800078e0204 */
[--C-:B------:R-:W-:Y:S01]  /*5d50*/  IMAD.WIDE R16, R17, 0x2, R6.reuse ;  /* 0x0000000211107825 */ /* 0x100fe200078e0206 */
[----:B------:R-:W-:Y:S03]  /*5d60*/  STL [R1+0x34c], R8 ;  /* 0x00034c0801007387 */ /* 0x000fe60000100800 */
[C---:B-1----:R-:W-:Y:S01]  /*5d70*/  IMAD.WIDE R10, R19.reuse, 0x2, R6 ;  /* 0x00000002130a7825 */ /* 0x042fe200078e0206 */
[----:B------:R0:W-:Y:S04]  /*5d80*/  STL [R1+0x348], R9 ;  /* 0x0003480901007387 */ /* 0x0001e80000100800 */
[----:B------:R-:W-:Y:S04]  /*5d90*/  STL [R1+0x354], R16 ;  /* 0x0003541001007387 */ /* 0x000fe80000100800 */
[----:B------:R1:W-:Y:S01]  /*5da0*/  STL [R1+0x350], R17 ;  /* 0x0003501101007387 */ /* 0x0003e20000100800 */
[----:B0-----:R-:W-:-:S04]  /*5db0*/  IMAD.WIDE R8, R19, 0x2, R4 ;  /* 0x0000000213087825 */ /* 0x001fc800078e0204 */
[C---:B------:R-:W-:Y:S01]  /*5dc0*/  IMAD R19, R0.reuse, 0x38, RZ ;  /* 0x0000003800137824 */ /* 0x040fe200078e02ff */
        /* <DEDUP_REMOVED lines=149> */
[----:B------:R1:W-:Y:S04]  /*6720*/  STL [R1+0x4b4], R16 ;  /* 0x0004b41001007387 */ /* 0x0003e80000100800 */
[----:B------:R-:W-:Y:S01]  /*6730*/  STL [R1+0x4b0], R17 ;  /* 0x0004b01101007387 */ /* 0x000fe20000100800 */
        /* <DEDUP_REMOVED lines=15> */
[C---:B------:R-:W-:Y:S01]  /*6830*/  IMAD.SHL.U32 R18, R0.reuse, 0x20, RZ ;  /* 0x0000002000127824 */ /* 0x040fe200078e00ff */
        /* <DEDUP_REMOVED lines=224> */
[----:B-1----:R-:W-:-:S03]  /*7640*/  IMAD.WIDE R16, R0, 0x2, R4 ;  /* 0x0000000200107825 */ /* 0x002fc600078e0204 */
[----:B------:R0:W-:Y:S04]  /*7650*/  STL [R1+0x6d8], R9 ;  /* 0x0006d80901007387 */ /* 0x0001e80000100800 */
[----:B------:R1:W-:Y:S04]  /*7660*/  STL [R1+0x6e4], R10 ;  /* 0x0006e40a01007387 */ /* 0x0003e80000100800 */
[----:B------:R2:W-:Y:S01]  /*7670*/  STL [R1+0x6e0], R11 ;  /* 0x0006e00b01007387 */ /* 0x0005e20000100800 */
[----:B0-----:R-:W-:-:S03]  /*7680*/  IMAD.WIDE R8, R0, 0x2, R6 ;  /* 0x0000000200087825 */ /* 0x001fc600078e0206 */
[----:B------:R-:W-:Y:S04]  /*7690*/  STL [R1+0x6ec], R16 ;  /* 0x0006ec1001007387 */ /* 0x000fe80000100800 */
[----:B------:R-:W-:Y:S01]  /*76a0*/  STL [R1+0x6e8], R17 ;  /* 0x0006e81101007387 */ /* 0x000fe20000100800 */
[C---:B-1----:R-:W-:Y:S02]  /*76b0*/  LOP3.LUT R10, R2.reuse, 0x30, RZ, 0x3c, !PT ;  /* 0x00000030020a7812 */ /* 0x042fe400078e3cff */
[----:B--2---:R-:W-:Y:S01]  /*76c0*/  LOP3.LUT R11, R2, 0x20, RZ, 0x3c, !PT ;  /* 0x00000020020b7812 */ /* 0x004fe200078e3cff */
[----:B------:R0:W-:Y:S04]  /*76d0*/  STL [R1+0x6f4], R8 ;  /* 0x0006f40801007387 */ /* 0x0001e80000100800 */
[----:B------:R1:W-:Y:S04]  /*76e0*/  STL [R1+0x6f0], R9 ;  /* 0x0006f00901007387 */ /* 0x0003e80000100800 */
[----:B------:R-:W-:Y:S04]  /*76f0*/  STL [R1+0x100], RZ ;  /* 0x000100ff01007387 */ /* 0x000fe80000100800 */
[----:B------:R-:W-:Y:S01]  /*7700*/  STL [R1], RZ ;  /* 0x000000ff01007387 */ /* 0x000fe20000100800 */
[----:B0-----:R-:W-:Y:S01]  /*7710*/  SHF.R.S32.HI R8, RZ, 0x6, R15 ;  /* 0x00000006ff087819 */ /* 0x001fe2000001140f */
[----:B-1----:R-:W-:-:S02]  /*7720*/  IMAD.SHL.U32 R9, R0, 0x40, RZ ;  /* 0x0000004000097824 */ /* 0x002fc400078e00ff */
[----:B------:R-:W-:Y:S03]  /*7730*/  STL [R1+0x4], RZ ;  /* 0x000004ff01007387 */ /* 0x000fe60000100800 */
[----:B------:R-:W-:Y:S01]  /*7740*/  SHF.R.S32.HI R0, RZ, 0x1f, R9 ;  /* 0x0000001fff007819 */ /* 0x000fe20000011409 */
[----:B------:R-:W-:Y:S03]  /*7750*/  STL [R1+0x8], RZ ;  /* 0x000008ff01007387 */ /* 0x000fe60000100800 */
[C---:B------:R-:W-:Y:S01]  /*7760*/  SHF.L.U64.HI R0, R9.reuse, 0x1, R0 ;  /* 0x0000000109007819 */ /* 0x040fe20000010200 */
[----:B------:R-:W-:Y:S01]  /*7770*/  STL [R1+0xc], RZ ;  /* 0x00000cff01007387 */ /* 0x000fe20000100800 */
[----:B------:R-:W-:-:S03]  /*7780*/  IMAD.SHL.U32 R9, R9, 0x2, RZ ;  /* 0x0000000209097824 */ /* 0x000fc600078e00ff */
[----:B------:R-:W-:Y:S04]  /*7790*/  STL [R1+0x10], RZ ;  /* 0x000010ff01007387 */ /* 0x000fe80000100800 */
        /* <DEDUP_REMOVED lines=59> */
[----:B------:R0:W-:Y:S04]  /*7b50*/  STL [R1+0x720], R8 ;  /* 0x0007200801007387 */ /* 0x0001e80000100800 */
[----:B------:R-:W-:Y:S04]  /*7b60*/  STL [R1+0x744], R11 ;  /* 0x0007440b01007387 */ /* 0x000fe80000100800 */
[----:B------:R1:W-:Y:S01]  /*7b70*/  STL [R1+0x740], R10 ;  /* 0x0007400a01007387 */ /* 0x0003e20000100800 */
[----:B0-----:R-:W-:-:S02]  /*7b80*/  LOP3.LUT R8, R2, 0x10, RZ, 0x3c, !PT ;  /* 0x0000001002087812 */ /* 0x001fc400078e3cff */
[C---:B------:R-:W-:Y:S02]  /*7b90*/  LOP3.LUT R8, R2.reuse, 0x40, RZ, 0x3c, !PT ;  /* 0x0000004002087812 */ /* 0x040fe400078e3cff */
[C---:B------:R-:W-:Y:S02]  /*7ba0*/  LOP3.LUT R8, R2.reuse, 0x70, RZ, 0x3c, !PT ;  /* 0x0000007002087812 */ /* 0x040fe400078e3cff */
[C---:B------:R-:W-:Y:S02]  /*7bb0*/  LOP3.LUT R8, R3.reuse, 0x60, RZ, 0x3c, !PT ;  /* 0x0000006003087812 */ /* 0x040fe400078e3cff */
[C---:B-1----:R-:W-:Y:S02]  /*7bc0*/  LOP3.LUT R10, R2.reuse, 0x60, RZ, 0x3c, !PT ;  /* 0x00000060020a7812 */ /* 0x042fe400078e3cff */
[----:B------:R-:W-:Y:S02]  /*7bd0*/  LOP3.LUT R10, R3, 0x40, RZ, 0x3c, !PT ;  /* 0x00000040030a7812 */ /* 0x000fe400078e3cff */
[----:B------:R-:W-:-:S02]  /*7be0*/  LOP3.LUT R11, R2, 0x50, RZ, 0x3c, !PT ;  /* 0x00000050020b7812 */ /* 0x000fc400078e3cff */
[----:B------:R-:W-:Y:S01]  /*7bf0*/  LOP3.LUT R11, R3, 0x20, RZ, 0x3c, !PT ;  /* 0x00000020030b7812 */ /* 0x000fe200078e3cff */
[----:B------:R0:W-:Y:S04]  /*7c00*/  STL [R1+0x728], R10 ;  /* 0x0007280a01007387 */ /* 0x0001e80000100800 */
[----:B------:R0:W-:Y:S02]  /*7c10*/  STL [R1+0x724], R8 ;  /* 0x0007240801007387 */ /* 0x0001e40000100800 */
.L_x_1:
[----:B-----5:R-:W2:Y:S01]  /*7c20*/  LDL R11, [R1+0x6f0] ;  /* 0x0006f000010b7983 */ /* 0x020ea20000100800 */
[----:B0-----:R-:W0:Y:S03]  /*7c30*/  LDC R8, c[0x0][0x230] ;  /* 0x00008c00ff087b82 */ /* 0x001e260000000800 */
[----:B------:R-:W2:Y:S04]  /*7c40*/  LDL R10, [R1+0x6f4] ;  /* 0x0006f400010a7983 */ /* 0x000ea80000100800 */
[----:B------:R-:W-:Y:S04]  /*7c50*/  STL [R1+0x9e8], R212 ;  /* 0x0009e8d401007387 */ /* 0x000fe80000100800 */
        /* <DEDUP_REMOVED lines=50> */
[----:B------:R-:W-:Y:S04]  /*7f80*/  STL.64 [R1+0x918], R150 ;  /* 0x0009189601007387 */ /* 0x000fe80000100a00 */
        /* <DEDUP_REMOVED lines=8> */
[----:B------:R1:W-:Y:S04]  /*8010*/  STL.64 [R1+0x8d0], R132 ;  /* 0x0008d08401007387 */ /* 0x0003e80000100a00 */
[----:B-1----:R-:W3:Y:S04]  /*8020*/  LDL R132, [R1+0x6ec] ;  /* 0x0006ec0001847983 */ /* 0x002ee80000100800 */
        /* <DEDUP_REMOVED lines=18> */
[----:B-1----:R-:W4:Y:S04]  /*8150*/  LDL R96, [R1+0x6e8] ;  /* 0x0006e80001607983 */ /* 0x002f280000100800 */
[----:B------:R1:W-:Y:S04]  /*8160*/  STL.64 [R1+0x838], R94 ;  /* 0x0008385e01007387 */ /* 0x0003e80000100a00 */
[----:B-1----:R-:W0:Y:S04]  /*8170*/  LDL R95, [R1+0x100] ;  /* 0x00010000015f7983 */ /* 0x002e280000100800 */
[----:B------:R-:W-:Y:S04]  /*8180*/  STL.64 [R1+0x830], R92 ;  /* 0x0008305c01007387 */ /* 0x000fe80000100a00 */
[----:B------:R-:W-:Y:S04]  /*8190*/  STL.64 [R1+0x828], R90 ;  /* 0x0008285a01007387 */ /* 0x000fe80000100a00 */
[----:B------:R-:W-:Y:S04]  /*81a0*/  STL.64 [R1+0x820], R88 ;  /* 0x0008205801007387 */ /* 0x000fe80000100a00 */
        /* <DEDUP_REMOVED lines=17> */
[----:B------:R1:W-:Y:S04]  /*82c0*/  STL [R1+0x7d4], R0 ;  /* 0x0007d40001007387 */ /* 0x0003e80000100800 */
[----:B------:R-:W-:Y:S04]  /*82d0*/  STL [R1+0x754], R14 ;  /* 0x0007540e01007387 */ /* 0x000fe80000100800 */
[----:B------:R-:W-:Y:S01]  /*82e0*/  STL [R1+0x750], R13 ;  /* 0x0007500d01007387 */ /* 0x000fe20000100800 */
[----:B-1----:R-:W-:-:S03]  /*82f0*/  MOV R0, UR49 ;  /* 0x0000003100007c02 */ /* 0x002fc60008000f00 */
[----:B------:R1:W-:Y:S04]  /*8300*/  STL [R1+0x74c], R12 ;  /* 0x00074c0c01007387 */ /* 0x0003e80000100800 */
[----:B-1----:R-:W4:Y:S04]  /*8310*/  LDL.LU R12, [R1+0x104] ;  /* 0x00010400010c7983 */ /* 0x002f280000300800 */
[----:B------:R-:W4:Y:S04]  /*8320*/  LDL R81, [R1+0x6e0] ;  /* 0x0006e00001517983 */ /* 0x000f280000100800 */
[----:B------:R-:W4:Y:S01]  /*8330*/  LDL R78, [R1+0x6e4] ;  /* 0x0006e400014e7983 */ /* 0x000f220000100800 */
[----:B------:R-:W-:-:S02]  /*8340*/  PRMT R237, RZ, 0x7610, R237 ;  /* 0x00007610ffed7816 */ /* 0x000fc400000000ed */
[----:B------:R-:W-:Y:S01]  /*8350*/  PRMT R233, RZ, 0x7610, R233 ;  /* 0x00007610ffe97816 */ /* 0x000fe200000000e9 */
[----:B------:R1:W-:Y:S01]  /*8360*/  STL [R1+0x71c], R0 ;  /* 0x00071c0001007387 */ /* 0x0003e20000100800 */
[----:B------:R-:W-:Y:S02]  /*8370*/  PRMT R234, RZ, 0x7610, R234 ;  /* 0x00007610ffea7816 */ /* 0x000fe400000000ea */
[----:B------:R-:W-:Y:S01]  /*8380*/  PRMT R238, RZ, 0x7610, R238 ;  /* 0x00007610ffee7816 */ /* 0x000fe200000000ee */
[----:B------:R-:W4:Y:S01]  /*8390*/  LDL R77, [R1+0x6d8] ;  /* 0x0006d800014d7983 */ /* 0x000f220000100800 */
[----:B------:R-:W-:Y:S02]  /*83a0*/  PRMT R212, RZ, 0x7610, R212 ;  /* 0x00007610ffd47816 */ /* 0x000fe400000000d4 */
[----:B------:R-:W-:Y:S01]  /*83b0*/  PRMT R213, RZ, 0x7610, R213 ;  /* 0x00007610ffd57816 */ /* 0x000fe200000000d5 */
[----:B------:R-:W4:Y:S01]  /*83c0*/  LDL R75, [R1+0x6dc] ;  /* 0x0006dc00014b7983 */ /* 0x000f220000100800 */
[----:B------:R-:W-:-:S02]  /*83d0*/  PRMT R31, RZ, 0x7610, R31 ;  /* 0x00007610ff1f7816 */ /* 0x000fc4000000001f */
[----:B------:R-:W-:Y:S01]  /*83e0*/  MOV R9, UR56 ;  /* 0x0000003800097c02 */ /* 0x000fe20008000f00 */
[----:B------:R-:W4:Y:S01]  /*83f0*/  LDL R74, [R1+0x6d0] ;  /* 0x0006d000014a7983 */ /* 0x000f220000100800 */
[----:B0-----:R-:W-:-:S03]  /*8400*/  IMAD R8, R95, -0x40, R8 ;  /* 0xffffffc05f087824 */ /* 0x001fc600078e0208 */
[----:B------:R-:W4:Y:S01]  /*8410*/  LDL R73, [R1+0x6d4] ;  /* 0x0006d40001497983 */ /* 0x000f220000100800 */
[----:B------:R-:W-:Y:S02]  /*8420*/  PRMT R80, RZ, 0x7610, R80 ;  /* 0x00007610ff507816 */ /* 0x000fe40000000050 */
[----:B------:R-:W-:Y:S01]  /*8430*/  PRMT R44, RZ, 0x7610, R44 ;  /* 0x00007610ff2c7816 */ /* 0x000fe2000000002c */
[----:B------:R-:W4:Y:S01]  /*8440*/  LDL R71, [R1+0x6c8] ;  /* 0x0006c80001477983 */ /* 0x000f220000100800 */
[C---:B------:R-:W-:Y:S02]  /*8450*/  ISETP.GT.AND P1, PT, R8.reuse, 0x1, PT ;  /* 0x000000010800780c */ /* 0x040fe40003f24270 */
[C---:B------:R-:W-:Y:S01]  /*8460*/  ISETP.GT.AND P0, PT, R8.reuse, RZ, PT ;  /* 0x000000ff0800720c */ /* 0x040fe20003f04270 */
[----:B------:R-:W4:Y:S01]  /*8470*/  LDL R14, [R1+0x6cc] ;  /* 0x0006cc00010e7983 */ /* 0x000f220000100800 */
[----:B------:R-:W-:Y:S02]  /*8480*/  ISETP.GT.AND P2, PT, R8, 0x2, PT ;  /* 0x000000020800780c */ /* 0x000fe40003f44270 */
[----:B------:R-:W-:Y:S01]  /*8490*/  PRMT R45, RZ, 0x7610, R45 ;  /* 0x00007610ff2d7816 */ /* 0x000fe2000000002d */
[----:B------:R-:W4:Y:S01]  /*84a0*/  LDL R84, [R1+0x460] ;  /* 0x0004600001547983 */ /* 0x000f220000100800 */
[----:B------:R-:W-:-:S02]  /*84b0*/  PRMT R60, RZ, 0x7610, R60 ;  /* 0x00007610ff3c7816 */ /* 0x000fc4000000003c */
[----:B------:R-:W-:Y:S01]  /*84c0*/  PRMT R61, RZ, 0x7610, R61 ;  /* 0x00007610ff3d7816 */ /* 0x000fe2000000003d */
[----:B------:R-:W4:Y:S01]  /*84d0*/  LDL R82, [R1+0x464] ;  /* 0x0004640001527983 */ /* 0x000f220000100800 */
[----:B------:R-:W-:Y:S02]  /*84e0*/  PRMT R145, RZ, 0x7610, R145 ;  /* 0x00007610ff917816 */ /* 0x000fe40000000091 */
[----:B------:R-:W-:Y:S01]  /*84f0*/  PRMT R144, RZ, 0x7610, R144 ;  /* 0x00007610ff907816 */ /* 0x000fe20000000090 */
[----:B--2---:R3:W2:Y:S01]  /*8500*/  @P1 LDG.E.U16 R237, desc[UR6][R10.64] ;  /* 0x000000060aed1981 */ /* 0x0046a2000c1e1500 */
[----:B------:R-:W-:Y:S02]  /*8510*/  PRMT R128, RZ, 0x7610, R128 ;  /* 0x00007610ff807816 */ /* 0x000fe40000000080 */
[----:B------:R-:W-:Y:S01]  /*8520*/  PRMT R127, RZ, 0x7610, R127 ;  /* 0x00007610ff7f7816 */ /* 0x000fe2000000007f */
[----:B------:R-:W2:Y:S01]  /*8530*/  @P0 LDG.E.U16 R233, desc[UR6][R6.64] ;  /* 0x0000000606e90981 */ /* 0x000ea2000c1e1500 */
[----:B------:R-:W-:-:S02]  /*8540*/  PRMT R229, RZ, 0x7610, R229 ;  /* 0x00007610ffe57816 */ /* 0x000fc400000000e5 */
[----:B------:R-:W-:Y:S01]  /*8550*/  PRMT R230, RZ, 0x7610, R230 ;  /* 0x00007610ffe67816 */ /* 0x000fe200000000e6 */
[----:B------:R-:W2:Y:S01]  /*8560*/  @P0 LDG.E.U16 R234, desc[UR6][R4.64] ;  /* 0x0000000604ea0981 */ /* 0x000ea2000c1e1500 */
[----:B------:R-:W-:Y:S01]  /*8570*/  PRMT R235, RZ, 0x7610, R235 ;  /* 0x00007610ffeb7816 */ /* 0x000fe200000000eb */
[----:B---3--:R-:W-:Y:S01]  /*8580*/  @P1 IMAD.MOV.U32 R10, RZ, RZ, R132 ;  /* 0x000000ffff0a1224 */ /* 0x008fe200078e0084 */
[----:B------:R-:W-:Y:S01]  /*8590*/  PRMT R236, RZ, 0x7610, R236 ;  /* 0x00007610ffec7816 */ /* 0x000fe200000000ec */
[----:B----4-:R-:W-:Y:S01]  /*85a0*/  @P1 IMAD.MOV.U32 R11, RZ, RZ, R96 ;  /* 0x000000ffff0b1224 */ /* 0x010fe200078e0060 */
[----:B------:R-:W-:Y:S02]  /*85b0*/  ISETP.GT.AND P0, PT, R8, 0x3, PT ;  /* 0x000000030800780c */ /* 0x000fe40003f04270 */
[----:B------:R-:W-:Y:S02]  /*85c0*/  PRMT R92, RZ, 0x7610, R92 ;  /* 0x00007610ff5c7816 */ /* 0x000fe4000000005c */
[----:B------:R0:W3:Y:S01]  /*85d0*/  @P1 LDG.E.U16 R238, desc[UR6][R10.64] ;  /* 0x000000060aee1981 */ /* 0x0000e2000c1e1500 */
[----:B------:R-:W-:-:S02]  /*85e0*/  PRMT R83, RZ, 0x7610, R83 ;  /* 0x00007610ff537816 */ /* 0x000fc40000000053 */
[----:B------:R-:W-:Y:S02]  /*85f0*/  PRMT R72, RZ, 0x7610, R72 ;  /* 0x00007610ff487816 */ /* 0x000fe40000000048 */
[----:B------:R-:W-:Y:S02]  /*8600*/  PRMT R79, RZ, 0x7610, R79 ;  /* 0x00007610ff4f7816 */ /* 0x000fe4000000004f */
[----:B------:R-:W-:Y:S02]  /*8610*/  PRMT R46, RZ, 0x7610, R46 ;  /* 0x00007610ff2e7816 */ /* 0x000fe4000000002e */
[----:B------:R-:W-:Y:S02]  /*8620*/  PRMT R47, RZ, 0x7610, R47 ;  /* 0x00007610ff2f7816 */ /* 0x000fe4000000002f */
[----:B------:R-:W-:Y:S02]  /*8630*/  PRMT R62, RZ, 0x7610, R62 ;  /* 0x00007610ff3e7816 */ /* 0x000fe4000000003e */
        /* <DEDUP_REMOVED lines=29> */
[----:B------:R-:W-:Y:S01]  /*8810*/  PRMT R50, RZ, 0x7610, R50 ;  /* 0x00007610ff327816 */ /* 0x000fe20000000032 */
[----:B0-----:R-:W-:Y:S01]  /*8820*/  @P2 IMAD.MOV.U32 R11, RZ, RZ, R81 ;  /* 0x000000ffff0b2224 */ /* 0x001fe200078e0051 */
[----:B------:R-:W-:Y:S01]  /*8830*/  PRMT R51, RZ, 0x7610, R51 ;  /* 0x00007610ff337816 */ /* 0x000fe20000000033 */
[----:B------:R-:W4:Y:S01]  /*8840*/  LDL R81, [R1+0x6c0] ;  /* 0x0006c00001517983 */ /* 0x000f220000100800 */
[----:B------:R-:W-:Y:S01]  /*8850*/  PRMT R66, RZ, 0x7610, R66 ;  /* 0x00007610ff427816 */ /* 0x000fe20000000042 */
[----:B------:R-:W-:Y:S01]  /*8860*/  @P2 IMAD.MOV.U32 R10, RZ, RZ, R78 ;  /* 0x000000ffff0a2224 */ /* 0x000fe200078e004e */
[----:B------:R-:W-:Y:S01]  /*8870*/  PRMT R67, RZ, 0x7610, R67 ;  /* 0x00007610ff437816 */ /* 0x000fe20000000043 */
[----:B------:R-:W2:Y:S01]  /*8880*/  LDL R78, [R1+0x6c4] ;  /* 0x0006c400014e7983 */ /* 0x000ea20000100800 */
[----:B------:R-:W-:-:S02]  /*8890*/  PRMT R139, RZ, 0x7610, R139 ;  /* 0x00007610ff8b7816 */ /* 0x000fc4000000008b */
[----:B------:R-:W-:Y:S01]  /*88a0*/  PRMT R138, RZ, 0x7610, R138 ;  /* 0x00007610ff8a7816 */ /* 0x000fe2000000008a */
[----:B------:R0:W3:Y:S01]  /*88b0*/  @P2 LDG.E.U16 R212, desc[UR6][R10.64] ;  /* 0x000000060ad42981 */ /* 0x0000e2000c1e1500 */
[----:B------:R-:W-:Y:S02]  /*88c0*/  PRMT R122, RZ, 0x7610, R122 ;  /* 0x00007610ff7a7816 */ /* 0x000fe4000000007a */
[----:B------:R-:W-:Y:S02]  /*88d0*/  PRMT R121, RZ, 0x7610, R121 ;  /* 0x00007610ff797816 */ /* 0x000fe40000000079 */
[----:B------:R-:W-:Y:S02]  /*88e0*/  PRMT R217, RZ, 0x7610, R217 ;  /* 0x00007610ffd97816 */ /* 0x000fe400000000d9 */
[----:B------:R-:W-:Y:S02]  /*88f0*/  PRMT R218, RZ, 0x7610, R218 ;  /* 0x00007610ffda7816 */ /* 0x000fe400000000da */
[----:B------:R-:W-:Y:S01]  /*8900*/  PRMT R223, RZ, 0x7610, R223 ;  /* 0x00007610ffdf7816 */ /* 0x000fe200000000df */
[----:B0-----:R-:W-:Y:S01]  /*8910*/  @P2 IMAD.MOV.U32 R10, RZ, RZ, R75 ;  /* 0x000000ffff0a2224 */ /* 0x001fe200078e004b */
[----:B------:R-:W-:Y:S01]  /*8920*/  PRMT R224, RZ, 0x7610, R224 ;  /* 0x00007610ffe07816 */ /* 0x000fe200000000e0 */
[----:B------:R-:W-:Y:S01]  /*8930*/  @P2 IMAD.MOV.U32 R11, RZ, RZ, R77 ;  /* 0x000000ffff0b2224 */ /* 0x000fe200078e004d */
[----:B------:R-:W3:Y:S01]  /*8940*/  LDL R75, [R1+0x6bc] ;  /* 0x0006bc00014b7983 */ /* 0x000ee20000100800 */
[----:B------:R-:W-:-:S02]  /*8950*/  PRMT R25, RZ, 0x7610, R25 ;  /* 0x00007610ff197816 */ /* 0x000fc40000000019 */
[----:B------:R-:W-:Y:S01]  /*8960*/  PRMT R26, RZ, 0x7610, R26 ;  /* 0x00007610ff1a7816 */ /* 0x000fe2000000001a */
[----:B------:R-:W3:Y:S01]  /*8970*/  LDL R77, [R1+0x6b8] ;  /* 0x0006b800014d7983 */ /* 0x000ee20000100800 */
[----:B------:R-:W-:Y:S02]  /*8980*/  PRMT R36, RZ, 0x7610, R36 ;  /* 0x00007610ff247816 */ /* 0x000fe40000000024 */
[----:B------:R-:W-:Y:S01]  /*8990*/  PRMT R37, RZ, 0x7610, R37 ;  /* 0x00007610ff257816 */ /* 0x000fe20000000025 */
[----:B------:R0:W3:Y:S01]  /*89a0*/  @P2 LDG.E.U16 R213, desc[UR6][R10.64] ;  /* 0x000000060ad52981 */ /* 0x0000e2000c1e1500 */
[----:B------:R-:W-:Y:S02]  /*89b0*/  PRMT R52, RZ, 0x7610, R52 ;  /* 0x00007610ff347816 */ /* 0x000fe40000000034 */
[----:B------:R-:W-:Y:S02]  /*89c0*/  PRMT R53, RZ, 0x7610, R53 ;  /* 0x00007610ff357816 */ /* 0x000fe40000000035 */
[----:B------:R-:W-:-:S02]  /*89d0*/  PRMT R68, RZ, 0x7610, R68 ;  /* 0x00007610ff447816 */ /* 0x000fc40000000044 */
[----:B------:R-:W-:Y:S02]  /*89e0*/  PRMT R69, RZ, 0x7610, R69 ;  /* 0x00007610ff457816 */ /* 0x000fe40000000045 */
[----:B------:R-:W-:Y:S01]  /*89f0*/  PRMT R137, RZ, 0x7610, R137 ;  /* 0x00007610ff897816 */ /* 0x000fe20000000089 */
[----:B0-----:R-:W-:Y:S01]  /*8a00*/  @P0 IMAD.MOV.U32 R11, RZ, RZ, R74 ;  /* 0x000000ffff0b0224 */ /* 0x001fe200078e004a */
[----:B------:R-:W-:Y:S01]  /*8a10*/  PRMT R136, RZ, 0x7610, R136 ;  /* 0x00007610ff887816 */ /* 0x000fe20000000088 */
[----:B------:R-:W3:Y:S01]  /*8a20*/  LDL R74, [R1+0x6b0] ;  /* 0x0006b000014a7983 */ /* 0x000ee20000100800 */
        /* <DEDUP_REMOVED lines=74> */
[----:B------:R-:W-:Y:S01]  /*8ed0*/  @P0 IMAD.MOV.U32 R10, RZ, RZ, R73 ;  /* 0x000000ffff0a0224 */ /* 0x000fe200078e0049 */
[----:B------:R-:W-:Y:S01]  /*8ee0*/  PRMT R245, RZ, 0x7610, R245 ;  /* 0x00007610fff57816 */ /* 0x000fe200000000f5 */
[----:B------:R-:W3:Y:S01]  /*8ef0*/  LDL R73, [R1+0x6b4] ;  /* 0x0006b40001497983 */ /* 0x000ee20000100800 */
[----:B------:R-:W-:-:S02]  /*8f00*/  PRMT R244, RZ, 0x7610, R244 ;  /* 0x00007610fff47816 */ /* 0x000fc400000000f4 */
[----:B------:R-:W-:Y:S01]  /*8f10*/  PRMT R243, RZ, 0x7610, R243 ;  /* 0x00007610fff37816 */ /* 0x000fe200000000f3 */
[----:B------:R0:W3:Y:S01]  /*8f20*/  @P0 LDG.E.U16 R31, desc[UR6][R10.64] ;  /* 0x000000060a1f0981 */ /* 0x0000e2000c1e1500 */
[----:B------:R-:W-:Y:S02]  /*8f30*/  PRMT R242, RZ, 0x7610, R242 ;  /* 0x00007610fff27816 */ /* 0x000fe400000000f2 */
[----:B------:R-:W-:Y:S02]  /*8f40*/  PRMT R241, RZ, 0x7610, R241 ;  /* 0x00007610fff17816 */ /* 0x000fe400000000f1 */
[----:B------:R-:W-:Y:S02]  /*8f50*/  PRMT R240, RZ, 0x7610, R240 ;  /* 0x00007610fff07816 */ /* 0x000fe400000000f0 */
[----:B------:R-:W-:Y:S01]  /*8f60*/  PRMT R239, RZ, 0x7610, R239 ;  /* 0x00007610ffef7816 */ /* 0x000fe200000000ef */
[----:B------:R-:W-:Y:S01]  /*8f70*/  UMOV UR21, 0x40000040 ;  /* 0x4000004000157882 */ /* 0x000fe20000000000 */
[----:B------:R-:W-:Y:S01]  /*8f80*/  MOV R85, UR48 ;  /* 0x0000003000557c02 */ /* 0x000fe20008000f00 */
[----:B0-----:R-:W-:Y:S01]  /*8f90*/  @P0 IMAD.MOV.U32 R11, RZ, RZ, R71 ;  /* 0x000000ffff0b0224 */ /* 0x001fe200078e0047 */
[----:B------:R-:W-:Y:S01]  /*8fa0*/  UMOV UR50, UR22 ;  /* 0x0000001600327c82 */ /* 0x000fe20008000000 */
[----:B------:R-:W3:Y:S01]  /*8fb0*/  LDL R71, [R1+0x6a8] ;  /* 0x0006a80001477983 */ /* 0x000ee20000100800 */
[----:B------:R-:W-:Y:S01]  /*8fc0*/  @P0 IMAD.MOV.U32 R10, RZ, RZ, R14 ;  /* 0x000000ffff0a0224 */ /* 0x000fe200078e000e */
[----:B------:R-:W-:Y:S01]  /*8fd0*/  UMOV UR51, UR23 ;  /* 0x0000001700337c82 */ /* 0x000fe20008000000 */
[----:B------:R-:W-:Y:S01]  /*8fe0*/  MOV R86, UR53 ;  /* 0x0000003500567c02 */ /* 0x000fe20008000f00 */
[----:B------:R-:W3:Y:S01]  /*8ff0*/  LDL R14, [R1+0x6ac] ;  /* 0x0006ac00010e7983 */ /* 0x000ee20000100800 */
[----:B------:R-:W-:-:S02]  /*9000*/  ISETP.GT.AND P1, PT, R8, 0x4, PT ;  /* 0x000000040800780c */ /* 0x000fc40003f24270 */
[----:B------:R-:W-:Y:S01]  /*9010*/  ISETP.GT.AND P2, PT, R8, 0x5, PT ;  /* 0x000000050800780c */ /* 0x000fe20003f44270 */
[----:B------:R4:W3:Y:S01]  /*9020*/  @P0 LDG.E.U16 R80, desc[UR6][R10.64] ;  /* 0x000000060a500981 */ /* 0x0008e2000c1e1500 */
[----:B------:R-:W-:Y:S01]  /*9030*/  MOV R87, UR52 ;  /* 0x0000003400577c02 */ /* 0x000fe20008000f00 */
[----:B------:R-:W-:Y:S01]  /*9040*/  UMOV UR54, UR10 ;  /* 0x0000000a00367c82 */ /* 0x000fe20008000000 */
[----:B------:R-:W-:Y:S01]  /*9050*/  UMOV UR55, UR11 ;  /* 0x0000000b00377c82 */ /* 0x000fe20008000000 */
[----:B-1----:R-:W-:-:S06]  /*9060*/  MOV R0, UR57 ;  /* 0x0000003900007c02 */ /* 0x002fcc0008000f00 */
[----:B----4-:R-:W-:Y:S02]  /*9070*/  @P1 IMAD.MOV.U32 R11, RZ, RZ, R81 ;  /* 0x000000ffff0b1224 */ /* 0x010fe400078e0051 */
[----:B------:R-:W4:Y:S01]  /*9080*/  LDL R81, [R1+0x6a0] ;  /* 0x0006a00001517983 */ /* 0x000f220000100800 */
[----:B--2---:R-:W-:-:S03]  /*9090*/  @P1 IMAD.MOV.U32 R10, RZ, RZ, R78 ;  /* 0x000000ffff0a1224 */ /* 0x004fc600078e004e */
[----:B------:R-:W2:Y:S04]  /*90a0*/  LDL R78, [R1+0x6a4] ;  /* 0x0006a400014e7983 */ /* 0x000ea80000100800 */
[----:B------:R3:W2:Y:S02]  /*90b0*/  @P1 LDG.E.U16 R44, desc[UR6][R10.64] ;  /* 0x000000060a2c1981 */ /* 0x0006a4000c1e1500 */
[----:B---3--:R-:W-:Y:S02]  /*90c0*/  @P1 IMAD.MOV.U32 R10, RZ, RZ, R75 ;  /* 0x000000ffff0a1224 */ /* 0x008fe400078e004b */
[----:B------:R-:W3:Y:S01]  /*90d0*/  LDL R75, [R1+0x69c] ;  /* 0x00069c00014b7983 */ /* 0x000ee20000100800 */
[----:B------:R-:W-:-:S03]  /*90e0*/  @P1 IMAD.MOV.U32 R11, RZ, RZ, R77 ;  /* 0x000000ffff0b1224 */ /* 0x000fc600078e004d */
[----:B------:R-:W3:Y:S04]  /*90f0*/  LDL R77, [R1+0x698] ;  /* 0x00069800014d7983 */ /* 0x000ee80000100800 */
[----:B------:R0:W3:Y:S02]  /*9100*/  @P1 LDG.E.U16 R45, desc[UR6][R10.64] ;  /* 0x000000060a2d1981 */ /* 0x0000e4000c1e1500 */
[----:B0-----:R-:W-:Y:S02]  /*9110*/  @P2 IMAD.MOV.U32 R11, RZ, RZ, R74 ;  /* 0x000000ffff0b2224 */ /* 0x001fe400078e004a */
[----:B------:R-:W3:Y:S01]  /*9120*/  LDL R74, [R1+0x690] ;  /* 0x00069000014a7983 */ /* 0x000ee20000100800 */
[----:B------:R-:W-:-:S03]  /*9130*/  @P2 IMAD.MOV.U32 R10, RZ, RZ, R73 ;  /* 0x000000ffff0a2224 */ /* 0x000fc600078e0049 */
[----:B------:R-:W3:Y:S04]  /*9140*/  LDL R73, [R1+0x694] ;  /* 0x0006940001497983 */ /* 0x000ee80000100800 */
[----:B------:R0:W3:Y:S02]  /*9150*/  @P2 LDG.E.U16 R60, desc[UR6][R10.64] ;  /* 0x000000060a3c2981 */ /* 0x0000e4000c1e1500 */
[----:B0-----:R-:W-:Y:S02]  /*9160*/  @P2 IMAD.MOV.U32 R11, RZ, RZ, R71 ;  /* 0x000000ffff0b2224 */ /* 0x001fe400078e0047 */
[----:B------:R-:W3:Y:S01]  /*9170*/  LDL R71, [R1+0x688] ;  /* 0x0006880001477983 */ /* 0x000ee20000100800 */
[----:B------:R-:W-:-:S03]  /*9180*/  @P2 IMAD.MOV.U32 R10, RZ, RZ, R14 ;  /* 0x000000ffff0a2224 */ /* 0x000fc600078e000e */
[----:B------:R-:W3:Y:S01]  /*9190*/  LDL R14, [R1+0x68c] ;  /* 0x00068c00010e7983 */ /* 0x000ee20000100800 */
[C---:B------:R-:W-:Y:S02]  /*91a0*/  ISETP.GT.AND P0, PT, R8.reuse, 0x6, PT ;  /* 0x000000060800780c */ /* 0x040fe40003f04270 */
[----:B------:R-:W-:Y:S01]  /*91b0*/  ISETP.GT.AND P1, PT, R8, 0x7, PT ;  /* 0x000000070800780c */ /* 0x000fe20003f24270 */
[----:B------:R4:W3:Y:S10]  /*91c0*/  @P2 LDG.E.U16 R61, desc[UR6][R10.64] ;  /* 0x000000060a3d2981 */ /* 0x0008f4000c1e1500 */
[----:B----4-:R-:W-:-:S02]  /*91d0*/  @P0 IMAD.MOV.U32 R11, RZ, RZ, R81 ;  /* 0x000000ffff0b0224 */ /* 0x010fc400078e0051 */
        /* <DEDUP_REMOVED lines=279> */
[----:B------:R-:W-:Y:S01]  /*a350*/  @P1 IMAD.MOV.U32 R11, RZ, RZ, R73 ;  /* 0x000000ffff0b1224 */ /* 0x000fe200078e0049 */
[----:B------:R-:W3:Y:S04]  /*a360*/  LDL R14, [R1+0x4ec] ;  /* 0x0004ec00010e7983 */ /* 0x000ee80000100800 */
[----:B------:R-:W3:Y:S01]  /*a370*/  LDL R73, [R1+0x4e8] ;  /* 0x0004e80001497983 */ /* 0x000ee20000100800 */
[----:B------:R-:W-:-:S02]  /*a380*/  ISETP.GT.AND P2, PT, R8, 0x20, PT ;  /* 0x000000200800780c */ /* 0x000fc40003f44270 */
        /* <DEDUP_REMOVED lines=9> */
[----:B------:R-:W-:Y:S01]  /*a420*/  @P2 IMAD.MOV.U32 R11, RZ, RZ, R77 ;  /* 0x000000ffff0b2224 */ /* 0x000fe200078e004d */
[----:B------:R-:W-:-:S02]  /*a430*/  ISETP.GT.AND P1, PT, R8, 0x22, PT ;  /* 0x000000220800780c */ /* 0x000fc40003f24270 */
        /* <DEDUP_REMOVED lines=11> */
[----:B------:R4:W3:Y:S01]  /*a4f0*/  @P0 LDG.E.U16 R224, desc[UR6][R10.64] ;  /* 0x000000060ae00981 */ /* 0x0008e2000c1e1500 */
[----:B------:R-:W-:Y:S01]  /*a500*/  ISETP.GT.AND P2, PT, R8, 0x23, PT ;  /* 0x000000230800780c */ /* 0x000fe20003f44270 */
        /* <DEDUP_REMOVED lines=17> */
[----:B------:R-:W-:Y:S01]  /*a620*/  ISETP.GT.AND P0, PT, R8, 0x24, PT ;  /* 0x000000240800780c */ /* 0x000fe20003f04270 */
[----:B------:R-:W-:-:S02]  /*a630*/  @P2 IMAD.MOV.U32 R11, RZ, RZ, R77 ;  /* 0x000000ffff0b2224 */ /* 0x000fc400078e004d */
[----:B------:R-:W3:Y:S04]  /*a640*/  LDL R77, [R1+0x4a8] ;  /* 0x0004a800014d7983 */ /* 0x000ee80000100800 */
[----:B------:R4:W3:Y:S01]  /*a650*/  @P2 LDG.E.U16 R37, desc[UR6][R10.64] ;  /* 0x000000060a252981 */ /* 0x0008e2000c1e1500 */
[----:B------:R-:W-:-:S05]  /*a660*/  ISETP.GT.AND P1, PT, R8, 0x25, PT ;  /* 0x000000250800780c */ /* 0x000fca0003f24270 */
[----:B----4-:R-:W-:Y:S02]  /*a670*/  @P0 IMAD.MOV.U32 R11, RZ, RZ, R81 ;  /* 0x000000ffff0b0224 */ /* 0x010fe400078e0051 */
[----:B------:R-:W4:Y:S01]  /*a680*/  LDL R81, [R1+0x490] ;  /* 0x0004900001517983 */ /* 0x000f220000100800 */
[----:B--2---:R-:W-:-:S03]  /*a690*/  @P0 IMAD.MOV.U32 R10, RZ, RZ, R78 ;  /* 0x000000ffff0a0224 */ /* 0x004fc600078e004e */
[----:B------:R-:W2:Y:S04]  /*a6a0*/  LDL R78, [R1+0x494] ;  /* 0x00049400014e7983 */ /* 0x000ea80000100800 */
[----:B------:R3:W4:Y:S02]  /*a6b0*/  @P0 LDG.E.U16 R52, desc[UR6][R10.64] ;  /* 0x000000060a340981 */ /* 0x000724000c1e1500 */
[----:B---3--:R-:W-:Y:S02]  /*a6c0*/  @P0 IMAD.MOV.U32 R11, RZ, RZ, R74 ;  /* 0x000000ffff0b0224 */ /* 0x008fe400078e004a */
[----:B------:R-:W3:Y:S01]  /*a6d0*/  LDL R74, [R1+0x4a0] ;  /* 0x0004a000014a7983 */ /* 0x000ee20000100800 */
[----:B------:R-:W-:-:S03]  /*a6e0*/  @P0 IMAD.MOV.U32 R10, RZ, RZ, R71 ;  /* 0x000000ffff0a0224 */ /* 0x000fc600078e0047 */
[----:B------:R-:W2:Y:S04]  /*a6f0*/  LDL R71, [R1+0x4a4] ;  /* 0x0004a40001477983 */ /* 0x000ea80000100800 */
[----:B------:R0:W4:Y:S02]  /*a700*/  @P0 LDG.E.U16 R53, desc[UR6][R10.64] ;  /* 0x000000060a350981 */ /* 0x000124000c1e1500 */
[----:B0-----:R-:W-:Y:S02]  /*a710*/  @P1 IMAD.MOV.U32 R10, RZ, RZ, R14 ;  /* 0x000000ffff0a1224 */ /* 0x001fe400078e000e */
[----:B------:R-:W4:Y:S01]  /*a720*/  LDL R14, [R1+0x49c] ;  /* 0x00049c00010e7983 */ /* 0x000f220000100800 */
[----:B------:R-:W-:-:S03]  /*a730*/  @P1 IMAD.MOV.U32 R11, RZ, RZ, R73 ;  /* 0x000000ffff0b1224 */ /* 0x000fc600078e0049 */
[----:B------:R-:W4:Y:S04]  /*a740*/  LDL R73, [R1+0x498] ;  /* 0x0004980001497983 */ /* 0x000f280000100800 */
[----:B------:R0:W4:Y:S02]  /*a750*/  @P1 LDG.E.U16 R68, desc[UR6][R10.64] ;  /* 0x000000060a441981 */ /* 0x000124000c1e1500 */
[----:B0-----:R-:W-:Y:S02]  /*a760*/  @P1 IMAD.MOV.U32 R10, RZ, RZ, R75 ;  /* 0x000000ffff0a1224 */ /* 0x001fe400078e004b */
[----:B------:R-:W4:Y:S01]  /*a770*/  LDL R75, [R1+0x48c] ;  /* 0x00048c00014b7983 */ /* 0x000f220000100800 */
[----:B------:R-:W-:Y:S01]  /*a780*/  ISETP.GT.AND P2, PT, R8, 0x26, PT ;  /* 0x000000260800780c */ /* 0x000fe20003f44270 */
[----:B------:R-:W-:-:S02]  /*a790*/  @P1 IMAD.MOV.U32 R11, RZ, RZ, R77 ;  /* 0x000000ffff0b1224 */ /* 0x000fc400078e004d */
[----:B------:R-:W4:Y:S04]  /*a7a0*/  LDL R77, [R1+0x488] ;  /* 0x00048800014d7983 */ /* 0x000f280000100800 */
[----:B------:R3:W4:Y:S01]  /*a7b0*/  @P1 LDG.E.U16 R69, desc[UR6][R10.64] ;  /* 0x000000060a451981 */ /* 0x000722000c1e1500 */
[----:B------:R-:W-:-:S05]  /*a7c0*/  ISETP.GT.AND P0, PT, R8, 0x27, PT ;  /* 0x000000270800780c */ /* 0x000fca0003f04270 */
[----:B---3--:R-:W-:Y:S02]  /*a7d0*/  @P2 IMAD.MOV.U32 R11, RZ, RZ, R74 ;  /* 0x000000ffff0b2224 */ /* 0x008fe400078e004a */
[----:B------:R-:W3:Y:S01]  /*a7e0*/  LDL R74, [R1+0x480] ;  /* 0x00048000014a7983 */ /* 0x000ee20000100800 */
[----:B--2---:R-:W-:-:S03]  /*a7f0*/  @P2 IMAD.MOV.U32 R10, RZ, RZ, R71 ;  /* 0x000000ffff0a2224 */ /* 0x004fc600078e0047 */
[----:B------:R-:W2:Y:S04]  /*a800*/  LDL R71, [R1+0x484] ;  /* 0x0004840001477983 */ /* 0x000ea80000100800 */
[----:B------:R4:W2:Y:S02]  /*a810*/  @P2 LDG.E.U16 R137, desc[UR6][R10.64] ;  /* 0x000000060a892981 */ /* 0x0008a4000c1e1500 */
[----:B----4-:R-:W-:Y:S02]  /*a820*/  @P2 IMAD.MOV.U32 R10, RZ, RZ, R14 ;  /* 0x000000ffff0a2224 */ /* 0x010fe400078e000e */
[----:B------:R-:W4:Y:S01]  /*a830*/  LDL R14, [R1+0x47c] ;  /* 0x00047c00010e7983 */ /* 0x000f220000100800 */
[----:B------:R-:W-:-:S03]  /*a840*/  @P2 IMAD.MOV.U32 R11, RZ, RZ, R73 ;  /* 0x000000ffff0b2224 */ /* 0x000fc600078e0049 */
[----:B------:R-:W4:Y:S04]  /*a850*/  LDL R73, [R1+0x478] ;  /* 0x0004780001497983 */ /* 0x000f280000100800 */
[----:B------:R0:W4:Y:S02]  /*a860*/  @P2 LDG.E.U16 R136, desc[UR6][R10.64] ;  /* 0x000000060a882981 */ /* 0x000124000c1e1500 */
[----:B0-----:R-:W-:Y:S02]  /*a870*/  @P0 IMAD.MOV.U32 R10, RZ, RZ, R78 ;  /* 0x000000ffff0a0224 */ /* 0x001fe400078e004e */
[----:B------:R-:W-:Y:S01]  /*a880*/  @P0 IMAD.MOV.U32 R11, RZ, RZ, R81 ;  /* 0x000000ffff0b0224 */ /* 0x000fe200078e0051 */
[----:B------:R-:W-:Y:S01]  /*a890*/  ISETP.GT.AND P1, PT, R8, 0x28, PT ;  /* 0x000000280800780c */ /* 0x000fe20003f24270 */
[----:B------:R-:W4:Y:S04]  /*a8a0*/  LDL R78, [R1+0x470] ;  /* 0x00047000014e7983 */ /* 0x000f280000100800 */
[----:B------:R0:W4:Y:S04]  /*a8b0*/  @P0 LDG.E.U16 R120, desc[UR6][R10.64] ;  /* 0x000000060a780981 */ /* 0x000128000c1e1500 */
[----:B------:R-:W4:Y:S01]  /*a8c0*/  LDL R81, [R1+0x458] ;  /* 0x0004580001517983 */ /* 0x000f220000100800 */
[----:B0-----:R-:W-:-:S03]  /*a8d0*/  @P0 IMAD.MOV.U32 R10, RZ, RZ, R75 ;  /* 0x000000ffff0a0224 */ /* 0x001fc600078e004b */
[----:B------:R-:W4:Y:S01]  /*a8e0*/  LDL R75, [R1+0x474] ;  /* 0x00047400014b7983 */ /* 0x000f220000100800 */
[----:B------:R-:W-:-:S03]  /*a8f0*/  @P0 IMAD.MOV.U32 R11, RZ, RZ, R77 ;  /* 0x000000ffff0b0224 */ /* 0x000fc600078e004d */
[----:B------:R-:W4:Y:S04]  /*a900*/  LDL R77, [R1+0x45c] ;  /* 0x00045c00014d7983 */ /* 0x000f280000100800 */
[----:B------:R3:W4:Y:S01]  /*a910*/  @P0 LDG.E.U16 R119, desc[UR6][R10.64] ;  /* 0x000000060a770981 */ /* 0x000722000c1e1500 */
[----:B------:R-:W-:Y:S01]  /*a920*/  ISETP.GT.AND P2, PT, R8, 0x29, PT ;  /* 0x000000290800780c */ /* 0x000fe20003f44270 */
        /* <DEDUP_REMOVED lines=11> */
[----:B------:R-:W4:Y:S01]  /*a9e0*/  LDL R75, [R1+0x44c] ;  /* 0x00044c00014b7983 */ /* 0x000f220000100800 */
[----:B------:R-:W-:-:S03]  /*a9f0*/  @P2 IMAD.MOV.U32 R11, RZ, RZ, R78 ;  /* 0x000000ffff0b2224 */ /* 0x000fc600078e004e */
[----:B------:R-:W4:Y:S04]  /*aa00*/  LDL R78, [R1+0x448] ;  /* 0x00044800014e7983 */ /* 0x000f280000100800 */
[----:B------:R3:W4:Y:S01]  /*aa10*/  @P2 LDG.E.U16 R219, desc[UR6][R10.64] ;  /* 0x000000060adb2981 */ /* 0x000722000c1e1500 */
[C---:B------:R-:W-:Y:S02]  /*aa20*/  ISETP.GT.AND P0, PT, R8.reuse, 0x2a, PT ;  /* 0x0000002a0800780c */ /* 0x040fe40003f04270 */
[----:B------:R-:W-:Y:S01]  /*aa30*/  ISETP.GT.AND P1, PT, R8, 0x2b, PT ;  /* 0x0000002b0800780c */ /* 0x000fe20003f24270 */
[----:B---3--:R-:W-:Y:S02]  /*aa40*/  @P2 IMAD.MOV.U32 R11, RZ, RZ, R74 ;  /* 0x000000ffff0b2224 */ /* 0x008fe400078e004a */
[----:B------:R-:W3:Y:S01]  /*aa50*/  LDL R74, [R1+0x440] ;  /* 0x00044000014a7983 */ /* 0x000ee20000100800 */
[----:B--2---:R-:W-:-:S03]  /*aa60*/  @P2 IMAD.MOV.U32 R10, RZ, RZ, R71 ;  /* 0x000000ffff0a2224 */ /* 0x004fc600078e0047 */
[----:B------:R-:W2:Y:S04]  /*aa70*/  LDL R71, [R1+0x444] ;  /* 0x0004440001477983 */ /* 0x000ea80000100800 */
[----:B------:R0:W2:Y:S02]  /*aa80*/  @P2 LDG.E.U16 R220, desc[UR6][R10.64] ;  /* 0x000000060adc2981 */ /* 0x0000a4000c1e1500 */
[----:B0-----:R-:W-:Y:S02]  /*aa90*/  @P0 IMAD.MOV.U32 R10, RZ, RZ, R82 ;  /* 0x000000ffff0a0224 */ /* 0x001fe400078e0052 */
[----:B------:R-:W-:-:S05]  /*aaa0*/  @P0 IMAD.MOV.U32 R11, RZ, RZ, R84 ;  /* 0x000000ffff0b0224 */ /* 0x000fca00078e0054 */
[----:B------:R0:W2:Y:S02]  /*aab0*/  @P0 LDG.E.U16 R27, desc[UR6][R10.64] ;  /* 0x000000060a1b0981 */ /* 0x0000a4000c1e1500 */
[----:B0-----:R-:W-:Y:S02]  /*aac0*/  @P0 IMAD.MOV.U32 R10, RZ, RZ, R77 ;  /* 0x000000ffff0a0224 */ /* 0x001fe400078e004d */
[----:B------:R-:W-:Y:S01]  /*aad0*/  @P0 IMAD.MOV.U32 R11, RZ, RZ, R81 ;  /* 0x000000ffff0b0224 */ /* 0x000fe200078e0051 */
[----:B------:R-:W2:Y:S04]  /*aae0*/  LDL R77, [R1+0x43c] ;  /* 0x00043c00014d7983 */ /* 0x000ea80000100800 */
[----:B------:R-:W2:Y:S04]  /*aaf0*/  LDL R81, [R1+0x438] ;  /* 0x0004380001517983 */ /* 0x000ea80000100800 */
[----:B------:R4:W2:Y:S02]  /*ab00*/  @P0 LDG.E.U16 R28, desc[UR6][R10.64] ;  /* 0x000000060a1c0981 */ /* 0x0008a4000c1e1500 */
[----:B----4-:R-:W-:-:S02]  /*ab10*/  @P1 IMAD.MOV.U32 R10, RZ, RZ, R14 ;  /* 0x000000ffff0a1224 */ /* 0x010fc400078e000e */
        /* <DEDUP_REMOVED lines=16> */
[----:B0-----:R-:W-:Y:S02]  /*ac20*/  @P0 IMAD.MOV.U32 R10, RZ, RZ, R77 ;  /* 0x000000ffff0a0224 */ /* 0x001fe400078e004d */
[----:B------:R-:W2:Y:S01]  /*ac30*/  LDL R77, [R1+0x41c] ;  /* 0x00041c00014d7983 */ /* 0x000ea20000100800 */
[----:B------:R-:W-:-:S03]  /*ac40*/  @P0 IMAD.MOV.U32 R11, RZ, RZ, R81 ;  /* 0x000000ffff0b0224 */ /* 0x000fc600078e0051 */
        /* <DEDUP_REMOVED lines=150> */
[----:B------:R0:W3:Y:S02]  /*b5b0*/  @P0 LDG.E.U16 R76, desc[UR6][R10.64] ;  /* 0x000000060a4c0981 */ /* 0x0000e4000c1e1500 */
[----:B0-----:R-:W-:Y:S02]  /*b5c0*/  @P0 IMAD.MOV.U32 R10, RZ, RZ, R77 ;  /* 0x000000ffff0a0224 */ /* 0x001fe400078e004d */
[----:B------:R-:W3:Y:S01]  /*b5d0*/  LDL R77, [R1+0x330] ;  /* 0x00033000014d7983 */ /* 0x000ee20000100800 */
[----:B------:R-:W-:-:S03]  /*b5e0*/  @P0 IMAD.MOV.U32 R11, RZ, RZ, R81 ;  /* 0x000000ffff0b0224 */ /* 0x000fc600078e0051 */
[----:B------:R-:W3:Y:S04]  /*b5f0*/  LDL R81, [R1+0x338] ;  /* 0x0003380001517983 */ /* 0x000ee80000100800 */
[----:B------:R4:W3:Y:S02]  /*b600*/  @P0 LDG.E.U16 R30, desc[UR6][R10.64] ;  /* 0x000000060a1e0981 */ /* 0x0008e4000c1e1500 */
        /* <DEDUP_REMOVED lines=8> */
[----:B--2---:R-:W-:-:S02]  /*b690*/  @P1 IMAD.MOV.U32 R10, RZ, RZ, R71 ;  /* 0x000000ffff0a1224 */ /* 0x004fc400078e0047 */
[----:B------:R-:W2:Y:S04]  /*b6a0*/  LDL R71, [R1+0x32c] ;  /* 0x00032c0001477983 */ /* 0x000ea80000100800 */
[----:B------:R3:W2:Y:S06]  /*b6b0*/  @P1 LDG.E.U16 R43, desc[UR6][R10.64] ;  /* 0x000000060a2b1981 */ /* 0x0006ac000c1e1500 */
[----:B---3--:R-:W-:-:S02]  /*b6c0*/  @P0 IMAD.MOV.U32 R10, RZ, RZ, R74 ;  /* 0x000000ffff0a0224 */ /* 0x008fc400078e004a */
[----:B------:R-:W3:Y:S01]  /*b6d0*/  LDL R74, [R1+0x324] ;  /* 0x00032400014a7983 */ /* 0x000ee20000100800 */
[----:B------:R-:W-:Y:S01]  /*b6e0*/  ISETP.GT.AND P1, PT, R8, 0x3d, PT ;  /* 0x0000003d0800780c */ /* 0x000fe20003f24270 */
[----:B------:R-:W-:Y:S02]  /*b6f0*/  @P0 IMAD.MOV.U32 R11, RZ, RZ, R78 ;  /* 0x000000ffff0b0224 */ /* 0x000fe400078e004e */
[----:B------:R-:W3:Y:S04]  /*b700*/  LDL R78, [R1+0x320] ;  /* 0x00032000014e7983 */ /* 0x000ee80000100800 */
[----:B------:R0:W3:Y:S02]  /*b710*/  @P0 LDG.E.U16 R58, desc[UR6][R10.64] ;  /* 0x000000060a3a0981 */ /* 0x0000e4000c1e1500 */
[----:B0-----:R-:W-:-:S02]  /*b720*/  @P0 IMAD.MOV.U32 R11, RZ, RZ, R81 ;  /* 0x000000ffff0b0224 */ /* 0x001fc400078e0051 */
[----:B------:R-:W3:Y:S01]  /*b730*/  LDL R81, [R1+0x108] ;  /* 0x0001080001517983 */ /* 0x000ee20000100800 */
[----:B----4-:R-:W-:-:S03]  /*b740*/  @P0 IMAD.MOV.U32 R10, RZ, RZ, R14 ;  /* 0x000000ffff0a0224 */ /* 0x010fc600078e000e */
[----:B------:R-:W4:Y:S04]  /*b750*/  LDL R14, [R1+0x31c] ;  /* 0x00031c00010e7983 */ /* 0x000f280000100800 */
[----:B------:R0:W4:Y:S02]  /*b760*/  @P0 LDG.E.U16 R59, desc[UR6][R10.64] ;  /* 0x000000060a3b0981 */ /* 0x000124000c1e1500 */
[----:B0-----:R-:W-:Y:S02]  /*b770*/  @P1 IMAD.MOV.U32 R10, RZ, RZ, R73 ;  /* 0x000000ffff0a1224 */ /* 0x001fe400078e0049 */
[----:B------:R-:W-:Y:S01]  /*b780*/  @P1 IMAD.MOV.U32 R11, RZ, RZ, R77 ;  /* 0x000000ffff0b1224 */ /* 0x000fe200078e004d */
[----:B------:R-:W4:Y:S04]  /*b790*/  LDL R73, [R1+0x314] ;  /* 0x0003140001497983 */ /* 0x000f280000100800 */
[----:B------:R-:W4:Y:S04]  /*b7a0*/  LDL R77, [R1+0x318] ;  /* 0x00031800014d7983 */ /* 0x000f280000100800 */
[----:B------:R0:W4:Y:S02]  /*b7b0*/  @P1 LDG.E.U16 R147, desc[UR6][R10.64] ;  /* 0x000000060a931981 */ /* 0x000124000c1e1500 */
[----:B0-----:R-:W-:-:S02]  /*b7c0*/  @P1 IMAD.MOV.U32 R11, RZ, RZ, R75 ;  /* 0x000000ffff0b1224 */ /* 0x001fc400078e004b */
[----:B------:R-:W4:Y:S01]  /*b7d0*/  LDL R75, [R1+0x310] ;  /* 0x00031000014b7983 */ /* 0x000f220000100800 */
[----:B------:R-:W-:Y:S01]  /*b7e0*/  ISETP.GT.AND P0, PT, R8, 0x3e, PT ;  /* 0x0000003e0800780c */ /* 0x000fe20003f04270 */
[----:B--2---:R-:W-:Y:S02]  /*b7f0*/  @P1 IMAD.MOV.U32 R10, RZ, RZ, R71 ;  /* 0x000000ffff0a1224 */ /* 0x004fe400078e0047 */
[----:B------:R-:W2:Y:S04]  /*b800*/  LDL R71, [R1+0x30c] ;  /* 0x00030c0001477983 */ /* 0x000ea80000100800 */
[----:B------:R3:W2:Y:S06]  /*b810*/  @P1 LDG.E.U16 R146, desc[UR6][R10.64] ;  /* 0x000000060a921981 */ /* 0x0006ac000c1e1500 */
[----:B---3--:R-:W-:-:S02]  /*b820*/  @P0 IMAD.MOV.U32 R10, RZ, RZ, R74 ;  /* 0x000000ffff0a0224 */ /* 0x008fc400078e004a */
[----:B------:R-:W3:Y:S01]  /*b830*/  LDL R74, [R1+0x308] ;  /* 0x00030800014a7983 */ /* 0x000ee20000100800 */
[----:B------:R-:W-:Y:S01]  /*b840*/  ISETP.GT.AND P1, PT, R8, 0x3f, PT ;  /* 0x0000003f0800780c */ /* 0x000fe20003f24270 */
[----:B------:R-:W-:-:S05]  /*b850*/  @P0 IMAD.MOV.U32 R11, RZ, RZ, R78 ;  /* 0x000000ffff0b0224 */ /* 0x000fca00078e004e */
[----:B------:R4:W3:Y:S02]  /*b860*/  @P0 LDG.E.U16 R130, desc[UR6][R10.64] ;  /* 0x000000060a820981 */ /* 0x0008e4000c1e1500 */
[----:B----4-:R-:W-:Y:S02]  /*b870*/  @P0 IMAD.MOV.U32 R10, RZ, RZ, R14 ;  /* 0x000000ffff0a0224 */ /* 0x010fe400078e000e */
[----:B------:R-:W4:Y:S01]  /*b880*/  LDL.LU R14, [R1+0x114] ;  /* 0x00011400010e7983 */ /* 0x000f220000300800 */
[----:B------:R-:W0:Y:S03]  /*b890*/  S2R R132, SR_TID.X ;  /* 0x0000000000847919 */ /* 0x000e260000002100 */
[----:B------:R-:W4:Y:S04]  /*b8a0*/  LDL R84, [R1+0x2c0] ;  /* 0x0002c00001547983 */ /* 0x000f280000100800 */
[----:B------:R-:W4:Y:S04]  /*b8b0*/  LDL R82, [R1+0x2c4] ;  /* 0x0002c40001527983 */ /* 0x000f280000100800 */
[----:B------:R-:W4:Y:S01]  /*b8c0*/  LDL R78, [R1+0x2a0] ;  /* 0x0002a000014e7983 */ /* 0x000f220000100800 */
[----:B------:R-:W-:-:S03]  /*b8d0*/  @P0 IMAD.MOV.U32 R11, RZ, RZ, R77 ;  /* 0x000000ffff0b0224 */ /* 0x000fc600078e004d */
[----:B------:R-:W4:Y:S04]  /*b8e0*/  LDL R77, [R1+0x2a4] ;  /* 0x0002a400014d7983 */ /* 0x000f280000100800 */
[----:B------:R1:W4:Y:S02]  /*b8f0*/  @P0 LDG.E.U16 R129, desc[UR6][R10.64] ;  /* 0x000000060a810981 */ /* 0x000324000c1e1500 */
[----:B-1----:R-:W-:Y:S02]  /*b900*/  @P1 IMAD.MOV.U32 R11, RZ, RZ, R75 ;  /* 0x000000ffff0b1224 */ /* 0x002fe400078e004b */
[----:B------:R-:W4:Y:S01]  /*b910*/  LDL R75, [R1+0x300] ;  /* 0x00030000014b7983 */ /* 0x000f220000100800 */
[----:B------:R-:W-:-:S03]  /*b920*/  @P1 IMAD.MOV.U32 R10, RZ, RZ, R73 ;  /* 0x000000ffff0a1224 */ /* 0x000fc600078e0049 */
[----:B------:R-:W4:Y:S04]  /*b930*/  LDL R73, [R1+0x304] ;  /* 0x0003040001497983 */ /* 0x000f280000100800 */
[----:B------:R2:W4:Y:S01]  /*b940*/  @P1 LDG.E.U16 R114, desc[UR6][R10.64] ;  /* 0x000000060a721981 */ /* 0x000522000c1e1500 */
[----:B0-----:R-:W-:-:S04]  /*b950*/  LOP3.LUT R132, R132, 0x3f, RZ, 0xc0, !PT ;  /* 0x0000003f84847812 */ /* 0x001fc800078ec0ff */
[----:B------:R-:W-:Y:S01]  /*b960*/  ISETP.GE.AND P0, PT, R132, R8, PT ;  /* 0x000000088400720c */ /* 0x000fe20003f06270 */
[----:B--2---:R-:W-:Y:S02]  /*b970*/  @P1 IMAD.MOV.U32 R10, RZ, RZ, R71 ;  /* 0x000000ffff0a1224 */ /* 0x004fe400078e0047 */
[----:B------:R-:W2:Y:S01]  /*b980*/  LDL R71, [R1+0x2e4] ;  /* 0x0002e40001477983 */ /* 0x000ea20000100800 */
[----:B---3--:R-:W-:-:S03]  /*b990*/  @P1 IMAD.MOV.U32 R11, RZ, RZ, R74 ;  /* 0x000000ffff0b1224 */ /* 0x008fc600078e004a */
[----:B------:R-:W3:Y:S04]  /*b9a0*/  LDL R74, [R1+0x2e0] ;  /* 0x0002e000014a7983 */ /* 0x000ee80000100800 */
[----:B------:R0:W2:Y:S01]  /*b9b0*/  @P1 LDG.E.U16 R113, desc[UR6][R10.64] ;  /* 0x000000060a711981 */ /* 0x0000a2000c1e1500 */
[----:B------:R-:W-:Y:S01]  /*b9c0*/  BAR.SYNC.DEFER_BLOCKING 0x0 ;  /* 0x0000000000007b1d */ /* 0x000fe20000010000 */
[----:B0-----:R-:W-:Y:S02]  /*b9d0*/  @!P0 IMAD.MOV.U32 R10, RZ, RZ, R81 ;  /* 0x000000ffff0a8224 */ /* 0x001fe400078e0051 */
[----:B------:R-:W-:-:S03]  /*b9e0*/  @!P0 IMAD.MOV.U32 R11, RZ, RZ, R12 ;  /* 0x000000ffff0b8224 */ /* 0x000fc600078e000c */
[----:B------:R0:W-:Y:S04]  /*b9f0*/  STL [R1+0x75c], R12 ;  /* 0x00075c0c01007387 */ /* 0x0001e80000100800 */
[----:B------:R-:W2:Y:S04]  /*ba00*/  LDL R81, [R1+0x260] ;  /* 0x0002600001517983 */ /* 0x000ea80000100800 */
[----:B0-----:R-:W2:Y:S04]  /*ba10*/  LDL R12, [R1+0x240] ;  /* 0x00024000010c7983 */ /* 0x001ea80000100800 */
[----:B------:R4:W2:Y:S02]  /*ba20*/  @!P0 LDG.E.U16 R70, desc[UR6][R10.64] ;  /* 0x000000060a468981 */ /* 0x0008a4000c1e1500 */
[----:B----4-:R-:W-:-:S02]  /*ba30*/  @!P0 IMAD.MOV.U32 R11, RZ, RZ, R75 ;  /* 0x000000ffff0b8224 */ /* 0x010fc400078e004b */
[----:B------:R-:W4:Y:S01]  /*ba40*/  LDL R75, [R1+0x280] ;  /* 0x00028000014b7983 */ /* 0x000f220000100800 */
[----:B------:R-:W-:-:S03]  /*ba50*/  @!P0 IMAD.MOV.U32 R10, RZ, RZ, R73 ;  /* 0x000000ffff0a8224 */ /* 0x000fc600078e0049 */
[----:B------:R-:W4:Y:S04]  /*ba60*/  LDL R73, [R1+0x284] ;  /* 0x0002840001497983 */ /* 0x000f280000100800 */
[----:B------:R3:W4:Y:S02]  /*ba70*/  @!P0 LDG.E.U16 R112, desc[UR6][R10.64] ;  /* 0x000000060a708981 */ /* 0x000724000c1e1500 */
[----:B---3--:R-:W-:Y:S02]  /*ba80*/  @!P0 IMAD.MOV.U32 R11, RZ, RZ, R74 ;  /* 0x000000ffff0b8224 */ /* 0x008fe400078e004a */
[----:B------:R-:W3:Y:S01]  /*ba90*/  LDL R74, [R1+0x264] ;  /* 0x00026400014a7983 */ /* 0x000ee20000100800 */
[----:B--2---:R-:W-:-:S03]  /*baa0*/  @!P0 IMAD.MOV.U32 R10, RZ, RZ, R71 ;  /* 0x000000ffff0a8224 */ /* 0x004fc600078e0047 */
[----:B------:R-:W2:Y:S04]  /*bab0*/  LDL R71, [R1+0x23c] ;  /* 0x00023c0001477983 */ /* 0x000ea80000100800 */
[----:B------:R0:W2:Y:S02]  /*bac0*/  @!P0 LDG.E.U16 R111, desc[UR6][R10.64] ;  /* 0x000000060a6f8981 */ /* 0x0000a4000c1e1500 */
[----:B0-----:R-:W-:Y:S02]  /*bad0*/  @!P0 IMAD.MOV.U32 R10, RZ, RZ, R82 ;  /* 0x000000ffff0a8224 */ /* 0x001fe400078e0052 */
[----:B------:R-:W-:-:S05]  /*bae0*/  @!P0 IMAD.MOV.U32 R11, RZ, RZ, R84 ;  /* 0x000000ffff0b8224 */ /* 0x000fca00078e0054 */
[----:B------:R0:W2:Y:S02]  /*baf0*/  @!P0 LDG.E.U16 R110, desc[UR6][R10.64] ;  /* 0x000000060a6e8981 */ /* 0x0000a4000c1e1500 */
[----:B0-----:R-:W-:Y:S02]  /*bb00*/  @!P0 IMAD.MOV.U32 R10, RZ, RZ, R77 ;  /* 0x000000ffff0a8224 */ /* 0x001fe400078e004d */
[----:B------:R-:W-:Y:S01]  /*bb10*/  @!P0 IMAD.MOV.U32 R11, RZ, RZ, R78 ;  /* 0x000000ffff0b8224 */ /* 0x000fe200078e004e */
[----:B------:R-:W2:Y:S04]  /*bb20*/  LDL R77, [R1+0x220] ;  /* 0x00022000014d7983 */ /* 0x000ea80000100800 */
[----:B------:R-:W2:Y:S04]  /*bb30*/  LDL R78, [R1+0x21c] ;  /* 0x00021c00014e7983 */ /* 0x000ea80000100800 */
[----:B------:R4:W2:Y:S02]  /*bb40*/  @!P0 LDG.E.U16 R109, desc[UR6][R10.64] ;  /* 0x000000060a6d8981 */ /* 0x0008a4000c1e1500 */
[----:B----4-:R-:W-:-:S02]  /*bb50*/  @!P0 IMAD.MOV.U32 R11, RZ, RZ, R75 ;  /* 0x000000ffff0b8224 */ /* 0x010fc400078e004b */
[----:B------:R-:W4:Y:S01]  /*bb60*/  LDL R75, [R1+0x1fc] ;  /* 0x0001fc00014b7983 */ /* 0x000f220000100800 */
[----:B------:R-:W-:-:S03]  /*bb70*/  @!P0 IMAD.MOV.U32 R10, RZ, RZ, R73 ;  /* 0x000000ffff0a8224 */ /* 0x000fc600078e0049 */
[----:B------:R-:W4:Y:S04]  /*bb80*/  LDL R73, [R1+0x200] ;  /* 0x0002000001497983 */ /* 0x000f280000100800 */
[----:B------:R0:W4:Y:S02]  /*bb90*/  @!P0 LDG.E.U16 R108, desc[UR6][R10.64] ;  /* 0x000000060a6c8981 */ /* 0x000124000c1e1500 */
[----:B0-----:R-:W-:Y:S02]  /*bba0*/  @!P0 IMAD.MOV.U32 R11, RZ, RZ, R81 ;  /* 0x000000ffff0b8224 */ /* 0x001fe400078e0051 */
[----:B---3--:R-:W-:Y:S02]  /*bbb0*/  @!P0 IMAD.MOV.U32 R10, RZ, RZ, R74 ;  /* 0x000000ffff0a8224 */ /* 0x008fe400078e004a */
[----:B------:R-:W3:Y:S04]  /*bbc0*/  LDL R74, [R1+0x1dc] ;  /* 0x0001dc00014a7983 */ /* 0x000ee80000100800 */
[----:B------:R0:W3:Y:S02]  /*bbd0*/  @!P0 LDG.E.U16 R107, desc[UR6][R10.64] ;  /* 0x000000060a6b8981 */ /* 0x0000e4000c1e1500 */
[----:B0-----:R-:W-:-:S02]  /*bbe0*/  @!P0 IMAD.MOV.U32 R10, RZ, RZ, R12 ;  /* 0x000000ffff0a8224 */ /* 0x001fc400078e000c */
[----:B------:R-:W3:Y:S01]  /*bbf0*/  LDL R12, [R1+0x1e0] ;  /* 0x0001e000010c7983 */ /* 0x000ee20000100800 */
[----:B--2---:R-:W-:-:S03]  /*bc00*/  @!P0 IMAD.MOV.U32 R11, RZ, RZ, R71 ;  /* 0x000000ffff0b8224 */ /* 0x004fc600078e0047 */
[----:B------:R-:W2:Y:S04]  /*bc10*/  LDL.LU R71, [R1+0x1c0] ;  /* 0x0001c00001477983 */ /* 0x000ea80000300800 */
[----:B------:R0:W2:Y:S02]  /*bc20*/  @!P0 LDG.E.U16 R106, desc[UR6][R10.64] ;  /* 0x000000060a6a8981 */ /* 0x0000a4000c1e1500 */
[----:B0-----:R-:W-:Y:S02]  /*bc30*/  @!P0 IMAD.MOV.U32 R10, RZ, RZ, R77 ;  /* 0x000000ffff0a8224 */ /* 0x001fe400078e004d */
[----:B------:R-:W-:-:S05]  /*bc40*/  @!P0 IMAD.MOV.U32 R11, RZ, RZ, R78 ;  /* 0x000000ffff0b8224 */ /* 0x000fca00078e004e */
[----:B------:R4:W2:Y:S02]  /*bc50*/  @!P0 LDG.E.U16 R105, desc[UR6][R10.64] ;  /* 0x000000060a698981 */ /* 0x0008a4000c1e1500 */
[----:B----4-:R-:W-:Y:S02]  /*bc60*/  @!P0 IMAD.MOV.U32 R11, RZ, RZ, R75 ;  /* 0x000000ffff0b8224 */ /* 0x010fe400078e004b */
[----:B------:R-:W4:Y:S01]  /*bc70*/  LDL R75, [R1+0x1bc] ;  /* 0x0001bc00014b7983 */ /* 0x000f220000100800 */
[----:B------:R-:W-:-:S03]  /*bc80*/  @!P0 IMAD.MOV.U32 R10, RZ, RZ, R73 ;  /* 0x000000ffff0a8224 */ /* 0x000fc600078e0049 */
[----:B------:R-:W4:Y:S04]  /*bc90*/  LDL R73, [R1+0x1a0] ;  /* 0x0001a00001497983 */ /* 0x000f280000100800 */
[----:B------:R-:W4:Y:S04]  /*bca0*/  LDL.LU R96, [R1+0x19c] ;  /* 0x00019c0001607983 */ /* 0x000f280000300800 */
[----:B------:R-:W4:Y:S04]  /*bcb0*/  LDL.LU R93, [R1+0x180] ;  /* 0x00018000015d7983 */ /* 0x000f280000300800 */
[----:B------:R-:W4:Y:S04]  /*bcc0*/  LDL.LU R82, [R1+0x17c] ;  /* 0x00017c0001527983 */ /* 0x000f280000300800 */
[----:B------:R3:W4:Y:S04]  /*bcd0*/  @!P0 LDG.E.U16 R104, desc[UR6][R10.64] ;  /* 0x000000060a688981 */ /* 0x000728000c1e1500 */
[----:B------:R-:W4:Y:S04]  /*bce0*/  LDL R84, [R1+0x11c] ;  /* 0x00011c0001547983 */ /* 0x000f280000100800 */
[----:B------:R-:W4:Y:S01]  /*bcf0*/  LDL R81, [R1+0x120] ;  /* 0x0001200001517983 */ /* 0x000f220000100800 */
[----:B---3--:R-:W-:-:S02]  /*bd00*/  @!P0 IMAD.MOV.U32 R11, RZ, RZ, R74 ;  /* 0x000000ffff0b8224 */ /* 0x008fc400078e004a */
[----:B------:R-:W-:Y:S02]  /*bd10*/  @!P0 IMAD.MOV.U32 R10, RZ, RZ, R12 ;  /* 0x000000ffff0a8224 */ /* 0x000fe400078e000c */
[----:B------:R-:W3:Y:S04]  /*bd20*/  LDL R12, [R1+0x13c] ;  /* 0x00013c00010c7983 */ /* 0x000ee80000100800 */
[----:B------:R-:W3:Y:S04]  /*bd30*/  LDL.LU R89, [R1+0x15c] ;  /* 0x00015c0001597983 */ /* 0x000ee80000300800 */
[----:B------:R-:W3:Y:S04]  /*bd40*/  LDL.LU R74, [R1+0x160] ;  /* 0x00016000014a7983 */ /* 0x000ee80000300800 */
[----:B------:R-:W3:Y:S04]  /*bd50*/  LDL.LU R77, [R1+0x140] ;  /* 0x00014000014d7983 */ /* 0x000ee80000300800 */
[----:B------:R2:W3:Y:S04]  /*bd60*/  @!P0 LDG.E.U16 R103, desc[UR6][R10.64] ;  /* 0x000000060a678981 */ /* 0x0004e8000c1e1500 */
[----:B------:R-:W3:Y:S04]  /*bd70*/  LDL R78, [R1+0x2f8] ;  /* 0x0002f800014e7983 */ /* 0x000ee80000100800 */
[----:B------:R-:W3:Y:S01]  /*bd80*/  LDL R91, [R1+0x2b8] ;  /* 0x0002b800015b7983 */ /* 0x000ee20000100800 */
[----:B--2---:R-:W-:-:S03]  /*bd90*/  @!P0 IMAD.MOV.U32 R10, RZ, RZ, R71 ;  /* 0x000000ffff0a8224 */ /* 0x004fc600078e0047 */
[----:B------:R-:W2:Y:S01]  /*bda0*/  LDL R90, [R1+0x2bc] ;  /* 0x0002bc00015a7983 */ /* 0x000ea20000100800 */
[----:B----4-:R-:W-:-:S03]  /*bdb0*/  @!P0 IMAD.MOV.U32 R11, RZ, RZ, R75 ;  /* 0x000000ffff0b8224 */ /* 0x010fc600078e004b */
[----:B------:R-:W4:Y:S04]  /*bdc0*/  LDL R75, [R1+0x2fc] ;  /* 0x0002fc00014b7983 */ /* 0x000f280000100800 */
[----:B------:R0:W2:Y:S02]  /*bdd0*/  @!P0 LDG.E.U16 R102, desc[UR6][R10.64] ;  /* 0x000000060a668981 */ /* 0x0000a4000c1e1500 */
[----:B0-----:R-:W-:Y:S02]  /*bde0*/  @!P0 IMAD.MOV.U32 R10, RZ, RZ, R73 ;  /* 0x000000ffff0a8224 */ /* 0x001fe400078e0049 */
[----:B------:R-:W2:Y:S01]  /*bdf0*/  LDL R73, [R1+0x2d8] ;  /* 0x0002d80001497983 */ /* 0x000ea20000100800 */
[----:B------:R-:W-:-:S05]  /*be00*/  @!P0 IMAD.MOV.U32 R11, RZ, RZ, R96 ;  /* 0x000000ffff0b8224 */ /* 0x000fca00078e0060 */
[----:B------:R0:W2:Y:S02]  /*be10*/  @!P0 LDG.E.U16 R101, desc[UR6][R10.64] ;  /* 0x000000060a658981 */ /* 0x0000a4000c1e1500 */
[----:B0-----:R-:W-:Y:S02]  /*be20*/  @!P0 IMAD.MOV.U32 R10, RZ, RZ, R93 ;  /* 0x000000ffff0a8224 */ /* 0x001fe400078e005d */
[----:B------:R-:W-:-:S05]  /*be30*/  @!P0 IMAD.MOV.U32 R11, RZ, RZ, R82 ;  /* 0x000000ffff0b8224 */ /* 0x000fca00078e0052 */
[----:B------:R3:W2:Y:S02]  /*be40*/  @!P0 LDG.E.U16 R100, desc[UR6][R10.64] ;  /* 0x000000060a648981 */ /* 0x0006a4000c1e1500 */
[----:B---3--:R-:W-:Y:S02]  /*be50*/  @!P0 IMAD.MOV.U32 R11, RZ, RZ, R89 ;  /* 0x000000ffff0b8224 */ /* 0x008fe400078e0059 */
[----:B------:R-:W-:-:S05]  /*be60*/  @!P0 IMAD.MOV.U32 R10, RZ, RZ, R74 ;  /* 0x000000ffff0a8224 */ /* 0x000fca00078e004a */
[----:B------:R0:W3:Y:S02]  /*be70*/  @!P0 LDG.E.U16 R99, desc[UR6][R10.64] ;  /* 0x000000060a638981 */ /* 0x0000e4000c1e1500 */
[----:B0-----:R-:W-:Y:S02]  /*be80*/  @!P0 IMAD.MOV.U32 R11, RZ, RZ, R12 ;  /* 0x000000ffff0b8224 */ /* 0x001fe400078e000c */
[----:B------:R-:W3:Y:S01]  /*be90*/  LDL R12, [R1+0x2dc] ;  /* 0x0002dc00010c7983 */ /* 0x000ee20000100800 */
[----:B------:R-:W-:-:S05]  /*bea0*/  @!P0 IMAD.MOV.U32 R10, RZ, RZ, R77 ;  /* 0x000000ffff0a8224 */ /* 0x000fca00078e004d */
[----:B------:R0:W3:Y:S02]  /*beb0*/  @!P0 LDG.E.U16 R98, desc[UR6][R10.64] ;  /* 0x000000060a628981 */ /* 0x0000e4000c1e1500 */
[----:B0-----:R-:W-:Y:S02]  /*bec0*/  @!P0 IMAD.MOV.U32 R10, RZ, RZ, R81 ;  /* 0x000000ffff0a8224 */ /* 0x001fe400078e0051 */
[----:B------:R-:W-:Y:S01]  /*bed0*/  @!P0 IMAD.MOV.U32 R11, RZ, RZ, R84 ;  /* 0x000000ffff0b8224 */ /* 0x000fe200078e0054 */
[----:B------:R-:W3:Y:S04]  /*bee0*/  LDL R81, [R1+0x29c] ;  /* 0x00029c0001517983 */ /* 0x000ee80000100800 */
[----:B------:R-:W3:Y:S04]  /*bef0*/  LDL R84, [R1+0x298] ;  /* 0x0002980001547983 */ /* 0x000ee80000100800 */
[----:B------:R4:W3:Y:S02]  /*bf00*/  @!P0 LDG.E.U16 R97, desc[UR6][R10.64] ;  /* 0x000000060a618981 */ /* 0x0008e4000c1e1500 */
[----:B----4-:R-:W-:-:S02]  /*bf10*/  @!P0 IMAD.MOV.U32 R10, RZ, RZ, R75 ;  /* 0x000000ffff0a8224 */ /* 0x010fc400078e004b */
[----:B------:R-:W-:Y:S01]  /*bf20*/  @!P0 IMAD.MOV.U32 R11, RZ, RZ, R78 ;  /* 0x000000ffff0b8224 */ /* 0x000fe200078e004e */
[----:B------:R-:W4:Y:S04]  /*bf30*/  LDL R75, [R1+0x27c] ;  /* 0x00027c00014b7983 */ /* 0x000f280000100800 */
[----:B------:R-:W4:Y:S04]  /*bf40*/  LDL R78, [R1+0x278] ;  /* 0x00027800014e7983 */ /* 0x000f280000100800 */
[----:B------:R2:W4:Y:S02]  /*bf50*/  @!P0 LDG.E.U16 R252, desc[UR6][R10.64] ;  /* 0x000000060afc8981 */ /* 0x000524000c1e1500 */
[----:B--2---:R-:W-:-:S02]  /*bf60*/  @!P0 IMAD.MOV.U32 R11, RZ, RZ, R73 ;  /* 0x000000ffff0b8224 */ /* 0x004fc400078e0049 */
[----:B------:R-:W2:Y:S04]  /*bf70*/  LDL R73, [R1+0x258] ;  /* 0x0002580001497983 */ /* 0x000ea80000100800 */
[----:B------:R-:W-:Y:S04]  /*bf80*/  STS.U16 [R2+UR4], R233 ;  /* 0x000000e902007988 */ /* 0x000fe80008000404 */
[----:B------:R-:W-:Y:S04]  /*bf90*/  STS.U16 [R2+UR4+0x4000], R234 ;  /* 0x004000ea02007988 */ /* 0x000fe80008000404 */
        /* <DEDUP_REMOVED lines=13> */
[----:B------:R-:W-:Y:S01]  /*c070*/  STS.U16 [R2+UR4+0x5c00], R15 ;  /* 0x005c000f02007988 */ /* 0x000fe20008000404 */
[----:B---3--:R-:W-:-:S03]  /*c080*/  @!P0 IMAD.MOV.U32 R10, RZ, RZ, R12 ;  /* 0x000000ffff0a8224 */ /* 0x008fc600078e000c */
[----:B------:R-:W3:Y:S04]  /*c090*/  LDL R12, [R1+0x25c] ;  /* 0x00025c00010c7983 */ /* 0x000ee80000100800 */
[----:B------:R0:W3:Y:S02]  /*c0a0*/  @!P0 LDG.E.U16 R251, desc[UR6][R10.64] ;  /* 0x000000060afb8981 */ /* 0x0000e4000c1e1500 */
[----:B0-----:R-:W-:Y:S02]  /*c0b0*/  @!P0 IMAD.MOV.U32 R10, RZ, RZ, R90 ;  /* 0x000000ffff0a8224 */ /* 0x001fe400078e005a */
[----:B------:R-:W-:Y:S01]  /*c0c0*/  @!P0 IMAD.MOV.U32 R11, RZ, RZ, R91 ;  /* 0x000000ffff0b8224 */ /* 0x000fe200078e005b */
[----:B------:R-:W3:Y:S04]  /*c0d0*/  LDL R90, [R1+0x234] ;  /* 0x00023400015a7983 */ /* 0x000ee80000100800 */
[----:B------:R0:W3:Y:S02]  /*c0e0*/  @!P0 LDG.E.U16 R250, desc[UR6][R10.64] ;  /* 0x000000060afa8981 */ /* 0x0000e4000c1e1500 */
[----:B0-----:R-:W-:-:S02]  /*c0f0*/  @!P0 IMAD.MOV.U32 R10, RZ, RZ, R81 ;  /* 0x000000ffff0a8224 */ /* 0x001fc400078e0051 */
[----:B------:R-:W-:Y:S01]  /*c100*/  @!P0 IMAD.MOV.U32 R11, RZ, RZ, R84 ;  /* 0x000000ffff0b8224 */ /* 0x000fe200078e0054 */
[----:B------:R-:W3:Y:S04]  /*c110*/  LDL R81, [R1+0x238] ;  /* 0x0002380001517983 */ /* 0x000ee80000100800 */
[----:B------:R4:W3:Y:S02]  /*c120*/  @!P0 LDG.E.U16 R249, desc[UR6][R10.64] ;  /* 0x000000060af98981 */ /* 0x0008e4000c1e1500 */
[----:B----4-:R-:W-:Y:S02]  /*c130*/  @!P0 IMAD.MOV.U32 R10, RZ, RZ, R75 ;  /* 0x000000ffff0a8224 */ /* 0x010fe400078e004b */
[----:B------:R-:W-:Y:S01]  /*c140*/  @!P0 IMAD.MOV.U32 R11, RZ, RZ, R78 ;  /* 0x000000ffff0b8224 */ /* 0x000fe200078e004e */
[----:B------:R-:W4:Y:S04]  /*c150*/  LDL R75, [R1+0x214] ;  /* 0x00021400014b7983 */ /* 0x000f280000100800 */
[----:B------:R2:W4:Y:S02]  /*c160*/  @!P0 LDG.E.U16 R248, desc[UR6][R10.64] ;  /* 0x000000060af88981 */ /* 0x000524000c1e1500 */
[----:B--2---:R-:W-:-:S02]  /*c170*/  @!P0 IMAD.MOV.U32 R11, RZ, RZ, R73 ;  /* 0x000000ffff0b8224 */ /* 0x004fc400078e0049 */
[----:B------:R-:W2:Y:S04]  /*c180*/  LDL R73, [R1+0x218] ;  /* 0x0002180001497983 */ /* 0x000ea80000100800 */
[----:B------:R0:W-:Y:S01]  /*c190*/  STL [R1+0x758], R2 ;  /* 0x0007580201007387 */ /* 0x0001e20000100800 */
[----:B------:R-:W1:Y:S03]  /*c1a0*/  S2R R95, SR_TID.X ;  /* 0x00000000005f7919 */ /* 0x000e660000002100 */
[----:B------:R-:W2:Y:S04]  /*c1b0*/  LDL R84, [R1+0x1f4] ;  /* 0x0001f40001547983 */ /* 0x000ea80000100800 */
[----:B0-----:R-:W2:Y:S01]  /*c1c0*/  LDL R2, [R1+0x1f8] ;  /* 0x0001f80001027983 */ /* 0x001ea20000100800 */
[----:B-1----:R-:W-:-:S05]  /*c1d0*/  LOP3.LUT R95, R95, 0x3f, RZ, 0xc0, !PT ;  /* 0x0000003f5f5f7812 */ /* 0x002fca00078ec0ff */
[----:B------:R-:W-:Y:S02]  /*c1e0*/  IMAD.SHL.U32 R78, R95, 0x2, RZ ;  /* 0x000000025f4e7824 */ /* 0x000fe400078e00ff */
[----:B---3--:R-:W-:Y:S02]  /*c1f0*/  @!P0 IMAD.MOV.U32 R10, RZ, RZ, R12 ;  /* 0x000000ffff0a8224 */ /* 0x008fe400078e000c */
[----:B------:R-:W0:Y:S03]  /*c200*/  S2R R12, SR_TID.X ;  /* 0x00000000000c7919 */ /* 0x000e260000002100 */
[----:B------:R1:W3:Y:S02]  /*c210*/  @!P0 LDG.E.U16 R247, desc[UR6][R10.64] ;  /* 0x000000060af78981 */ /* 0x0002e4000c1e1500 */
[----:B-1----:R-:W-:Y:S02]  /*c220*/  @!P0 IMAD.MOV.U32 R11, RZ, RZ, R90 ;  /* 0x000000ffff0b8224 */ /* 0x002fe400078e005a */
[----:B------:R-:W3:Y:S01]  /*c230*/  LDL R90, [R1+0x1d4] ;  /* 0x0001d400015a7983 */ /* 0x000ee20000100800 */
[----:B------:R-:W-:Y:S01]  /*c240*/  @!P0 IMAD.MOV.U32 R10, RZ, RZ, R81 ;  /* 0x000000ffff0a8224 */ /* 0x000fe200078e0051 */
[----:B0-----:R-:W-:-:S02]  /*c250*/  LOP3.LUT R12, R12, 0x40, RZ, 0xc0, !PT ;  /* 0x000000400c0c7812 */ /* 0x001fc400078ec0ff */
[----:B------:R-:W3:Y:S04]  /*c260*/  LDL R81, [R1+0x1d8] ;  /* 0x0001d80001517983 */ /* 0x000ee80000100800 */
[----:B------:R4:W3:Y:S01]  /*c270*/  @!P0 LDG.E.U16 R246, desc[UR6][R10.64] ;  /* 0x000000060af68981 */ /* 0x0008e2000c1e1500 */
[----:B------:R-:W-:-:S03]  /*c280*/  IMAD R12, R12, 0x80, R78 ;  /* 0x000000800c0c7824 */ /* 0x000fc600078e024e */
[----:B------:R-:W3:Y:S01]  /*c290*/  LDL R78, [R1+0x1b4] ;  /* 0x0001b400014e7983 */ /* 0x000ee20000100800 */
[----:B----4-:R-:W-:Y:S02]  /*c2a0*/  @!P0 IMAD.MOV.U32 R11, RZ, RZ, R75 ;  /* 0x000000ffff0b8224 */ /* 0x010fe400078e004b */
[----:B--2---:R-:W-:Y:S02]  /*c2b0*/  @!P0 IMAD.MOV.U32 R10, RZ, RZ, R73 ;  /* 0x000000ffff0a8224 */ /* 0x004fe400078e0049 */
[----:B------:R-:W2:Y:S04]  /*c2c0*/  LDL R73, [R1+0x1b8] ;  /* 0x0001b80001497983 */ /* 0x000ea80000100800 */
[----:B------:R0:W4:Y:S04]  /*c2d0*/  @!P0 LDG.E.U16 R245, desc[UR6][R10.64] ;  /* 0x000000060af58981 */ /* 0x000128000c1e1500 */
[----:B------:R-:W4:Y:S01]  /*c2e0*/  LDL.LU R75, [R1+0x194] ;  /* 0x00019400014b7983 */ /* 0x000f220000300800 */
[----:B0-----:R-:W-:-:S03]  /*c2f0*/  @!P0 IMAD.MOV.U32 R10, RZ, RZ, R2 ;  /* 0x000000ffff0a8224 */ /* 0x001fc600078e0002 */
[----:B------:R-:W4:Y:S01]  /*c300*/  LDL R2, [R1+0x198] ;  /* 0x0001980001027983 */ /* 0x000f220000100800 */
[----:B------:R-:W-:-:S03]  /*c310*/  @!P0 IMAD.MOV.U32 R11, RZ, RZ, R84 ;  /* 0x000000ffff0b8224 */ /* 0x000fc600078e0054 */
[----:B------:R-:W4:Y:S04]  /*c320*/  LDL.LU R95, [R1+0x178] ;  /* 0x00017800015f7983 */ /* 0x000f280000300800 */
[----:B------:R-:W4:Y:S04]  /*c330*/  LDL.LU R84, [R1+0x174] ;  /* 0x0001740001547983 */ /* 0x000f280000300800 */
[----:B------:R3:W4:Y:S04]  /*c340*/  @!P0 LDG.E.U16 R244, desc[UR6][R10.64] ;  /* 0x000000060af48981 */ /* 0x000728000c1e1500 */
[----:B------:R-:W4:Y:S01]  /*c350*/  LDL.LU R91, [R1+0x154] ;  /* 0x00015400015b7983 */ /* 0x000f220000300800 */
[----:B---3--:R-:W-:-:S02]  /*c360*/  @!P0 IMAD.MOV.U32 R11, RZ, RZ, R90 ;  /* 0x000000ffff0b8224 */ /* 0x008fc400078e005a */
[----:B------:R-:W-:Y:S02]  /*c370*/  @!P0 IMAD.MOV.U32 R10, RZ, RZ, R81 ;  /* 0x000000ffff0a8224 */ /* 0x000fe400078e0051 */
[----:B------:R-:W3:Y:S04]  /*c380*/  LDL.LU R81, [R1+0x158] ;  /* 0x0001580001517983 */ /* 0x000ee80000300800 */
[----:B------:R0:W3:Y:S04]  /*c390*/  @!P0 LDG.E.U16 R243, desc[UR6][R10.64] ;  /* 0x000000060af38981 */ /* 0x0000e8000c1e1500 */
[----:B------:R-:W3:Y:S04]  /*c3a0*/  LDL R90, [R1+0x134] ;  /* 0x00013400015a7983 */ /* 0x000ee80000100800 */
[----:B------:R-:W3:Y:S01]  /*c3b0*/  LDL R94, [R1+0x2f0] ;  /* 0x0002f000015e7983 */ /* 0x000ee20000100800 */
[----:B0-----:R-:W-:-:S03]  /*c3c0*/  @!P0 IMAD.MOV.U32 R11, RZ, RZ, R78 ;  /* 0x000000ffff0b8224 */ /* 0x001fc600078e004e */
[----:B------:R-:W3:Y:S01]  /*c3d0*/  LDL R78, [R1+0x138] ;  /* 0x00013800014e7983 */ /* 0x000ee20000100800 */
[----:B--2---:R-:W-:-:S03]  /*c3e0*/  @!P0 IMAD.MOV.U32 R10, RZ, RZ, R73 ;  /* 0x000000ffff0a8224 */ /* 0x004fc600078e0049 */
[----:B------:R-:W2:Y:S04]  /*c3f0*/  LDL R73, [R1+0x2f4] ;  /* 0x0002f40001497983 */ /* 0x000ea80000100800 */
[----:B------:R4:W2:Y:S02]  /*c400*/  @!P0 LDG.E.U16 R242, desc[UR6][R10.64] ;  /* 0x000000060af28981 */ /* 0x0008a4000c1e1500 */
[----:B----4-:R-:W-:Y:S02]  /*c410*/  @!P0 IMAD.MOV.U32 R10, RZ, RZ, R2 ;  /* 0x000000ffff0a8224 */ /* 0x010fe400078e0002 */
[----:B------:R-:W4:Y:S01]  /*c420*/  LDL R2, [R1+0x118] ;  /* 0x0001180001027983 */ /* 0x000f220000100800 */
[----:B------:R-:W-:-:S05]  /*c430*/  @!P0 IMAD.MOV.U32 R11, RZ, RZ, R75 ;  /* 0x000000ffff0b8224 */ /* 0x000fca00078e004b */
[----:B------:R0:W2:Y:S01]  /*c440*/  @!P0 LDG.E.U16 R241, desc[UR6][R10.64] ;  /* 0x000000060af18981 */ /* 0x0000a2000c1e1500 */
[----:B------:R-:W-:Y:S01]  /*c450*/  LOP3.LUT R12, R12, 0x10, RZ, 0x3c, !PT ;  /* 0x000000100c0c7812 */ /* 0x000fe200078e3cff */
[----:B0-----:R-:W-:Y:S02]  /*c460*/  @!P0 IMAD.MOV.U32 R10, RZ, RZ, R95 ;  /* 0x000000ffff0a8224 */ /* 0x001fe400078e005f */
[----:B------:R-:W-:Y:S02]  /*c470*/  @!P0 IMAD.MOV.U32 R11, RZ, RZ, R84 ;  /* 0x000000ffff0b8224 */ /* 0x000fe400078e0054 */
[----:B------:R-:W-:Y:S04]  /*c480*/  STS.U16 [R12+UR4+0x80], R237 ;  /* 0x000080ed0c007988 */ /* 0x000fe80008000404 */
[----:B------:R0:W2:Y:S04]  /*c490*/  @!P0 LDG.E.U16 R240, desc[UR6][R10.64] ;  /* 0x000000060af08981 */ /* 0x0000a8000c1e1500 */
[----:B------:R1:W-:Y:S01]  /*c4a0*/  STS.U16 [R12+UR4+0x4080], R238 ;  /* 0x004080ee0c007988 */ /* 0x0003e20008000404 */
[----:B0-----:R-:W-:Y:S01]  /*c4b0*/  @!P0 IMAD.MOV.U32 R11, RZ, RZ, R91 ;  /* 0x000000ffff0b8224 */ /* 0x001fe200078e005b */
[----:B-1----:R-:W-:-:S02]  /*c4c0*/  PRMT R238, RZ, 0x7610, R238 ;  /* 0x00007610ffee7816 */ /* 0x002fc400000000ee */
[----:B------:R-:W-:Y:S01]  /*c4d0*/  PRMT R237, RZ, 0x7610, R237 ;  /* 0x00007610ffed7816 */ /* 0x000fe200000000ed */
[----:B------:R-:W-:Y:S04]  /*c4e0*/  STS.U16 [R12+UR4+0x480], R235 ;  /* 0x000480eb0c007988 */ /* 0x000fe80008000404 */
[----:B------:R0:W-:Y:S02]  /*c4f0*/  STS.U16 [R12+UR4+0x4480], R236 ;  /* 0x004480ec0c007988 */ /* 0x0001e40008000404 */
[----:B0-----:R-:W-:Y:S01]  /*c500*/  PRMT R236, RZ, 0x7610, R236 ;  /* 0x00007610ffec7816 */ /* 0x001fe200000000ec */
[----:B---3--:R-:W-:-:S05]  /*c510*/  @!P0 IMAD.MOV.U32 R10, RZ, RZ, R81 ;  /* 0x000000ffff0a8224 */ /* 0x008fca00078e0051 */
[----:B------:R0:W3:Y:S02]  /*c520*/  @!P0 LDG.E.U16 R239, desc[UR6][R10.64] ;  /* 0x000000060aef8981 */ /* 0x0000e4000c1e1500 */
[----:B0-----:R-:W-:Y:S02]  /*c530*/  @!P0 IMAD.MOV.U32 R11, RZ, RZ, R90 ;  /* 0x000000ffff0b8224 */ /* 0x001fe400078e005a */
[----:B------:R-:W-:Y:S01]  /*c540*/  @!P0 IMAD.MOV.U32 R10, RZ, RZ, R78 ;  /* 0x000000ffff0a8224 */ /* 0x000fe200078e004e */
[----:B------:R-:W3:Y:S04]  /*c550*/  LDL R90, [R1+0x294] ;  /* 0x00029400015a7983 */ /* 0x000ee80000100800 */
[----:B------:R0:W3:Y:S04]  /*c560*/  @!P0 LDG.E.U16 R238, desc[UR6][R10.64] ;  /* 0x000000060aee8981 */ /* 0x0000e8000c1e1500 */
[----:B------:R-:W3:Y:S01]  /*c570*/  LDL R78, [R1+0x2b0] ;  /* 0x0002b000014e7983 */ /* 0x000ee20000100800 */
[----:B0-----:R-:W-:-:S02]  /*c580*/  @!P0 IMAD.MOV.U32 R11, RZ, RZ, R14 ;  /* 0x000000ffff0b8224 */ /* 0x001fc400078e000e */
[----:B----4-:R-:W-:Y:S02]  /*c590*/  @!P0 IMAD.MOV.U32 R10, RZ, RZ, R2 ;  /* 0x000000ffff0a8224 */ /* 0x010fe400078e0002 */
[----:B------:R-:W4:Y:S04]  /*c5a0*/  LDL R2, [R1+0x2b4] ;  /* 0x0002b40001027983 */ /* 0x000f280000100800 */
[----:B------:R2:W3:Y:S04]  /*c5b0*/  @!P0 LDG.E.U16 R237, desc[UR6][R10.64] ;  /* 0x000000060aed8981 */ /* 0x0004e8000c1e1500 */
[----:B------:R0:W-:Y:S01]  /*c5c0*/  STL [R1+0x760], R14 ;  /* 0x0007600e01007387 */ /* 0x0001e20000100800 */
[----:B--2---:R-:W-:-:S02]  /*c5d0*/  @!P0 IMAD.MOV.U32 R10, RZ, RZ, R73 ;  /* 0x000000ffff0a8224 */ /* 0x004fc400078e0049 */
[----:B------:R-:W-:Y:S01]  /*c5e0*/  @!P0 IMAD.MOV.U32 R11, RZ, RZ, R94 ;  /* 0x000000ffff0b8224 */ /* 0x000fe200078e005e */
[----:B------:R-:W2:Y:S04]  /*c5f0*/  LDL R73, [R1+0x274] ;  /* 0x0002740001497983 */ /* 0x000ea80000100800 */
[----:B------:R1:W2:Y:S04]  /*c600*/  @!P0 LDG.E.U16 R236, desc[UR6][R10.64] ;  /* 0x000000060aec8981 */ /* 0x0002a8000c1e1500 */
[----:B0-----:R-:W2:Y:S04]  /*c610*/  LDL R14, [R1+0x290] ;  /* 0x00029000010e7983 */ /* 0x001ea80000100800 */
[----:B------:R-:W2:Y:S04]  /*c620*/  LDL R94, [R1+0x270] ;  /* 0x00027000015e7983 */ /* 0x000ea80000100800 */
[----:B------:R-:W1:Y:S04]  /*c630*/  LDL R10, [R1+0x2d0] ;  /* 0x0002d000010a7983 */ /* 0x000e680000100800 */
[----:B------:R-:W1:Y:S01]  /*c640*/  LDL R11, [R1+0x2d4] ;  /* 0x0002d400010b7983 */ /* 0x000e620000100800 */
[----:B------:R-:W-:-:S02]  /*c650*/  PRMT R235, RZ, 0x7610, R235 ;  /* 0x00007610ffeb7816 */ /* 0x000fc400000000eb */
[----:B------:R-:W-:Y:S02]  /*c660*/  PRMT R234, RZ, 0x7610, R234 ;  /* 0x00007610ffea7816 */ /* 0x000fe400000000ea */
[----:B------:R-:W-:Y:S01]  /*c670*/  PRMT R233, RZ, 0x7610, R233 ;  /* 0x00007610ffe97816 */ /* 0x000fe200000000e9 */
[----:B------:R-:W-:Y:S04]  /*c680*/  STS.U16 [R12+UR4+0x880], R231 ;  /* 0x000880e70c007988 */ /* 0x000fe80008000404 */
[----:B------:R0:W-:Y:S02]  /*c690*/  STS.U16 [R12+UR4+0x4880], R232 ;  /* 0x004880e80c007988 */ /* 0x0001e40008000404 */
[----:B0-----:R-:W-:Y:S02]  /*c6a0*/  PRMT R232, RZ, 0x7610, R232 ;  /* 0x00007610ffe87816 */ /* 0x001fe400000000e8 */
[----:B-1----:R-:W-:-:S04]  /*c6b0*/  @!P0 LOP3.LUT R11, R11, R10, RZ, 0x3c, !PT ;  /* 0x0000000a0b0b8212 */ /* 0x002fc800078e3cff */
[----:B------:R-:W-:-:S04]  /*c6c0*/  @!P0 LOP3.LUT R10, R11, R10, RZ, 0x3c, !PT ;  /* 0x0000000a0b0a8212 */ /* 0x000fc800078e3cff */
[----:B------:R-:W-:-:S05]  /*c6d0*/  @!P0 LOP3.LUT R11, R11, R10, RZ, 0x3c, !PT ;  /* 0x0000000a0b0b8212 */ /* 0x000fca00078e3cff */
[----:B------:R4:W2:Y:S02]  /*c6e0*/  @!P0 LDG.E.U16 R235, desc[UR6][R10.64] ;  /* 0x000000060aeb8981 */ /* 0x0008a4000c1e1500 */
[----:B----4-:R-:W-:Y:S02]  /*c6f0*/  @!P0 IMAD.MOV.U32 R10, RZ, RZ, R2 ;  /* 0x000000ffff0a8224 */ /* 0x010fe400078e0002 */
[----:B---3--:R-:W-:Y:S01]  /*c700*/  @!P0 IMAD.MOV.U32 R11, RZ, RZ, R78 ;  /* 0x000000ffff0b8224 */ /* 0x008fe200078e004e */
[----:B------:R-:W-:Y:S01]  /*c710*/  PRMT R231, RZ, 0x7610, R231 ;  /* 0x00007610ffe77816 */ /* 0x000fe200000000e7 */
[----:B------:R-:W3:Y:S04]  /*c720*/  LDL R78, [R1+0x254] ;  /* 0x00025400014e7983 */ /* 0x000ee80000100800 */
[----:B------:R0:W4:Y:S04]  /*c730*/  @!P0 LDG.E.U16 R234, desc[UR6][R10.64] ;  /* 0x000000060aea8981 */ /* 0x000128000c1e1500 */
[----:B------:R-:W4:Y:S01]  /*c740*/  LDL R2, [R1+0x744] ;  /* 0x0007440001027983 */ /* 0x000f220000100800 */
[----:B0-----:R-:W-:-:S02]  /*c750*/  @!P0 IMAD.MOV.U32 R10, RZ, RZ, R90 ;  /* 0x000000ffff0a8224 */ /* 0x001fc400078e005a */
[----:B--2---:R-:W-:Y:S01]  /*c760*/  @!P0 IMAD.MOV.U32 R11, RZ, RZ, R14 ;  /* 0x000000ffff0b8224 */ /* 0x004fe200078e000e */
[----:B------:R-:W2:Y:S04]  /*c770*/  LDL R90, [R1+0x20c] ;  /* 0x00020c00015a7983 */ /* 0x000ea80000100800 */
[----:B------:R0:W2:Y:S04]  /*c780*/  @!P0 LDG.E.U16 R233, desc[UR6][R10.64] ;  /* 0x000000060ae98981 */ /* 0x0000a8000c1e1500 */
[----:B------:R-:W2:Y:S01]  /*c790*/  LDL R14, [R1+0x210] ;  /* 0x00021000010e7983 */ /* 0x000ea20000100800 */
[----:B0-----:R-:W-:-:S02]  /*c7a0*/  @!P0 IMAD.MOV.U32 R10, RZ, RZ, R73 ;  /* 0x000000ffff0a8224 */ /* 0x001fc400078e0049 */
[----:B------:R-:W-:Y:S01]  /*c7b0*/  @!P0 IMAD.MOV.U32 R11, RZ, RZ, R94 ;  /* 0x000000ffff0b8224 */ /* 0x000fe200078e005e */
[----:B------:R-:W-:Y:S04]  /*c7c0*/  STS.U16 [R12+UR4+0xc80], R227 ;  /* 0x000c80e30c007988 */ /* 0x000fe80008000404 */
[----:B------:R3:W2:Y:S04]  /*c7d0*/  @!P0 LDG.E.U16 R232, desc[UR6][R10.64] ;  /* 0x000000060ae88981 */ /* 0x0006a8000c1e1500 */
[----:B------:R-:W2:Y:S04]  /*c7e0*/  LDL R94, [R1+0x1ec] ;  /* 0x0001ec00015e7983 */ /* 0x000ea80000100800 */
[----:B------:R-:W2:Y:S04]  /*c7f0*/  LDL R73, [R1+0x1f0] ;  /* 0x0001f00001497983 */ /* 0x000ea80000100800 */
[----:B------:R-:W4:Y:S01]  /*c800*/  LDL R11, [R1+0x250] ;  /* 0x00025000010b7983 */ /* 0x000f220000100800 */
[----:B---3--:R-:W-:-:S03]  /*c810*/  @!P0 IMAD.MOV.U32 R10, RZ, RZ, R78 ;  /* 0x000000ffff0a8224 */ /* 0x008fc600078e004e */
[----:B------:R-:W-:Y:S01]  /*c820*/  STS.U16 [R12+UR4+0x4c80], R228 ;  /* 0x004c80e40c007988 */ /* 0x000fe20008000404 */
[----:B------:R-:W-:-:S03]  /*c830*/  PRMT R230, RZ, 0x7610, R230 ;  /* 0x00007610ffe67816 */ /* 0x000fc600000000e6 */
[----:B------:R-:W3:Y:S04]  /*c840*/  LDL R78, [R1+0x1cc] ;  /* 0x0001cc00014e7983 */ /* 0x000ee80000100800 */
[----:B----4-:R0:W4:Y:S04]  /*c850*/  @!P0 LDG.E.U16 R231, desc[UR6][R10.64] ;  /* 0x000000060ae78981 */ /* 0x010128000c1e1500 */
[----:B------:R-:W0:Y:S04]  /*c860*/  LDL R10, [R1+0x22c] ;  /* 0x00022c00010a7983 */ /* 0x000e280000100800 */
[----:B------:R-:W0:Y:S04]  /*c870*/  LDL R11, [R1+0x230] ;  /* 0x00023000010b7983 */ /* 0x000e280000100800 */
[----:B------:R-:W-:Y:S04]  /*c880*/  STS.U16 [R12+UR4+0x1080], R223 ;  /* 0x001080df0c007988 */ /* 0x000fe80008000404 */
[----:B------:R-:W-:Y:S04]  /*c890*/  STS.U16 [R12+UR4+0x5080], R224 ;  /* 0x005080e00c007988 */ /* 0x000fe80008000404 */
[----:B------:R-:W-:Y:S04]  /*c8a0*/  STS.U16 [R12+UR4+0x1480], R219 ;  /* 0x001480db0c007988 */ /* 0x000fe80008000404 */
[----:B------:R-:W-:Y:S04]  /*c8b0*/  STS.U16 [R12+UR4+0x5480], R220 ;  /* 0x005480dc0c007988 */ /* 0x000fe80008000404 */
[----:B------:R-:W-:Y:S04]  /*c8c0*/  STS.U16 [R12+UR4+0x1880], R23 ;  /* 0x001880170c007988 */ /* 0x000fe80008000404 */
[----:B------:R-:W-:Y:S04]  /*c8d0*/  STS.U16 [R12+UR4+0x5880], R216 ;  /* 0x005880d80c007988 */ /* 0x000fe80008000404 */
[----:B------:R-:W-:Y:S04]  /*c8e0*/  STS.U16 [R12+UR4+0x1c80], R19 ;  /* 0x001c80130c007988 */ /* 0x000fe80008000404 */
[----:B------:R1:W-:Y:S04]  /*c8f0*/  STS.U16 [R12+UR4+0x5c80], R20 ;  /* 0x005c80140c007988 */ /* 0x0003e80008000404 */
[----:B------:R2:W-:Y:S04]  /*c900*/  STS.U16 [R2+UR4+0x100], R212 ;  /* 0x000100d402007988 */ /* 0x0005e80008000404 */
[----:B-1----:R-:W3:Y:S04]  /*c910*/  LDL R12, [R1+0x1d0] ;  /* 0x0001d000010c7983 */ /* 0x002ee80000100800 */
[----:B--2---:R-:W2:Y:S01]  /*c920*/  LDL.LU R212, [R1+0x9e8] ;  /* 0x0009e80001d47983 */ /* 0x004ea20000300800 */
[----:B0-----:R-:W-:-:S04]  /*c930*/  @!P0 LOP3.LUT R11, R11, R10, RZ, 0x3c, !PT ;  /* 0x0000000a0b0b8212 */ /* 0x001fc800078e3cff */
[----:B------:R-:W-:-:S04]  /*c940*/  @!P0 LOP3.LUT R10, R11, R10, RZ, 0x3c, !PT ;  /* 0x0000000a0b0a8212 */ /* 0x000fc800078e3cff */
[----:B------:R-:W-:-:S05]  /*c950*/  @!P0 LOP3.LUT R11, R11, R10, RZ, 0x3c, !PT ;  /* 0x0000000a0b0b8212 */ /* 0x000fca00078e3cff */
[----:B------:R0:W2:Y:S02]  /*c960*/  @!P0 LDG.E.U16 R230, desc[UR6][R10.64] ;  /* 0x000000060ae68981 */ /* 0x0000a4000c1e1500 */
[----:B0-----:R-:W-:Y:S02]  /*c970*/  @!P0 IMAD.MOV.U32 R10, RZ, RZ, R14 ;  /* 0x000000ffff0a8224 */ /* 0x001fe400078e000e */
[----:B------:R-:W-:Y:S01]  /*c980*/  @!P0 IMAD.MOV.U32 R11, RZ, RZ, R90 ;  /* 0x000000ffff0b8224 */ /* 0x000fe200078e005a */
[----:B------:R-:W4:Y:S04]  /*c990*/  LDL R14, [R1+0x1b0] ;  /* 0x0001b000010e7983 */ /* 0x000f280000100800 */
[----:B------:R-:W2:Y:S01]  /*c9a0*/  LDL R90, [R1+0x1ac] ;  /* 0x0001ac00015a7983 */ /* 0x000ea20000100800 */
[----:B------:R-:W-:-:S02]  /*c9b0*/  PRMT R229, RZ, 0x7610, R229 ;  /* 0x00007610ffe57816 */ /* 0x000fc400000000e5 */
[----:B------:R-:W-:-:S04]  /*c9c0*/  PRMT R228, RZ, 0x7610, R228 ;  /* 0x00007610ffe47816 */ /* 0x000fc800000000e4 */
[----:B------:R0:W2:Y:S01]  /*c9d0*/  @!P0 LDG.E.U16 R229, desc[UR6][R10.64] ;  /* 0x000000060ae58981 */ /* 0x0000a2000c1e1500 */
[----:B------:R-:W-:Y:S01]  /*c9e0*/  PRMT R227, RZ, 0x7610, R227 ;  /* 0x00007610ffe37816 */ /* 0x000fe200000000e3 */
[----:B0-----:R-:W-:Y:S02]  /*c9f0*/  @!P0 IMAD.MOV.U32 R10, RZ, RZ, R73 ;  /* 0x000000ffff0a8224 */ /* 0x001fe400078e0049 */
[----:B------:R-:W-:-:S05]  /*ca00*/  @!P0 IMAD.MOV.U32 R11, RZ, RZ, R94 ;  /* 0x000000ffff0b8224 */ /* 0x000fca00078e005e */
[----:B------:R3:W2:Y:S01]  /*ca10*/  @!P0 LDG.E.U16 R228, desc[UR6][R10.64] ;  /* 0x000000060ae48981 */ /* 0x0006a2000c1e1500 */
[----:B------:R-:W-:-:S03]  /*ca20*/  PRMT R226, RZ, 0x7610, R226 ;  /* 0x00007610ffe27816 */ /* 0x000fc600000000e2 */
[----:B------:R0:W-:Y:S01]  /*ca30*/  STS.U16 [R2+UR4+0x4100], R213 ;  /* 0x004100d502007988 */ /* 0x0001e20008000404 */
[----:B---3--:R-:W-:Y:S02]  /*ca40*/  @!P0 IMAD.MOV.U32 R10, RZ, RZ, R12 ;  /* 0x000000ffff0a8224 */ /* 0x008fe400078e000c */
[----:B------:R-:W-:Y:S01]  /*ca50*/  @!P0 IMAD.MOV.U32 R11, RZ, RZ, R78 ;  /* 0x000000ffff0b8224 */ /* 0x000fe200078e004e */
[----:B0-----:R-:W3:Y:S04]  /*ca60*/  LDL.LU R213, [R1+0x9e4] ;  /* 0x0009e40001d57983 */ /* 0x001ee80000300800 */
[----:B------:R4:W3:Y:S04]  /*ca70*/  @!P0 LDG.E.U16 R227, desc[UR6][R10.64] ;  /* 0x000000060ae38981 */ /* 0x0008e8000c1e1500 */
[----:B------:R-:W3:Y:S04]  /*ca80*/  LDL.LU R73, [R1+0x18c] ;  /* 0x00018c0001497983 */ /* 0x000ee80000300800 */
[----:B------:R-:W3:Y:S04]  /*ca90*/  LDL.LU R78, [R1+0x16c] ;  /* 0x00016c00014e7983 */ /* 0x000ee80000300800 */
[----:B------:R0:W-:Y:S04]  /*caa0*/  STS.U16 [R2+UR4+0x500], R92 ;  /* 0x0005005c02007988 */ /* 0x0001e80008000404 */
[----:B------:R-:W3:Y:S04]  /*cab0*/  LDL.LU R94, [R1+0x170] ;  /* 0x00017000015e7983 */ /* 0x000ee80000300800 */
[----:B------:R1:W-:Y:S04]  /*cac0*/  STS.U16 [R2+UR4+0x4500], R83 ;  /* 0x0045005302007988 */ /* 0x0003e80008000404 */
[----:B0-----:R-:W3:Y:S04]  /*cad0*/  LDL.LU R92, [R1+0x14c] ;  /* 0x00014c00015c7983 */ /* 0x001ee80000300800 */
[----:B-1----:R-:W3:Y:S04]  /*cae0*/  LDL.LU R83, [R1+0x150] ;  /* 0x0001500001537983 */ /* 0x002ee80000300800 */
[----:B------:R-:W3:Y:S01]  /*caf0*/  LDL.LU R12, [R1+0x12c] ;  /* 0x00012c00010c7983 */ /* 0x000ee20000300800 */
[----:B----4-:R-:W-:-:S02]  /*cb00*/  @!P0 IMAD.MOV.U32 R10, RZ, RZ, R14 ;  /* 0x000000ffff0a8224 */ /* 0x010fc400078e000e */
[----:B--2---:R-:W-:-:S05]  /*cb10*/  @!P0 IMAD.MOV.U32 R11, RZ, RZ, R90 ;  /* 0x000000ffff0b8224 */ /* 0x004fca00078e005a */
[----:B------:R0:W2:Y:S04]  /*cb20*/  @!P0 LDG.E.U16 R226, desc[UR6][R10.64] ;  /* 0x000000060ae28981 */ /* 0x0000a8000c1e1500 */
[----:B------:R-:W0:Y:S01]  /*cb30*/  LDL R11, [R1+0x190] ;  /* 0x00019000010b7983 */ /* 0x000e220000100800 */
[----:B------:R-:W-:Y:S02]  /*cb40*/  PRMT R225, RZ, 0x7610, R225 ;  /* 0x00007610ffe17816 */ /* 0x000fe400000000e1 */
[----:B------:R-:W-:Y:S01]  /*cb50*/  PRMT R224, RZ, 0x7610, R224 ;  /* 0x00007610ffe07816 */ /* 0x000fe200000000e0 */
[----:B------:R-:W4:Y:S01]  /*cb60*/  LDL.LU R90, [R1+0x130] ;  /* 0x00013000015a7983 */ /* 0x000f220000300800 */
[----:B------:R-:W-:-:S03]  /*cb70*/  PRMT R223, RZ, 0x7610, R223 ;  /* 0x00007610ffdf7816 */ /* 0x000fc600000000df */
[----:B------:R1:W-:Y:S04]  /*cb80*/  STS.U16 [R2+UR4+0x900], R13 ;  /* 0x0009000d02007988 */ /* 0x0003e80008000404 */
[----:B------:R-:W2:Y:S04]  /*cb90*/  LDL.LU R14, [R1+0x110] ;  /* 0x00011000010e7983 */ /* 0x000ea80000300800 */
[----:B------:R1:W-:Y:S04]  /*cba0*/  STS.U16 [R2+UR4+0x4900], R214 ;  /* 0x004900d602007988 */ /* 0x0003e80008000404 */
[----:B-1----:R-:W2:Y:S04]  /*cbb0*/  LDL.LU R13, [R1+0x10c] ;  /* 0x00010c00010d7983 */ /* 0x002ea80000300800 */
[----:B------:R1:W-:Y:S04]  /*cbc0*/  STS.U16 [R2+UR4+0xd00], R215 ;  /* 0x000d00d702007988 */ /* 0x0003e80008000404 */
[----:B------:R-:W2:Y:S04]  /*cbd0*/  LDL.LU R214, [R1+0x9e0] ;  /* 0x0009e00001d67983 */ /* 0x000ea80000300800 */
[----:B------:R1:W-:Y:S04]  /*cbe0*/  STS.U16 [R2+UR4+0x4d00], R24 ;  /* 0x004d001802007988 */ /* 0x0003e80008000404 */
[----:B-1----:R-:W2:Y:S04]  /*cbf0*/  LDL.LU R215, [R1+0x9dc] ;  /* 0x0009dc0001d77983 */ /* 0x002ea80000300800 */
[----:B------:R-:W2:Y:S04]  /*cc00*/  LDL.LU R24, [R1+0x9d8] ;  /* 0x0009d80001187983 */ /* 0x000ea80000300800 */
[----:B---3--:R1:W-:Y:S01]  /*cc10*/  STL [R1+0x764], R12 ;  /* 0x0007640c01007387 */ /* 0x0083e20000100800 */
[----:B0-----:R-:W-:-:S02]  /*cc20*/  @!P0 IMAD.MOV.U32 R10, RZ, RZ, R11 ;  /* 0x000000ffff0a8224 */ /* 0x001fc400078e000b */
[----:B------:R-:W-:-:S05]  /*cc30*/  @!P0 IMAD.MOV.U32 R11, RZ, RZ, R73 ;  /* 0x000000ffff0b8224 */ /* 0x000fca00078e0049 */
[----:B------:R0:W3:Y:S02]  /*cc40*/  @!P0 LDG.E.U16 R225, desc[UR6][R10.64] ;  /* 0x000000060ae18981 */ /* 0x0000e4000c1e1500 */
[----:B0-----:R-:W-:Y:S02]  /*cc50*/  @!P0 IMAD.MOV.U32 R10, RZ, RZ, R94 ;  /* 0x000000ffff0a8224 */ /* 0x001fe400078e005e */
[----:B------:R-:W-:-:S05]  /*cc60*/  @!P0 IMAD.MOV.U32 R11, RZ, RZ, R78 ;  /* 0x000000ffff0b8224 */ /* 0x000fca00078e004e */
[----:B------:R0:W3:Y:S02]  /*cc70*/  @!P0 LDG.E.U16 R224, desc[UR6][R10.64] ;  /* 0x000000060ae08981 */ /* 0x0000e4000c1e1500 */
[----:B0-----:R-:W-:Y:S02]  /*cc80*/  @!P0 IMAD.MOV.U32 R10, RZ, RZ, R83 ;  /* 0x000000ffff0a8224 */ /* 0x001fe400078e0053 */
[----:B------:R-:W-:-:S05]  /*cc90*/  @!P0 IMAD.MOV.U32 R11, RZ, RZ, R92 ;  /* 0x000000ffff0b8224 */ /* 0x000fca00078e005c */
[----:B------:R0:W3:Y:S02]  /*cca0*/  @!P0 LDG.E.U16 R223, desc[UR6][R10.64] ;  /* 0x000000060adf8981 */ /* 0x0000e4000c1e1500 */
[----:B0-----:R-:W-:Y:S02]  /*ccb0*/  @!P0 IMAD.MOV.U32 R11, RZ, RZ, R12 ;  /* 0x000000ffff0b8224 */ /* 0x001fe400078e000c */
[----:B-1----:R-:W3:Y:S01]  /*ccc0*/  LDL R12, [R1+0x744] ;  /* 0x00074400010c7983 */ /* 0x002ee20000100800 */
[----:B------:R-:W-:Y:S01]  /*ccd0*/  PRMT R222, RZ, 0x7610, R222 ;  /* 0x00007610ffde7816 */ /* 0x000fe200000000de */
[----:B----4-:R-:W-:Y:S01]  /*cce0*/  @!P0 IMAD.MOV.U32 R10, RZ, RZ, R90 ;  /* 0x000000ffff0a8224 */ /* 0x010fe200078e005a */
[----:B------:R-:W-:-:S04]  /*ccf0*/  PRMT R221, RZ, 0x7610, R221 ;  /* 0x00007610ffdd7816 */ /* 0x000fc800000000dd */
[----:B------:R2:W4:Y:S02]  /*cd00*/  @!P0 LDG.E.U16 R222, desc[UR6][R10.64] ;  /* 0x000000060ade8981 */ /* 0x000524000c1e1500 */
[----:B--2---:R-:W-:Y:S02]  /*cd10*/  @!P0 IMAD.MOV.U32 R10, RZ, RZ, R14 ;  /* 0x000000ffff0a8224 */ /* 0x004fe400078e000e */
[----:B------:R-:W-:-:S05]  /*cd20*/  @!P0 IMAD.MOV.U32 R11, RZ, RZ, R13 ;  /* 0x000000ffff0b8224 */ /* 0x000fca00078e000d */
[----:B------:R0:W2:Y:S04]  /*cd30*/  @!P0 LDG.E.U16 R221, desc[UR6][R10.64] ;  /* 0x000000060add8981 */ /* 0x0000a8000c1e1500 */
[----:B---3--:R1:W-:Y:S04]  /*cd40*/  STS.U16 [R12+UR4+0x1100], R25 ;  /* 0x001100190c007988 */ /* 0x0083e80008000404 */
[----:B-1----:R-:W3:Y:S04]  /*cd50*/  LDL.LU R25, [R1+0x9d4] ;  /* 0x0009d40001197983 */ /* 0x002ee80000300800 */
[----:B------:R-:W4:Y:S04]  /*cd60*/  LDL R2, [R1+0x2ac] ;  /* 0x0002ac0001027983 */ /* 0x000f280000100800 */
[----:B------:R1:W-:Y:S04]  /*cd70*/  STL [R1+0x76c], R14 ;  /* 0x00076c0e01007387 */ /* 0x0003e80000100800 */
[----:B-1----:R-:W2:Y:S04]  /*cd80*/  LDL R14, [R1+0x2a8] ;  /* 0x0002a800010e7983 */ /* 0x002ea80000100800 */
[----:B------:R1:W-:Y:S04]  /*cd90*/  STL [R1+0x768], R13 ;  /* 0x0007680d01007387 */ /* 0x0003e80000100800 */
[----:B------:R-:W0:Y:S04]  /*cda0*/  LDL R10, [R1+0x2e8] ;  /* 0x0002e800010a7983 */ /* 0x000e280000100800 */
[----:B------:R-:W0:Y:S01]  /*cdb0*/  LDL R11, [R1+0x2ec] ;  /* 0x0002ec00010b7983 */ /* 0x000e220000100800 */
[----:B------:R-:W-:-:S03]  /*cdc0*/  PRMT R220, RZ, 0x7610, R220 ;  /* 0x00007610ffdc7816 */ /* 0x000fc600000000dc */
[----:B-1----:R-:W3:Y:S04]  /*cdd0*/  LDL R13, [R1+0x28c] ;  /* 0x00028c00010d7983 */ /* 0x002ee80000100800 */
[----:B------:R1:W-:Y:S04]  /*cde0*/  STS.U16 [R12+UR4+0x5100], R26 ;  /* 0x0051001a0c007988 */ /* 0x0003e80008000404 */
[----:B-1----:R-:W3:Y:S01]  /*cdf0*/  LDL.LU R26, [R1+0x9d0] ;  /* 0x0009d000011a7983 */ /* 0x002ee20000300800 */
[----:B0-----:R-:W-:-:S04]  /*ce00*/  @!P0 LOP3.LUT R11, R11, R10, RZ, 0x3c, !PT ;  /* 0x0000000a0b0b8212 */ /* 0x001fc800078e3cff */
[----:B------:R-:W-:-:S04]  /*ce10*/  @!P0 LOP3.LUT R10, R11, R10, RZ, 0x3c, !PT ;  /* 0x0000000a0b0a8212 */ /* 0x000fc800078e3cff */
[----:B------:R-:W-:-:S05]  /*ce20*/  @!P0 LOP3.LUT R11, R11, R10, RZ, 0x3c, !PT ;  /* 0x0000000a0b0b8212 */ /* 0x000fca00078e3cff */
[----:B------:R0:W3:Y:S04]  /*ce30*/  @!P0 LDG.E.U16 R220, desc[UR6][R10.64] ;  /* 0x000000060adc8981 */ /* 0x0000e8000c1e1500 */
[----:B------:R-:W0:Y:S04]  /*ce40*/  LDL R10, [R1+0x2c8] ;  /* 0x0002c800010a7983 */ /* 0x000e280000100800 */
[----:B------:R-:W0:Y:S01]  /*ce50*/  LDL R11, [R1+0x2cc] ;  /* 0x0002cc00010b7983 */ /* 0x000e220000100800 */
[----:B------:R-:W-:Y:S02]  /*ce60*/  PRMT R219, RZ, 0x7610, R219 ;  /* 0x00007610ffdb7816 */ /* 0x000fe400000000db */
[----:B------:R-:W-:Y:S01]  /*ce70*/  PRMT R218, RZ, 0x7610, R218 ;  /* 0x00007610ffda7816 */ /* 0x000fe200000000da */
[----:B------:R1:W-:Y:S04]  /*ce80*/  STS.U16 [R12+UR4+0x1500], R27 ;  /* 0x0015001b0c007988 */ /* 0x0003e80008000404 */
[----:B------:R4:W-:Y:S04]  /*ce90*/  STS.U16 [R12+UR4+0x5500], R28 ;  /* 0x0055001c0c007988 */ /* 0x0009e80008000404 */
[----:B-1----:R-:W3:Y:S04]  /*cea0*/  LDL.LU R27, [R1+0x9cc] ;  /* 0x0009cc00011b7983 */ /* 0x002ee80000300800 */
[----:B----4-:R-:W4:Y:S01]  /*ceb0*/  LDL.LU R28, [R1+0x9c8] ;  /* 0x0009c800011c7983 */ /* 0x010f220000300800 */
[----:B0-----:R-:W-:-:S04]  /*cec0*/  @!P0 LOP3.LUT R11, R11, R10, RZ, 0x3c, !PT ;  /* 0x0000000a0b0b8212 */ /* 0x001fc800078e3cff */
[----:B------:R-:W-:-:S04]  /*ced0*/  @!P0 LOP3.LUT R10, R11, R10, RZ, 0x3c, !PT ;  /* 0x0000000a0b0a8212 */ /* 0x000fc800078e3cff */
[----:B------:R-:W-:-:S05]  /*cee0*/  @!P0 LOP3.LUT R11, R11, R10, RZ, 0x3c, !PT ;  /* 0x0000000a0b0b8212 */ /* 0x000fca00078e3cff */
[----:B------:R0:W4:Y:S02]  /*cef0*/  @!P0 LDG.E.U16 R219, desc[UR6][R10.64] ;  /* 0x000000060adb8981 */ /* 0x000124000c1e1500 */
[----:B0-----:R-:W-:Y:S02]  /*cf00*/  @!P0 IMAD.MOV.U32 R10, RZ, RZ, R2 ;  /* 0x000000ffff0a8224 */ /* 0x001fe400078e0002 */
[----:B--2---:R-:W-:-:S05]  /*cf10*/  @!P0 IMAD.MOV.U32 R11, RZ, RZ, R14 ;  /* 0x000000ffff0b8224 */ /* 0x004fca00078e000e */
[----:B------:R3:W2:Y:S04]  /*cf20*/  @!P0 LDG.E.U16 R218, desc[UR6][R10.64] ;  /* 0x000000060ada8981 */ /* 0x0006a8000c1e1500 */
[----:B------:R-:W4:Y:S01]  /*cf30*/  LDL R11, [R1+0x288] ;  /* 0x00028800010b7983 */ /* 0x000f220000100800 */
[----:B------:R-:W-:Y:S01]  /*cf40*/  PRMT R217, RZ, 0x7610, R217 ;  /* 0x00007610ffd97816 */ /* 0x000fe200000000d9 */
[----:B---3--:R-:W-:Y:S02]  /*cf50*/  @!P0 IMAD.MOV.U32 R10, RZ, RZ, R13 ;  /* 0x000000ffff0a8224 */ /* 0x008fe400078e000d */
[----:B------:R0:W-:Y:S04]  /*cf60*/  STS.U16 [R12+UR4+0x1900], R29 ;  /* 0x0019001d0c007988 */ /* 0x0001e80008000404 */
[----:B0-----:R-:W3:Y:S01]  /*cf70*/  LDL.LU R29, [R1+0x9c4] ;  /* 0x0009c400011d7983 */ /* 0x001ee20000300800 */
[----:B------:R-:W-:-:S02]  /*cf80*/  PRMT R216, RZ, 0x7610, R216 ;  /* 0x00007610ffd87816 */ /* 0x000fc400000000d8 */
[----:B------:R-:W-:Y:S01]  /*cf90*/  PRMT R23, RZ, 0x7610, R23 ;  /* 0x00007610ff177816 */ /* 0x000fe20000000017 */
[----:B------:R-:W2:Y:S04]  /*cfa0*/  LDL R2, [R1+0x228] ;  /* 0x0002280001027983 */ /* 0x000ea80000100800 */
[----:B----4-:R0:W4:Y:S04]  /*cfb0*/  @!P0 LDG.E.U16 R217, desc[UR6][R10.64] ;  /* 0x000000060ad98981 */ /* 0x010128000c1e1500 */
[----:B------:R1:W-:Y:S04]  /*cfc0*/  STS.U16 [R12+UR4+0x5900], R88 ;  /* 0x005900580c007988 */ /* 0x0003e80008000404 */
[----:B------:R-:W3:Y:S04]  /*cfd0*/  LDL R13, [R1+0x208] ;  /* 0x00020800010d7983 */ /* 0x000ee80000100800 */
[----:B------:R-:W0:Y:S04]  /*cfe0*/  LDL R10, [R1+0x268] ;  /* 0x00026800010a7983 */ /* 0x000e280000100800 */
[----:B------:R-:W0:Y:S04]  /*cff0*/  LDL R11, [R1+0x26c] ;  /* 0x00026c00010b7983 */ /* 0x000e280000100800 */
[----:B-1----:R-:W4:Y:S04]  /*d000*/  LDL R88, [R1+0x204] ;  /* 0x0002040001587983 */ /* 0x002f280000100800 */
[----:B------:R-:W4:Y:S01]  /*d010*/  LDL R14, [R1+0x740] ;  /* 0x00074000010e7983 */ /* 0x000f220000100800 */
[----:B0-----:R-:W-:-:S04]  /*d020*/  @!P0 LOP3.LUT R11, R11, R10, RZ, 0x3c, !PT ;  /* 0x0000000a0b0b8212 */ /* 0x001fc800078e3cff */
[----:B------:R-:W-:-:S04]  /*d030*/  @!P0 LOP3.LUT R10, R11, R10, RZ, 0x3c, !PT ;  /* 0x0000000a0b0a8212 */ /* 0x000fc800078e3cff */
[----:B------:R-:W-:-:S05]  /*d040*/  @!P0 LOP3.LUT R11, R11, R10, RZ, 0x3c, !PT ;  /* 0x0000000a0b0b8212 */ /* 0x000fca00078e3cff */
[----:B------:R0:W4:Y:S04]  /*d050*/  @!P0 LDG.E.U16 R216, desc[UR6][R10.64] ;  /* 0x000000060ad88981 */ /* 0x000128000c1e1500 */
[----:B------:R-:W0:Y:S04]  /*d060*/  LDL R10, [R1+0x244] ;  /* 0x00024400010a7983 */ /* 0x000e280000100800 */
[----:B------:R-:W0:Y:S04]  /*d070*/  LDL R11, [R1+0x248] ;  /* 0x00024800010b7983 */ /* 0x000e280000100800 */
[----:B------:R1:W-:Y:S04]  /*d080*/  STS.U16 [R12+UR4+0x1d00], R76 ;  /* 0x001d004c0c007988 */ /* 0x0003e80008000404 */
[----:B-1----:R-:W4:Y:S04]  /*d090*/  LDL R76, [R1+0x1e4] ;  /* 0x0001e400014c7983 */ /* 0x002f280000100800 */
[----:B------:R-:W4:Y:S01]  /*d0a0*/  LDL R12, [R1+0x1e8] ;  /* 0x0001e800010c7983 */ /* 0x000f220000100800 */
[----:B0-----:R-:W-:-:S04]  /*d0b0*/  @!P0 LOP3.LUT R11, R11, R10, RZ, 0x3c, !PT ;  /* 0x0000000a0b0b8212 */ /* 0x001fc800078e3cff */
[----:B------:R-:W-:-:S04]  /*d0c0*/  @!P0 LOP3.LUT R10, R11, R10, RZ, 0x3c, !PT ;  /* 0x0000000a0b0a8212 */ /* 0x000fc800078e3cff */
[----:B------:R-:W-:-:S05]  /*d0d0*/  @!P0 LOP3.LUT R11, R11, R10, RZ, 0x3c, !PT ;  /* 0x0000000a0b0b8212 */ /* 0x000fca00078e3cff */
[----:B------:R2:W4:Y:S04]  /*d0e0*/  @!P0 LDG.E.U16 R23, desc[UR6][R10.64] ;  /* 0x000000060a178981 */ /* 0x000528000c1e1500 */
[----:B------:R-:W3:Y:S04]  /*d0f0*/  LDL R10, [R1+0x744] ;  /* 0x00074400010a7983 */ /* 0x000ee80000100800 */
[----:B------:R-:W4:Y:S01]  /*d100*/  LDL R11, [R1+0x224] ;  /* 0x00022400010b7983 */ /* 0x000f220000100800 */
[----:B------:R-:W-:Y:S02]  /*d110*/  PRMT R22, RZ, 0x7610, R22 ;  /* 0x00007610ff167816 */ /* 0x000fe40000000016 */
[----:B------:R-:W-:-:S02]  /*d120*/  PRMT R21, RZ, 0x7610, R21 ;  /* 0x00007610ff157816 */ /* 0x000fc40000000015 */
[----:B------:R-:W-:Y:S01]  /*d130*/  PRMT R20, RZ, 0x7610, R20 ;  /* 0x00007610ff147816 */ /* 0x000fe20000000014 */
[----:B---3--:R2:W-:Y:S02]  /*d140*/  STS.U16 [R10+UR4+0x5d00], R30 ;  /* 0x005d001e0a007988 */ /* 0x0085e40008000404 */
[----:B--2---:R-:W-:Y:S02]  /*d150*/  @!P0 IMAD.MOV.U32 R10, RZ, RZ, R2 ;  /* 0x000000ffff0a8224 */ /* 0x004fe400078e0002 */
[----:B------:R-:W2:Y:S04]  /*d160*/  LDL.LU R30, [R1+0x9c0] ;  /* 0x0009c000011e7983 */ /* 0x000ea80000300800 */
[----:B----4-:R0:W3:Y:S04]  /*d170*/  @!P0 LDG.E.U16 R22, desc[UR6][R10.64] ;  /* 0x000000060a168981 */ /* 0x0100e8000c1e1500 */
[----:B------:R-:W4:Y:S01]  /*d180*/  LDL R2, [R1+0x1c8] ;  /* 0x0001c80001027983 */ /* 0x000f220000100800 */
[----:B0-----:R-:W-:-:S02]  /*d190*/  @!P0 IMAD.MOV.U32 R10, RZ, RZ, R13 ;  /* 0x000000ffff0a8224 */ /* 0x001fc400078e000d */
[----:B------:R-:W-:Y:S01]  /*d1a0*/  @!P0 IMAD.MOV.U32 R11, RZ, RZ, R88 ;  /* 0x000000ffff0b8224 */ /* 0x000fe200078e0058 */
[----:B------:R0:W-:Y:S04]  /*d1b0*/  STS.U16 [R14+UR4+0x180], R31 ;  /* 0x0001801f0e007988 */ /* 0x0001e80008000404 */
[----:B------:R1:W2:Y:S04]  /*d1c0*/  @!P0 LDG.E.U16 R21, desc[UR6][R10.64] ;  /* 0x000000060a158981 */ /* 0x0002a8000c1e1500 */
[----:B------:R1:W-:Y:S04]  /*d1d0*/  STS.U16 [R14+UR4+0x4180], R80 ;  /* 0x004180500e007988 */ /* 0x0003e80008000404 */
[----:B0-----:R-:W2:Y:S01]  /*d1e0*/  LDL.LU R31, [R1+0x9bc] ;  /* 0x0009bc00011f7983 */ /* 0x001ea20000300800 */
[----:B-1----:R-:W-:-:S02]  /*d1f0*/  @!P0 IMAD.MOV.U32 R10, RZ, RZ, R12 ;  /* 0x000000ffff0a8224 */ /* 0x002fc400078e000c */
[----:B------:R-:W-:Y:S01]  /*d200*/  @!P0 IMAD.MOV.U32 R11, RZ, RZ, R76 ;  /* 0x000000ffff0b8224 */ /* 0x000fe200078e004c */
[----:B------:R-:W3:Y:S04]  /*d210*/  LDL.LU R88, [R1+0x1a8] ;  /* 0x0001a80001587983 */ /* 0x000ee80000300800 */
[----:B------:R-:W2:Y:S04]  /*d220*/  LDL.LU R80, [R1+0x184] ;  /* 0x0001840001507983 */ /* 0x000ea80000300800 */
[----:B------:R-:W2:Y:S04]  /*d230*/  LDL.LU R13, [R1+0x188] ;  /* 0x00018800010d7983 */ /* 0x000ea80000300800 */
[----:B------:R4:W2:Y:S04]  /*d240*/  @!P0 LDG.E.U16 R20, desc[UR6][R10.64] ;  /* 0x000000060a148981 */ /* 0x0008a8000c1e1500 */
[----:B------:R-:W3:Y:S01]  /*d250*/  LDL R11, [R1+0x1c4] ;  /* 0x0001c400010b7983 */ /* 0x000ee20000100800 */
[----:B------:R-:W-:-:S03]  /*d260*/  PRMT R19, RZ, 0x7610, R19 ;  /* 0x00007610ff137816 */ /* 0x000fc60000000013 */
[----:B------:R0:W-:Y:S04]  /*d270*/  STS.U16 [R14+UR4+0x580], R72 ;  /* 0x000580480e007988 */ /* 0x0001e80008000404 */
[----:B0-----:R-:W2:Y:S04]  /*d280*/  LDL.LU R72, [R1+0x168] ;  /* 0x0001680001487983 */ /* 0x001ea80000300800 */
[----:B------:R-:W2:Y:S04]  /*d290*/  LDL.LU R76, [R1+0x164] ;  /* 0x00016400014c7983 */ /* 0x000ea80000300800 */
[----:B------:R-:W2:Y:S01]  /*d2a0*/  LDL.LU R12, [R1+0x144] ;  /* 0x00014400010c7983 */ /* 0x000ea20000300800 */
[----:B----4-:R-:W-:-:S05]  /*d2b0*/  @!P0 IMAD.MOV.U32 R10, RZ, RZ, R2 ;  /* 0x000000ffff0a8224 */ /* 0x010fca00078e0002 */
[----:B---3--:R0:W3:Y:S04]  /*d2c0*/  @!P0 LDG.E.U16 R19, desc[UR6][R10.64] ;  /* 0x000000060a138981 */ /* 0x0080e8000c1e1500 */
[----:B------:R-:W4:Y:S01]  /*d2d0*/  LDL R11, [R1+0x1a4] ;  /* 0x0001a400010b7983 */ /* 0x000f220000100800 */
[----:B------:R-:W-:Y:S01]  /*d2e0*/  PRMT R18, RZ, 0x7610, R18 ;  /* 0x00007610ff127816 */ /* 0x000fe20000000012 */
[----:B0-----:R-:W-:Y:S01]  /*d2f0*/  @!P0 IMAD.MOV.U32 R10, RZ, RZ, R88 ;  /* 0x000000ffff0a8224 */ /* 0x001fe200078e0058 */
[----:B------:R-:W-:Y:S01]  /*d300*/  PRMT R17, RZ, 0x7610, R17 ;  /* 0x00007610ff117816 */ /* 0x000fe20000000011 */
[----:B------:R0:W-:Y:S01]  /*d310*/  STS.U16 [R14+UR4+0x4580], R79 ;  /* 0x0045804f0e007988 */ /* 0x0001e20008000404 */
[----:B------:R-:W-:-:S03]  /*d320*/  PRMT R16, RZ, 0x7610, R16 ;  /* 0x00007610ff107816 */ /* 0x000fc60000000010 */
[----:B------:R1:W-:Y:S04]  /*d330*/  STS.U16 [R14+UR4+0x980], R32 ;  /* 0x000980200e007988 */ /* 0x0003e80008000404 */
[----:B0-----:R-:W3:Y:S04]  /*d340*/  LDL.LU R79, [R1+0x148] ;  /* 0x00014800014f7983 */ /* 0x001ee80000300800 */
[----:B------:R-:W3:Y:S04]  /*d350*/  LDL.LU R2, [R1+0x124] ;  /* 0x0001240001027983 */ /* 0x000ee80000300800 */
[----:B-1----:R-:W3:Y:S04]  /*d360*/  LDL.LU R32, [R1+0x9b8] ;  /* 0x0009b80001207983 */ /* 0x002ee80000300800 */
[----:B--2---:R-:W-:Y:S04]  /*d370*/  STL [R1+0x7c4], R13 ;  /* 0x0007c40d01007387 */ /* 0x004fe80000100800 */
[----:B------:R0:W-:Y:S04]  /*d380*/  STS.U16 [R14+UR4+0x4980], R33 ;  /* 0x004980210e007988 */ /* 0x0001e80008000404 */
[----:B------:R1:W-:Y:S04]  /*d390*/  STS.U16 [R14+UR4+0xd80], R34 ;  /* 0x000d80220e007988 */ /* 0x0003e80008000404 */
[----:B0-----:R-:W2:Y:S04]  /*d3a0*/  LDL.LU R33, [R1+0x9b4] ;  /* 0x0009b40001217983 */ /* 0x001ea80000300800 */
[----:B-1----:R-:W2:Y:S04]  /*d3b0*/  LDL.LU R34, [R1+0x9b0] ;  /* 0x0009b00001227983 */ /* 0x002ea80000300800 */
[----:B------:R0:W-:Y:S04]  /*d3c0*/  STL [R1+0x770], R12 ;  /* 0x0007700c01007387 */ /* 0x0001e80000100800 */
[----:B----4-:R1:W4:Y:S02]  /*d3d0*/  @!P0 LDG.E.U16 R18, desc[UR6][R10.64] ;  /* 0x000000060a128981 */ /* 0x010324000c1e1500 */
[----:B-1----:R-:W-:-:S02]  /*d3e0*/  @!P0 IMAD.MOV.U32 R10, RZ, RZ, R13 ;  /* 0x000000ffff0a8224 */ /* 0x002fc400078e000d */
[----:B------:R-:W-:-:S05]  /*d3f0*/  @!P0 IMAD.MOV.U32 R11, RZ, RZ, R80 ;  /* 0x000000ffff0b8224 */ /* 0x000fca00078e0050 */
[----:B------:R1:W2:Y:S02]  /*d400*/  @!P0 LDG.E.U16 R17, desc[UR6][R10.64] ;  /* 0x000000060a118981 */ /* 0x0002a4000c1e1500 */
[----:B-1----:R-:W-:Y:S02]  /*d410*/  @!P0 IMAD.MOV.U32 R10, RZ, RZ, R72 ;  /* 0x000000ffff0a8224 */ /* 0x002fe400078e0048 */
[----:B------:R-:W-:-:S05]  /*d420*/  @!P0 IMAD.MOV.U32 R11, RZ, RZ, R76 ;  /* 0x000000ffff0b8224 */ /* 0x000fca00078e004c */
[----:B------:R1:W2:Y:S02]  /*d430*/  @!P0 LDG.E.U16 R16, desc[UR6][R10.64] ;  /* 0x000000060a108981 */ /* 0x0002a4000c1e1500 */
[----:B-1----:R-:W-:Y:S02]  /*d440*/  @!P0 IMAD.MOV.U32 R11, RZ, RZ, R12 ;  /* 0x000000ffff0b8224 */ /* 0x002fe400078e000c */
[----:B0-----:R-:W4:Y:S01]  /*d450*/  LDL.LU R12, [R1+0x128] ;  /* 0x00012800010c7983 */ /* 0x001f220000300800 */
[----:B------:R-:W-:Y:S01]  /*d460*/  PRMT R15, RZ, 0x7610, R15 ;  /* 0x00007610ff0f7816 */ /* 0x000fe2000000000f */
[----:B---3--:R-:W-:Y:S02]  /*d470*/  @!P0 IMAD.MOV.U32 R10, RZ, RZ, R79 ;  /* 0x000000ffff0a8224 */ /* 0x008fe400078e004f */
[----:B------:R0:W-:Y:S04]  /*d480*/  STS.U16 [R14+UR4+0x4d80], R35 ;  /* 0x004d80230e007988 */ /* 0x0001e80008000404 */
[----:B------:R1:W3:Y:S04]  /*d490*/  @!P0 LDG.E.U16 R15, desc[UR6][R10.64] ;  /* 0x000000060a0f8981 */ /* 0x0002e8000c1e1500 */
[----:B0-----:R-:W3:Y:S01]  /*d4a0*/  LDL.LU R35, [R1+0x9ac] ;  /* 0x0009ac0001237983 */ /* 0x001ee20000300800 */
[----:B-1----:R-:W-:-:S03]  /*d4b0*/  @!P0 IMAD.MOV.U32 R11, RZ, RZ, R2 ;  /* 0x000000ffff0b8224 */ /* 0x002fc600078e0002 */
[----:B----4-:R-:W-:Y:S04]  /*d4c0*/  STL [R1+0x778], R12 ;  /* 0x0007780c01007387 */ /* 0x010fe80000100800 */
[----:B------:R0:W-:Y:S04]  /*d4d0*/  STL [R1+0x774], R2 ;  /* 0x0007740201007387 */ /* 0x0001e80000100800 */
[----:B0-----:R-:W4:Y:S01]  /*d4e0*/  LDL R2, [R1+0x740] ;  /* 0x0007400001027983 */ /* 0x001f220000100800 */
[----:B------:R-:W-:Y:S02]  /*d4f0*/  @!P0 IMAD.MOV.U32 R10, RZ, RZ, R12 ;  /* 0x000000ffff0a8224 */ /* 0x000fe400078e000c */
[----:B------:R-:W0:Y:S01]  /*d500*/  S2R R12, SR_TID.X ;  /* 0x00000000000c7919 */ /* 0x000e220000002100 */
[----:B------:R-:W1:Y:S01]  /*d510*/  S2R R13, SR_TID.X ;  /* 0x00000000000d7919 */ /* 0x000e620000002100 */
[----:B------:R-:W-:-:S06]  /*d520*/  PRMT R8, RZ, 0x7610, R8 ;  /* 0x00007610ff087816 */ /* 0x000fcc0000000008 */
[----:B------:R2:W3:Y:S01]  /*d530*/  @!P0 LDG.E.U16 R8, desc[UR6][R10.64] ;  /* 0x000000060a088981 */ /* 0x0004e2000c1e1500 */
[----:B0-----:R-:W-:Y:S02]  /*d540*/  LOP3.LUT R12, R12, 0x3f, RZ, 0xc0, !PT ;  /* 0x0000003f0c0c7812 */ /* 0x001fe400078ec0ff */
[----:B-1----:R-:W-:-:S03]  /*d550*/  LOP3.LUT R13, R13, 0x40, RZ, 0xc0, !PT ;  /* 0x000000400d0d7812 */ /* 0x002fc600078ec0ff */
[----:B------:R-:W-:-:S04]  /*d560*/  IMAD.SHL.U32 R14, R12, 0x2, RZ ;  /* 0x000000020c0e7824 */ /* 0x000fc800078e00ff */
[----:B------:R-:W-:-:S05]  /*d570*/  IMAD R13, R13, 0x80, R14 ;  /* 0x000000800d0d7824 */ /* 0x000fca00078e020e */
[----:B------:R-:W-:Y:S01]  /*d580*/  LOP3.LUT R13, R13, 0x40, RZ, 0x3c, !PT ;  /* 0x000000400d0d7812 */ /* 0x000fe200078e3cff */
[----:B--2---:R-:W-:Y:S01]  /*d590*/  IMAD.SHL.U32 R10, R12, 0x2, RZ ;  /* 0x000000020c0a7824 */ /* 0x004fe200078e00ff */
[----:B------:R-:W0:Y:S01]  /*d5a0*/  S2R R11, SR_TID.X ;  /* 0x00000000000b7919 */ /* 0x000e220000002100 */
[----:B------:R-:W-:Y:S01]  /*d5b0*/  IMAD.SHL.U32 R12, R132, 0x2, RZ ;  /* 0x00000002840c7824 */ /* 0x000fe200078e00ff */
[----:B0-----:R-:W-:-:S05]  /*d5c0*/  LOP3.LUT R11, R11, 0x40, RZ, 0xc0, !PT ;  /* 0x000000400b0b7812 */ /* 0x001fca00078ec0ff */
[----:B------:R-:W-:-:S05]  /*d5d0*/  IMAD R11, R11, 0x80, R12 ;  /* 0x000000800b0b7824 */ /* 0x000fca00078e020c */
[----:B------:R-:W-:Y:S01]  /*d5e0*/  LOP3.LUT R11, R11, 0x60, RZ, 0x3c, !PT ;  /* 0x000000600b0b7812 */ /* 0x000fe200078e3cff */
[----:B------:R-:W-:Y:S01]  /*d5f0*/  IMAD.MOV.U32 R12, RZ, RZ, R90 ;  /* 0x000000ffff0c7224 */ /* 0x000fe200078e005a */
[----:B----4-:R0:W-:Y:S04]  /*d600*/  STS.U16 [R2+UR4+0x1180], R36 ;  /* 0x0011802402007988 */ /* 0x0101e80008000404 */
[----:B------:R-:W-:Y:S04]  /*d610*/  STS.U16 [R2+UR4+0x5180], R37 ;  /* 0x0051802502007988 */ /* 0x000fe80008000404 */
[----:B------:R-:W-:Y:S04]  /*d620*/  STS.U16 [R2+UR4+0x1580], R38 ;  /* 0x0015802602007988 */ /* 0x000fe80008000404 */
[----:B------:R-:W-:Y:S04]  /*d630*/  STS.U16 [R2+UR4+0x5580], R39 ;  /* 0x0055802702007988 */ /* 0x000fe80008000404 */
[----:B------:R-:W-:Y:S04]  /*d640*/  STS.U16 [R2+UR4+0x1980], R40 ;  /* 0x0019802802007988 */ /* 0x000fe80008000404 */
[----:B------:R-:W-:Y:S04]  /*d650*/  STS.U16 [R2+UR4+0x5980], R41 ;  /* 0x0059802902007988 */ /* 0x000fe80008000404 */
[----:B------:R-:W-:Y:S04]  /*d660*/  STS.U16 [R2+UR4+0x1d80], R42 ;  /* 0x001d802a02007988 */ /* 0x000fe80008000404 */
[----:B------:R1:W-:Y:S04]  /*d670*/  STS.U16 [R2+UR4+0x5d80], R43 ;  /* 0x005d802b02007988 */ /* 0x0003e80008000404 */
[----:B0-----:R-:W2:Y:S01]  /*d680*/  LDL.LU R36, [R1+0x9a8] ;  /* 0x0009a80001247983 */ /* 0x001ea20000300800 */
[----:B-1----:R-:W0:Y:S03]  /*d690*/  S2R R2, SR_TID.X ;  /* 0x0000000000027919 */ /* 0x002e260000002100 */
[----:B------:R-:W-:Y:S04]  /*d6a0*/  STS.U16 [R13+UR4+0x200], R44 ;  /* 0x0002002c0d007988 */ /* 0x000fe80008000404 */
[----:B------:R-:W-:Y:S04]  /*d6b0*/  STS.U16 [R13+UR4+0x4200], R45 ;  /* 0x0042002d0d007988 */ /* 0x000fe80008000404 */
[----:B------:R-:W-:Y:S04]  /*d6c0*/  STS.U16 [R13+UR4+0x600], R46 ;  /* 0x0006002e0d007988 */ /* 0x000fe80008000404 */
[----:B------:R-:W-:Y:S04]  /*d6d0*/  STS.U16 [R13+UR4+0x4600], R47 ;  /* 0x0046002f0d007988 */ /* 0x000fe80008000404 */
[----:B------:R-:W-:Y:S04]  /*d6e0*/  STS.U16 [R13+UR4+0xa00], R48 ;  /* 0x000a00300d007988 */ /* 0x000fe80008000404 */
[----:B------:R-:W-:Y:S04]  /*d6f0*/  STS.U16 [R13+UR4+0x4a00], R49 ;  /* 0x004a00310d007988 */ /* 0x000fe80008000404 */
[----:B------:R-:W2:Y:S01]  /*d700*/  LDL.LU R37, [R1+0x9a4] ;  /* 0x0009a40001257983 */ /* 0x000ea20000300800 */
[----:B0-----:R-:W-:-:S03]  /*d710*/  LOP3.LUT R2, R2, 0x40, RZ, 0xc0, !PT ;  /* 0x0000004002027812 */ /* 0x001fc600078ec0ff */
[----:B------:R-:W-:Y:S02]  /*d720*/  STS.U16 [R13+UR4+0xe00], R50 ;  /* 0x000e00320d007988 */ /* 0x000fe40008000404 */
[----:B------:R-:W-:Y:S02]  /*d730*/  IMAD R2, R2, 0x80, R10 ;  /* 0x0000008002027824 */ /* 0x000fe400078e020a */
[----:B------:R-:W-:Y:S04]  /*d740*/  STS.U16 [R13+UR4+0x4e00], R51 ;  /* 0x004e00330d007988 */ /* 0x000fe80008000404 */
[----:B------:R-:W-:Y:S01]  /*d750*/  STS.U16 [R13+UR4+0x1200], R52 ;  /* 0x001200340d007988 */ /* 0x000fe20008000404 */
[----:B------:R-:W-:-:S03]  /*d760*/  LOP3.LUT R2, R2, 0x50, RZ, 0x3c, !PT ;  /* 0x0000005002027812 */ /* 0x000fc600078e3cff */
        /* <DEDUP_REMOVED lines=23> */
[----:B------:R-:W2:Y:S01]  /*d8e0*/  LDL.LU R38, [R1+0x9a0] ;  /* 0x0009a00001267983 */ /* 0x000ea20000300800 */
[----:B0-----:R-:W0:Y:S01]  /*d8f0*/  S2R R2, SR_TID.X ;  /* 0x0000000000027919 */ /* 0x001e220000002100 */
[----:B------:R-:W-:-:S02]  /*d900*/  IMAD.SHL.U32 R10, R132, 0x2, RZ ;  /* 0x00000002840a7824 */ /* 0x000fc400078e00ff */
        /* <DEDUP_REMOVED lines=25> */
[----:B------:R-:W2:Y:S04]  /*daa0*/  LDL.LU R40, [R1+0x998] ;  /* 0x0009980001287983 */ /* 0x000ea80000300800 */
        /* <DEDUP_REMOVED lines=20> */
[----:B------:R0:W-:Y:S04]  /*dbf0*/  STS.U16 [R2+UR4+0x5f80], R113 ;  /* 0x005f807102007988 */ /* 0x0001e80008000404 */
[----:B------:R-:W2:Y:S04]  /*dc00*/  LDL.LU R51, [R1+0x96c] ;  /* 0x00096c0001337983 */ /* 0x000ea80000300800 */
[----:B------:R-:W2:Y:S01]  /*dc10*/  LDL.LU R52, [R1+0x968] ;  /* 0x0009680001347983 */ /* 0x000ea20000300800 */
[----:B0-----:R-:W-:-:S03]  /*dc20*/  LOP3.LUT R2, R3, 0x20, RZ, 0x3c, !PT ;  /* 0x0000002003027812 */ /* 0x001fc600078e3cff */
[----:B------:R-:W2:Y:S04]  /*dc30*/  LDL.LU R53, [R1+0x964] ;  /* 0x0009640001357983 */ /* 0x000ea80000300800 */
[----:B------:R-:W2:Y:S04]  /*dc40*/  LDL.LU R54, [R1+0x960] ;  /* 0x0009600001367983 */ /* 0x000ea80000300800 */
[----:B------:R-:W2:Y:S04]  /*dc50*/  LDL.LU R55, [R1+0x95c] ;  /* 0x00095c0001377983 */ /* 0x000ea80000300800 */
        /* <DEDUP_REMOVED lines=44> */
[----:B------:R-:W-:Y:S04]  /*df20*/  STL [R1+0x77c], R3 ;  /* 0x00077c0301007387 */ /* 0x000fe80000100800 */
[----:B------:R0:W-:Y:S04]  /*df30*/  STS.U16 [R2+UR4+0xb900], R238 ;  /* 0x00b900ee02007988 */ /* 0x0001e80008000404 */
[----:B0-----:R-:W4:Y:S04]  /*df40*/  LDL R238, [R1+0x728] ;  /* 0x0007280001ee7983 */ /* 0x001f280000100800 */
[----:B------:R0:W-:Y:S04]  /*df50*/  STS.U16 [R2+UR4+0xbd00], R237 ;  /* 0x00bd00ed02007988 */ /* 0x0001e80008000404 */
[----:B0-----:R-:W3:Y:S01]  /*df60*/  LDL R237, [R1+0x724] ;  /* 0x0007240001ed7983 */ /* 0x001ee20000100800 */
[----:B------:R-:W-:-:S02]  /*df70*/  IMAD.MOV.U32 R2, RZ, RZ, R89 ;  /* 0x000000ffff027224 */ /* 0x000fc400078e0059 */
[----:B------:R-:W-:Y:S02]  /*df80*/  IMAD.MOV.U32 R3, RZ, RZ, R88 ;  /* 0x000000ffff037224 */ /* 0x000fe400078e0058 */
[----:B------:R-:W-:Y:S01]  /*df90*/  IMAD.MOV.U32 R13, RZ, RZ, R91 ;  /* 0x000000ffff0d7224 */ /* 0x000fe200078e005b */
[----:B------:R-:W2:Y:S01]  /*dfa0*/  LDL.LU.64 R88, [R1] ;  /* 0x0000000001587983 */ /* 0x000ea20000300a00 */
[----:B------:R-:W-:Y:S02]  /*dfb0*/  IMAD.MOV.U32 R251, RZ, RZ, R93 ;  /* 0x000000fffffb7224 */ /* 0x000fe400078e005d */
[----:B------:R-:W-:Y:S01]  /*dfc0*/  IMAD.MOV.U32 R14, RZ, RZ, R92 ;  /* 0x000000ffff0e7224 */ /* 0x000fe200078e005c */
[----:B------:R-:W2:Y:S01]  /*dfd0*/  LDL.LU.64 R90, [R1+0x8] ;  /* 0x00000800015a7983 */ /* 0x000ea20000300a00 */
[----:B------:R-:W-:Y:S02]  /*dfe0*/  IMAD.MOV.U32 R10, RZ, RZ, R95 ;  /* 0x000000ffff0a7224 */ /* 0x000fe400078e005f */
[----:B------:R-:W-:Y:S01]  /*dff0*/  IMAD.MOV.U32 R252, RZ, RZ, R94 ;  /* 0x000000fffffc7224 */ /* 0x000fe200078e005e */
[----:B------:R-:W2:Y:S01]  /*e000*/  LDL.LU.64 R92, [R1+0x10] ;  /* 0x00001000015c7983 */ /* 0x000ea20000300a00 */
[----:B------:R-:W-:-:S03]  /*e010*/  IMAD.MOV.U32 R11, RZ, RZ, R96 ;  /* 0x000000ffff0b7224 */ /* 0x000fc600078e0060 */
[----:B------:R-:W2:Y:S04]  /*e020*/  LDL.LU.64 R94, [R1+0x18] ;  /* 0x00001800015e7983 */ /* 0x000ea80000300a00 */
        /* <DEDUP_REMOVED lines=28> */
[----:B----4-:R-:W-:Y:S04]  /*e1f0*/  STS.U16 [R238+UR4+0x8200], R236 ;  /* 0x008200ecee007988 */ /* 0x010fe80008000404 */
        /* <DEDUP_REMOVED lines=15> */
[----:B---3--:R0:W-:Y:S04]  /*e2f0*/  STS.U16 [R237+UR4+0xbf00], R70 ;  /* 0x00bf0046ed007988 */ /* 0x0081e80008000404 */
[----:B------:R-:W-:Y:S04]  /*e300*/  STS.U16 [R237+UR4+0x8300], R220 ;  /* 0x008300dced007988 */ /* 0x000fe80008000404 */
[----:B------:R1:W-:Y:S04]  /*e310*/  STS.U16 [R237+UR4+0x8700], R219 ;  /* 0x008700dbed007988 */ /* 0x0003e80008000404 */
[----:B------:R-:W-:Y:S04]  /*e320*/  STS.U16 [R237+UR4+0x8b00], R218 ;  /* 0x008b00daed007988 */ /* 0x000fe80008000404 */
[----:B------:R-:W-:Y:S04]  /*e330*/  STS.U16 [R237+UR4+0x8f00], R217 ;  /* 0x008f00d9ed007988 */ /* 0x000fe80008000404 */
[----:B------:R-:W-:Y:S04]  /*e340*/  STS.U16 [R237+UR4+0x9300], R216 ;  /* 0x009300d8ed007988 */ /* 0x000fe80008000404 */
[----:B------:R-:W-:Y:S04]  /*e350*/  STS.U16 [R237+UR4+0x9700], R23 ;  /* 0x00970017ed007988 */ /* 0x000fe80008000404 */
[----:B------:R3:W-:Y:S04]  /*e360*/  STS.U16 [R237+UR4+0x9b00], R22 ;  /* 0x009b0016ed007988 */ /* 0x0007e80008000404 */
[----:B------:R-:W-:Y:S04]  /*e370*/  STS.U16 [R237+UR4+0x9f00], R21 ;  /* 0x009f0015ed007988 */ /* 0x000fe80008000404 */
[----:B------:R4:W-:Y:S04]  /*e380*/  STS.U16 [R237+UR4+0xa300], R20 ;  /* 0x00a30014ed007988 */ /* 0x0009e80008000404 */
[----:B------:R4:W-:Y:S04]  /*e390*/  STS.U16 [R237+UR4+0xa700], R19 ;  /* 0x00a70013ed007988 */ /* 0x0009e80008000404 */
[----:B------:R4:W-:Y:S04]  /*e3a0*/  STS.U16 [R237+UR4+0xab00], R18 ;  /* 0x00ab0012ed007988 */ /* 0x0009e80008000404 */
[----:B------:R-:W-:Y:S04]  /*e3b0*/  STS.U16 [R237+UR4+0xaf00], R17 ;  /* 0x00af0011ed007988 */ /* 0x000fe80008000404 */
[----:B------:R-:W-:Y:S04]  /*e3c0*/  STS.U16 [R237+UR4+0xb300], R16 ;  /* 0x00b30010ed007988 */ /* 0x000fe80008000404 */
[----:B------:R-:W-:Y:S04]  /*e3d0*/  STS.U16 [R237+UR4+0xb700], R15 ;  /* 0x00b7000fed007988 */ /* 0x000fe80008000404 */
[----:B------:R-:W-:Y:S01]  /*e3e0*/  STS.U16 [R237+UR4+0xbb00], R8 ;  /* 0x00bb0008ed007988 */ /* 0x000fe20008000404 */
[----:B------:R0:W-:Y:S06]  /*e3f0*/  MEMBAR.ALL.CTA ;  /* 0x0000000000007992 */ /* 0x0001ec0000008000 */
[----:B0-----:R-:W0:Y:S01]  /*e400*/  FENCE.VIEW.ASYNC.S ;  /* 0x00000000000073c6 */ /* 0x001e220000000000 */
[----:B------:R-:W-:-:S02]  /*e410*/  UIADD3.64 UR48, UR8, 0x180, URZ ;  /* 0x0000018008307897 */ /* 0x000fc4000fffe03f */
[----:B------:R-:W-:Y:S01]  /*e420*/  UIADD3.64 UR52, UR8, 0x200, URZ ;  /* 0x0000020008347897 */ /* 0x000fe2000fffe03f */
[----:B------:R-:W4:Y:S01]  /*e430*/  LDL.LU R70, [R1+0x920] ;  /* 0x0009200001467983 */ /* 0x000f220000300800 */
[----:B0-----:R-:W-:Y:S06]  /*e440*/  BAR.SYNC.DEFER_BLOCKING 0x0 ;  /* 0x0000000000007b1d */ /* 0x001fec0000010000 */
[----:B--2---:R-:W-:-:S06]  /*e450*/  WARPGROUP.ARRIVE ;  /* 0x00000000000079c5 */ /* 0x004fcc0000000000 */
[----:B------:R-:W-:Y:S03]  /*e460*/  HGMMA.64x128x16.F32.BF16 R88, gdesc[UR20].tnspA, R88, gsb0 ;  /* 0x21e00000145879f0 */ /* 0x000fe60008001858 */
[----:B------:R-:W-:Y:S02]  /*e470*/  WARPGROUP.DEPBAR.LE gsb0, 0x0 ;  /* 0x00008000000079c5 */ /* 0x000fe40000010000 */
[----:B------:R-:W-:-:S07]  /*e480*/  WARPGROUP.ARRIVE ;  /* 0x00000000000079c5 */ /* 0x000fce0000000000 */
        /* <DEDUP_REMOVED lines=9> */
[----:B------:R-:W-:Y:S01]  /*e520*/  HGMMA.64x128x16.F32.BF16 R152, gdesc[UR48].tnspA, R152, gsb0 ;  /* 0x21e00000309879f0 */ /* 0x000fe20008001898 */
[----:B------:R-:W-:Y:S04]  /*e530*/  STL.64 [R1], R88 ;  /* 0x0000005801007387 */ /* 0x000fe80000100a00 */
        /* <DEDUP_REMOVED lines=23> */
[----:B------:R-:W-:Y:S01]  /*e6b0*/  STL.64 [R1+0xc0], R136 ;  /* 0x0000c08801007387 */ /* 0x000fe20000100a00 */
[----:B------:R-:W-:-:S02]  /*e6c0*/  WARPGROUP.DEPBAR.LE gsb0, 0x0 ;  /* 0x00008000000079c5 */ /* 0x000fc40000010000 */
[----:B------:R-:W-:-:S06]  /*e6d0*/  WARPGROUP.ARRIVE ;  /* 0x00000000000079c5 */ /* 0x000fcc0000000000 */
[----:B------:R-:W-:Y:S01]  /*e6e0*/  HGMMA.64x128x16.F32.BF16 R152, gdesc[UR52].tnspA, R152, gsb0 ;  /* 0x21e00000349879f0 */ /* 0x000fe20008001898 */
[----:B------:R-:W-:Y:S04]  /*e6f0*/  STL.64 [R1+0xc8], R138 ;  /* 0x0000c88a01007387 */ /* 0x000fe80000100a00 */
[----:B------:R-:W-:Y:S01]  /*e700*/  STL.64 [R1+0xd0], R140 ;  /* 0x0000d08c01007387 */ /* 0x000fe20000100a00 */
[----:B-1----:R-:W-:-:S03]  /*e710*/  IMAD.MOV.U32 R219, RZ, RZ, R10 ;  /* 0x000000ffffdb7224 */ /* 0x002fc600078e000a */
[----:B------:R-:W-:Y:S01]  /*e720*/  STL.64 [R1+0xd8], R142 ;  /* 0x0000d88e01007387 */ /* 0x000fe20000100a00 */
[----:B------:R-:W-:-:S03]  /*e730*/  IMAD.MOV.U32 R10, RZ, RZ, R11 ;  /* 0x000000ffff0a7224 */ /* 0x000fc600078e000b */
[----:B------:R-:W-:Y:S01]  /*e740*/  STL.64 [R1+0xe0], R144 ;  /* 0x0000e09001007387 */ /* 0x000fe20000100a00 */
[----:B---3--:R-:W-:-:S03]  /*e750*/  IMAD.MOV.U32 R22, RZ, RZ, R151 ;  /* 0x000000ffff167224 */ /* 0x008fc600078e0097 */
[----:B------:R-:W-:Y:S01]  /*e760*/  STL.64 [R1+0xe8], R146 ;  /* 0x0000e89201007387 */ /* 0x000fe20000100a00 */
[----:B----4-:R-:W-:-:S03]  /*e770*/  IMAD.MOV.U32 R20, RZ, RZ, R150 ;  /* 0x000000ffff147224 */ /* 0x010fc600078e0096 */
[----:B------:R-:W-:Y:S01]  /*e780*/  STL.64 [R1+0xf0], R148 ;  /* 0x0000f09401007387 */ /* 0x000fe20000100a00 */
[----:B------:R-:W-:Y:S02]  /*e790*/  IMAD.MOV.U32 R21, RZ, RZ, R149 ;  /* 0x000000ffff157224 */ /* 0x000fe400078e0095 */
[----:B------:R-:W-:Y:S01]  /*e7a0*/  IMAD.MOV.U32 R11, RZ, RZ, R148 ;  /* 0x000000ffff0b7224 */ /* 0x000fe200078e0094 */
[----:B------:R0:W-:Y:S01]  /*e7b0*/  STL.64 [R1+0xf8], R150 ;  /* 0x0000f89601007387 */ /* 0x0001e20000100a00 */
[----:B------:R-:W-:Y:S02]  /*e7c0*/  IMAD.MOV.U32 R217, RZ, RZ, R147 ;  /* 0x000000ffffd97224 */ /* 0x000fe400078e0093 */
[----:B------:R-:W-:Y:S02]  /*e7d0*/  IMAD.MOV.U32 R19, RZ, RZ, R146 ;  /* 0x000000ffff137224 */ /* 0x000fe400078e0092 */
[----:B------:R-:W-:Y:S02]  /*e7e0*/  IMAD.MOV.U32 R23, RZ, RZ, R145 ;  /* 0x000000ffff177224 */ /* 0x000fe400078e0091 */
[----:B------:R-:W-:-:S02]  /*e7f0*/  IMAD.MOV.U32 R18, RZ, RZ, R144 ;  /* 0x000000ffff127224 */ /* 0x000fc400078e0090 */
[----:B------:R-:W-:Y:S01]  /*e800*/  IMAD.MOV.U32 R216, RZ, RZ, R142 ;  /* 0x000000ffffd87224 */ /* 0x000fe200078e008e */
[----:B0-----:R-:W2:Y:S01]  /*e810*/  LDL.LU.64 R150, [R1+0x918] ;  /* 0x0009180001967983 */ /* 0x001ea20000300a00 */
[----:B------:R-:W-:-:S03]  /*e820*/  IMAD.MOV.U32 R17, RZ, RZ, R143 ;  /* 0x000000ffff117224 */ /* 0x000fc600078e008f */
        /* <DEDUP_REMOVED lines=8> */
[----:B------:R-:W2:Y:S01]  /*e8b0*/  LDL.LU.64 R134, [R1+0x8d8] ;  /* 0x0008d80001867983 */ /* 0x000ea20000300a00 */
[----:B------:R-:W-:-:S03]  /*e8c0*/  IMAD.MOV.U32 R8, RZ, RZ, R252 ;  /* 0x000000ffff087224 */ /* 0x000fc600078e00fc */
        /* <DEDUP_REMOVED lines=11> */
[----:B------:R-:W-:Y:S02]  /*e980*/  IMAD.MOV.U32 R249, RZ, RZ, R117 ;  /* 0x000000fffff97224 */ /* 0x000fe400078e0075 */
[----:B------:R-:W-:Y:S01]  /*e990*/  IMAD.MOV.U32 R247, RZ, RZ, R116 ;  /* 0x000000fffff77224 */ /* 0x000fe200078e0074 */
[----:B------:R-:W2:Y:S01]  /*e9a0*/  LDL.LU.64 R120, [R1+0x8a0] ;  /* 0x0008a00001787983 */ /* 0x000ea20000300a00 */
[----:B------:R-:W-:Y:S02]  /*e9b0*/  IMAD.MOV.U32 R246, RZ, RZ, R115 ;  /* 0x000000fffff67224 */ /* 0x000fe400078e0073 */
[----:B------:R-:W-:Y:S01]  /*e9c0*/  IMAD.MOV.U32 R244, RZ, RZ, R114 ;  /* 0x000000fffff47224 */ /* 0x000fe200078e0072 */
[----:B------:R-:W2:Y:S01]  /*e9d0*/  LDL.LU.64 R118, [R1+0x898] ;  /* 0x0008980001767983 */ /* 0x000ea20000300a00 */
[----:B------:R-:W-:Y:S02]  /*e9e0*/  IMAD.MOV.U32 R245, RZ, RZ, R113 ;  /* 0x000000fffff57224 */ /* 0x000fe400078e0071 */
[----:B------:R-:W-:Y:S01]  /*e9f0*/  IMAD.MOV.U32 R243, RZ, RZ, R112 ;  /* 0x000000fffff37224 */ /* 0x000fe200078e0070 */
[----:B------:R-:W2:Y:S01]  /*ea00*/  LDL.LU.64 R116, [R1+0x890] ;  /* 0x0008900001747983 */ /* 0x000ea20000300a00 */
[----:B------:R-:W-:-:S02]  /*ea10*/  IMAD.MOV.U32 R242, RZ, RZ, R111 ;  /* 0x000000fffff27224 */ /* 0x000fc400078e006f */
        /* <DEDUP_REMOVED lines=34> */
[----:B------:R-:W2:Y:S04]  /*ec40*/  LDL.LU.64 R92, [R1+0x830] ;  /* 0x00083000015c7983 */ /* 0x000ea80000300a00 */
[----:B------:R-:W2:Y:S04]  /*ec50*/  LDL.LU.64 R90, [R1+0x828] ;  /* 0x00082800015a7983 */ /* 0x000ea80000300a00 */
[----:B------:R-:W2:Y:S04]  /*ec60*/  LDL.LU.64 R88, [R1+0x820] ;  /* 0x0008200001587983 */ /* 0x000ea80000300a00 */
[----:B------:R-:W-:Y:S04]  /*ec70*/  STL [R1+0x7d0], R244 ;  /* 0x0007d0f401007387 */ /* 0x000fe80000100800 */
[----:B------:R-:W-:Y:S04]  /*ec80*/  STL [R1+0x7cc], R245 ;  /* 0x0007ccf501007387 */ /* 0x000fe80000100800 */
[----:B------:R-:W-:Y:S04]  /*ec90*/  STL [R1+0x7c8], R246 ;  /* 0x0007c8f601007387 */ /* 0x000fe80000100800 */
[----:B------:R-:W-:Y:S04]  /*eca0*/  STL [R1+0x7c0], R247 ;  /* 0x0007c0f701007387 */ /* 0x000fe80000100800 */
[----:B------:R-:W-:Y:S04]  /*ecb0*/  STL [R1+0x7bc], R248 ;  /* 0x0007bcf801007387 */ /* 0x000fe80000100800 */
[----:B------:R0:W-:Y:S02]  /*ecc0*/  STL [R1+0x7b8], R249 ;  /* 0x0007b8f901007387 */ /* 0x0001e40000100800 */
[----:B0-----:R-:W-:-:S02]  /*ecd0*/  IMAD.MOV.U32 R249, RZ, RZ, R71 ;  /* 0x000000fffff97224 */ /* 0x001fc400078e0047 */
[----:B------:R-:W3:Y:S04]  /*ece0*/  LDL.LU R71, [R1+0x818] ;  /* 0x0008180001477983 */ /* 0x000ee80000300800 */
[----:B------:R0:W-:Y:S01]  /*ecf0*/  STL [R1+0x7b4], R250 ;  /* 0x0007b4fa01007387 */ /* 0x0001e20000100800 */
[----:B------:R-:W-:Y:S02]  /*ed00*/  IMAD.MOV.U32 R248, RZ, RZ, R75 ;  /* 0x000000fffff87224 */ /* 0x000fe400078e004b */
[----:B0-----:R-:W-:Y:S02]  /*ed10*/  IMAD.MOV.U32 R250, RZ, RZ, R72 ;  /* 0x000000fffffa7224 */ /* 0x001fe400078e0048 */
[----:B------:R-:W3:Y:S04]  /*ed20*/  LDL.LU R72, [R1+0x814] ;  /* 0x0008140001487983 */ /* 0x000ee80000300800 */
[----:B------:R0:W-:Y:S01]  /*ed30*/  STL [R1+0x7b0], R251 ;  /* 0x0007b0fb01007387 */ /* 0x0001e20000100800 */
[----:B------:R-:W-:-:S02]  /*ed40*/  IMAD.MOV.U32 R244, RZ, RZ, R76 ;  /* 0x000000fffff47224 */ /* 0x000fc400078e004c */
[----:B------:R-:W-:Y:S02]  /*ed50*/  IMAD.MOV.U32 R245, RZ, RZ, R77 ;  /* 0x000000fffff57224 */ /* 0x000fe400078e004d */
[----:B0-----:R-:W-:Y:S02]  /*ed60*/  IMAD.MOV.U32 R251, RZ, RZ, R73 ;  /* 0x000000fffffb7224 */ /* 0x001fe400078e0049 */
[----:B------:R-:W3:Y:S04]  /*ed70*/  LDL.LU R73, [R1+0x810] ;  /* 0x0008100001497983 */ /* 0x000ee80000300800 */
[----:B------:R0:W-:Y:S01]  /*ed80*/  STL [R1+0x7ac], R252 ;  /* 0x0007acfc01007387 */ /* 0x0001e20000100800 */
[----:B------:R-:W-:Y:S02]  /*ed90*/  IMAD.MOV.U32 R246, RZ, RZ, R78 ;  /* 0x000000fffff67224 */ /* 0x000fe400078e004e */
[----:B------:R-:W-:-:S02]  /*eda0*/  IMAD.MOV.U32 R247, RZ, RZ, R79 ;  /* 0x000000fffff77224 */ /* 0x000fc400078e004f */
[----:B0-----:R-:W-:Y:S02]  /*edb0*/  IMAD.MOV.U32 R252, RZ, RZ, R74 ;  /* 0x000000fffffc7224 */ /* 0x001fe400078e004a */
[----:B------:R-:W3:Y:S04]  /*edc0*/  LDL.LU R74, [R1+0x80c] ;  /* 0x00080c00014a7983 */ /* 0x000ee80000300800 */
[----:B------:R-:W3:Y:S04]  /*edd0*/  LDL.LU R75, [R1+0x808] ;  /* 0x00080800014b7983 */ /* 0x000ee80000300800 */
[----:B------:R-:W3:Y:S04]  /*ede0*/  LDL.LU R76, [R1+0x804] ;  /* 0x00080400014c7983 */ /* 0x000ee80000300800 */
[----:B------:R-:W3:Y:S04]  /*edf0*/  LDL.LU R77, [R1+0x800] ;  /* 0x00080000014d7983 */ /* 0x000ee80000300800 */
[----:B------:R-:W3:Y:S04]  /*ee00*/  LDL.LU R78, [R1+0x7fc] ;  /* 0x0007fc00014e7983 */ /* 0x000ee80000300800 */
[----:B------:R-:W3:Y:S04]  /*ee10*/  LDL.LU R79, [R1+0x7f8] ;  /* 0x0007f800014f7983 */ /* 0x000ee80000300800 */
[----:B------:R0:W-:Y:S02]  /*ee20*/  STL [R1+0x7a8], R16 ;  /* 0x0007a81001007387 */ /* 0x0001e40000100800 */
[----:B0-----:R-:W-:-:S02]  /*ee30*/  IMAD.MOV.U32 R16, RZ, RZ, R80 ;  /* 0x000000ffff107224 */ /* 0x001fc400078e0050 */
[----:B------:R-:W3:Y:S04]  /*ee40*/  LDL.LU R80, [R1+0x7f4] ;  /* 0x0007f40001507983 */ /* 0x000ee80000300800 */
[----:B------:R0:W-:Y:S02]  /*ee50*/  STL [R1+0x7a4], R17 ;  /* 0x0007a41101007387 */ /* 0x0001e40000100800 */
[----:B0-----:R-:W-:Y:S02]  /*ee60*/  IMAD.MOV.U32 R17, RZ, RZ, R81 ;  /* 0x000000ffff117224 */ /* 0x001fe400078e0051 */
[----:B------:R-:W3:Y:S04]  /*ee70*/  LDL.LU R81, [R1+0x7f0] ;  /* 0x0007f00001517983 */ /* 0x000ee80000300800 */
[----:B------:R0:W-:Y:S01]  /*ee80*/  STL [R1+0x7a0], R18 ;  /* 0x0007a01201007387 */ /* 0x0001e20000100800 */
[----:B------:R-:W-:Y:S01]  /*ee90*/  UIADD3.64 UR56, UR8, 0x280, URZ ;  /* 0x0000028008387897 */ /* 0x000fe2000fffe03f */
[----:B0-----:R-:W-:-:S02]  /*eea0*/  IMAD.MOV.U32 R18, RZ, RZ, R82 ;  /* 0x000000ffff127224 */ /* 0x001fc400078e0052 */
[----:B------:R-:W3:Y:S04]  /*eeb0*/  LDL.LU R82, [R1+0x7ec] ;  /* 0x0007ec0001527983 */ /* 0x000ee80000300800 */
[----:B------:R0:W-:Y:S01]  /*eec0*/  STL [R1+0x79c], R19 ;  /* 0x00079c1301007387 */ /* 0x0001e20000100800 */
[----:B------:R-:W-:Y:S02]  /*eed0*/  WARPGROUP.DEPBAR.LE gsb0, 0x0 ;  /* 0x00008000000079c5 */ /* 0x000fe40000010000 */
[----:B------:R-:W-:Y:S01]  /*eee0*/  WARPGROUP.ARRIVE ;  /* 0x00000000000079c5 */ /* 0x000fe20000000000 */
[----:B0-----:R-:W-:Y:S02]  /*eef0*/  IMAD.MOV.U32 R19, RZ, RZ, R83 ;  /* 0x000000ffff137224 */ /* 0x001fe400078e0053 */
[----:B------:R-:W3:Y:S04]  /*ef00*/  LDL.LU R83, [R1+0x7e8] ;  /* 0x0007e80001537983 */ /* 0x000ee80000300800 */
[----:B------:R0:W-:Y:S01]  /*ef10*/  STL [R1+0x798], R11 ;  /* 0x0007980b01007387 */ /* 0x0001e20000100800 */
[----:B------:R-:W-:Y:S01]  /*ef20*/  R2UR UR48, R85 ;  /* 0x00000000553072ca */ /* 0x000fe200000e0000 */
[----:B------:R-:W-:Y:S01]  /*ef30*/  UMOV UR58, UR14 ;  /* 0x0000000e003a7c82 */ /* 0x000fe20008000000 */
[----:B0-----:R-:W-:-:S02]  /*ef40*/  IMAD.MOV.U32 R11, RZ, RZ, R84 ;  /* 0x000000ffff0b7224 */ /* 0x001fc400078e0054 */
[----:B------:R-:W3:Y:S04]  /*ef50*/  LDL.LU R84, [R1+0x7e4] ;  /* 0x0007e40001547983 */ /* 0x000ee80000300800 */
[----:B------:R0:W-:Y:S01]  /*ef60*/  STL [R1+0x794], R20 ;  /* 0x0007941401007387 */ /* 0x0001e20000100800 */
[----:B------:R-:W-:Y:S01]  /*ef70*/  UMOV UR59, UR15 ;  /* 0x0000000f003b7c82 */ /* 0x000fe20008000000 */
[----:B------:R-:W-:Y:S01]  /*ef80*/  R2UR UR53, R86 ;  /* 0x00000000563572ca */ /* 0x000fe200000e0000 */
[----:B------:R-:W-:Y:S01]  /*ef90*/  HGMMA.64x128x16.F32.BF16 R152, gdesc[UR56].tnspA, R152, gsb0 ;  /* 0x21e00000389879f0 */ /* 0x000fe20008001898 */
[----:B0-----:R-:W4:Y:S04]  /*efa0*/  LDL.LU R20, [R1+0x71c] ;  /* 0x00071c0001147983 */ /* 0x001f280000300800 */
[----:B------:R0:W-:Y:S04]  /*efb0*/  STL [R1+0x790], R21 ;  /* 0x0007901501007387 */ /* 0x0001e80000100800 */
[----:B------:R-:W-:Y:S04]  /*efc0*/  STL [R1+0x78c], R22 ;  /* 0x00078c1601007387 */ /* 0x000fe80000100800 */
[----:B------:R1:W-:Y:S01]  /*efd0*/  STL [R1+0x788], R23 ;  /* 0x0007881701007387 */ /* 0x0003e20000100800 */
[----:B------:R-:W-:-:S03]  /*efe0*/  R2UR UR52, R87 ;  /* 0x00000000573472ca */ /* 0x000fc600000e0000 */
[----:B------:R-:W-:Y:S01]  /*eff0*/  STL [R1+0x784], R216 ;  /* 0x000784d801007387 */ /* 0x000fe20000100800 */
[----:B------:R-:W-:-:S03]  /*f000*/  R2UR UR57, R0 ;  /* 0x00000000003972ca */ /* 0x000fc600000e0000 */
[----:B------:R1:W-:Y:S04]  /*f010*/  STL [R1+0x780], R217 ;  /* 0x000780d901007387 */ /* 0x0003e80000100800 */
[----:B------:R-:W3:Y:S04]  /*f020*/  LDL.LU R85, [R1+0x7e0] ;  /* 0x0007e00001557983 */ /* 0x000ee80000300800 */
[----:B------:R-:W3:Y:S04]  /*f030*/  LDL.LU R86, [R1+0x7dc] ;  /* 0x0007dc0001567983 */ /* 0x000ee80000300800 */
[----:B------:R-:W3:Y:S04]  /*f040*/  LDL.LU R87, [R1+0x7d8] ;  /* 0x0007d80001577983 */ /* 0x000ee80000300800 */
[----:B------:R-:W2:Y:S01]  /*f050*/  LDL.LU R0, [R1+0x7d4] ;  /* 0x0007d40001007983 */ /* 0x000ea20000300800 */
[----:B------:R-:W-:-:S02]  /*f060*/  R2UR UR56, R9 ;  /* 0x00000000093872ca */ /* 0x000fc400000e0000 */
[----:B------:R-:W1:Y:S01]  /*f070*/  LDC R9, c[0x0][0x238] ;  /* 0x00008e00ff097b82 */ /* 0x000e620000000800 */
[----:B0-----:R-:W-:Y:S01]  /*f080*/  IMAD.MOV.U32 R21, RZ, RZ, R249 ;  /* 0x000000ffff157224 */ /* 0x001fe200078e00f9 */
[----:B-1----:R-:W4:Y:S01]  /*f090*/  LDL.LU R23, [R1+0x100] ;  /* 0x0001000001177983 */ /* 0x002f220000300800 */
[----:B------:R-:W-:-:S03]  /*f0a0*/  IMAD.MOV.U32 R249, RZ, RZ, R8 ;  /* 0x000000fffff97224 */ /* 0x000fc600078e0008 */
[----:B------:R-:W3:Y:S04]  /*f0b0*/  LDL.LU R217, [R1+0x6f4] ;  /* 0x0006f40001d97983 */ /* 0x000ee80000300800 */
[----:B------:R-:W3:Y:S04]  /*f0c0*/  LDL.LU R216, [R1+0x6ec] ;  /* 0x0006ec0001d87983 */ /* 0x000ee80000300800 */
[----:B------:R-:W3:Y:S01]  /*f0d0*/  LDL.LU R22, [R1+0x6e4] ;  /* 0x0006e40001167983 */ /* 0x000ee20000300800 */
[----:B------:R-:W-:-:S04]  /*f0e0*/  IMAD.SHL.U32 R9, R9, 0x40, RZ ;  /* 0x0000004009097824 */ /* 0x000fc800078e00ff */
[----:B------:R-:W-:-:S05]  /*f0f0*/  IMAD.SHL.U32 R9, R9, 0x2, RZ ;  /* 0x0000000209097824 */ /* 0x000fca00078e00ff */
[----:B------:R-:W-:-:S05]  /*f100*/  IADD3 R8, P0, R6, R9, RZ ;  /* 0x0000000906087210 */ /* 0x000fca0007f1e0ff */
[----:B--2---:R-:W-:Y:S02]  /*f110*/  IMAD.X R6, R7, 0x1, R0, P0 ;  /* 0x0000000107067824 */ /* 0x004fe400000e0600 */
[----:B------:R-:W2:Y:S01]  /*f120*/  LDL R7, [R1+0x720] ;  /* 0x0007200001077983 */ /* 0x000ea20000100800 */
[----:B----4-:R-:W-:-:S05]  /*f130*/  VIADD R23, R23, 0x1 ;  /* 0x0000000117177836 */ /* 0x010fca0000000000 */
[----:B------:R0:W-:Y:S01]  /*f140*/  STL [R1+0x100], R23 ;  /* 0x0001001701007387 */ /* 0x0001e20000100800 */
[-C--:B---3--:R-:W-:Y:S02]  /*f150*/  IADD3 R217, P5, R217, R9.reuse, RZ ;  /* 0x00000009d9d97210 */ /* 0x088fe40007fbe0ff */
[----:B------:R-:W-:Y:S02]  /*f160*/  IADD3 R216, P6, R216, R9, RZ ;  /* 0x00000009d8d87210 */ /* 0x000fe40007fde0ff */
[----:B------:R-:W-:Y:S01]  /*f170*/  R2UR UR49, R20 ;  /* 0x00000000143172ca */ /* 0x000fe200000e0000 */
[----:B------:R-:W-:Y:S02]  /*f180*/  IMAD.MOV.U32 R20, RZ, RZ, R11 ;  /* 0x000000ffff147224 */ /* 0x000fe400078e000b */
[----:B------:R-:W-:Y:S02]  /*f190*/  IMAD.MOV.U32 R11, RZ, RZ, R19 ;  /* 0x000000ffff0b7224 */ /* 0x000fe400078e0013 */
[----:B------:R-:W-:-:S02]  /*f1a0*/  IMAD.MOV.U32 R19, RZ, RZ, R18 ;  /* 0x000000ffff137224 */ /* 0x000fc400078e0012 */
[----:B------:R-:W-:Y:S01]  /*f1b0*/  IMAD.MOV.U32 R18, RZ, RZ, R17 ;  /* 0x000000ffff127224 */ /* 0x000fe200078e0011 */
[----:B--2---:R-:W-:Y:S02]  /*f1c0*/  ISETP.NE.U32.AND P0, PT, R23, R7, PT ;  /* 0x000000071700720c */ /* 0x004fe40003f05070 */
[----:B0-----:R-:W2:Y:S04]  /*f1d0*/  LDL.LU R23, [R1+0x6dc] ;  /* 0x0006dc0001177983 */ /* 0x001ea80000300800 */
[----:B------:R0:W-:Y:S04]  /*f1e0*/  STL [R1+0x6f4], R217 ;  /* 0x0006f4d901007387 */ /* 0x0001e80000100800 */
[----:B0-----:R-:W3:Y:S04]  /*f1f0*/  LDL.LU R217, [R1+0x6d4] ;  /* 0x0006d40001d97983 */ /* 0x001ee80000300800 */
[----:B------:R0:W-:Y:S04]  /*f200*/  STL [R1+0x6ec], R216 ;  /* 0x0006ecd801007387 */ /* 0x0001e80000100800 */
[----:B0-----:R-:W4:Y:S01]  /*f210*/  LDL.LU R216, [R1+0x6cc] ;  /* 0x0006cc0001d87983 */ /* 0x001f220000300800 */
[----:B------:R-:W-:-:S02]  /*f220*/  IMAD.MOV.U32 R17, RZ, RZ, R16 ;  /* 0x000000ffff117224 */ /* 0x000fc400078e0010 */
[----:B------:R-:W-:Y:S02]  /*f230*/  IMAD.MOV.U32 R16, RZ, RZ, R252 ;  /* 0x000000ffff107224 */ /* 0x000fe400078e00fc */
[----:B------:R-:W-:Y:S02]  /*f240*/  IMAD.MOV.U32 R252, RZ, RZ, R251 ;  /* 0x000000fffffc7224 */ /* 0x000fe400078e00fb */
[----:B------:R-:W-:Y:S02]  /*f250*/  IMAD.MOV.U32 R251, RZ, RZ, R250 ;  /* 0x000000fffffb7224 */ /* 0x000fe400078e00fa */
[----:B------:R-:W-:Y:S02]  /*f260*/  IMAD.MOV.U32 R250, RZ, RZ, R248 ;  /* 0x000000fffffa7224 */ /* 0x000fe400078e00f8 */
[----:B------:R-:W-:Y:S01]  /*f270*/  IMAD.MOV.U32 R248, RZ, RZ, R10 ;  /* 0x000000fffff87224 */ /* 0x000fe200078e000a */
[----:B------:R-:W-:-:S05]  /*f280*/  IADD3 R10, P1, R4, R9, RZ ;  /* 0x00000009040a7210 */ /* 0x000fca0007f3e0ff */
[----:B------:R-:W-:Y:S01]  /*f290*/  IMAD.X R4, R5, 0x1, R0, P1 ;  /* 0x0000000105047824 */ /* 0x000fe200008e0600 */
[----:B------:R-:W-:-:S05]  /*f2a0*/  IADD3 R22, P1, R22, R9, RZ ;  /* 0x0000000916167210 */ /* 0x000fca0007f3e0ff */
[----:B------:R0:W-:Y:S04]  /*f2b0*/  STL [R1+0x6e4], R22 ;  /* 0x0006e41601007387 */ /* 0x0001e80000100800 */
[----:B------:R-:W4:Y:S04]  /*f2c0*/  LDL.LU R7, [R1+0x6f0] ;  /* 0x0006f00001077983 */ /* 0x000f280000300800 */
[----:B0-----:R-:W4:Y:S01]  /*f2d0*/  LDL.LU R22, [R1+0x6c4] ;  /* 0x0006c40001167983 */ /* 0x001f220000300800 */
[----:B--2---:R-:W-:-:S05]  /*f2e0*/  IADD3 R23, P2, R23, R9, RZ ;  /* 0x0000000917177210 */ /* 0x004fca0007f5e0ff */
[----:B------:R0:W-:Y:S04]  /*f2f0*/  STL [R1+0x6dc], R23 ;  /* 0x0006dc1701007387 */ /* 0x0001e80000100800 */
[----:B0-----:R-:W2:Y:S01]  /*f300*/  LDL.LU R23, [R1+0x6e8] ;  /* 0x0006e80001177983 */ /* 0x001ea20000300800 */
[----:B---3--:R-:W-:-:S05]  /*f310*/  IADD3 R217, P3, R217, R9, RZ ;  /* 0x00000009d9d97210 */ /* 0x008fca0007f7e0ff */
[----:B------:R0:W-:Y:S01]  /*f320*/  STL [R1+0x6d4], R217 ;  /* 0x0006d4d901007387 */ /* 0x0001e20000100800 */
[----:B----4-:R-:W-:-:S03]  /*f330*/  IADD3 R216, P4, R216, R9, RZ ;  /* 0x00000009d8d87210 */ /* 0x010fc60007f9e0ff */
[----:B0-----:R-:W3:Y:S04]  /*f340*/  LDL.LU R217, [R1+0x6bc] ;  /* 0x0006bc0001d97983 */ /* 0x001ee80000300800 */
[----:B------:R0:W-:Y:S04]  /*f350*/  STL [R1+0x6cc], R216 ;  /* 0x0006ccd801007387 */ /* 0x0001e80000100800 */
[----:B0-----:R-:W4:Y:S01]  /*f360*/  LDL.LU R216, [R1+0x6e0] ;  /* 0x0006e00001d87983 */ /* 0x001f220000300800 */
[----:B------:R-:W-:Y:S01]  /*f370*/  IMAD.X R7, R7, 0x1, R0, P5 ;  /* 0x0000000107077824 */ /* 0x000fe200028e0600 */
[----:B------:R-:W-:-:S05]  /*f380*/  IADD3 R22, P5, R22, R9, RZ ;  /* 0x0000000916167210 */ /* 0x000fca0007fbe0ff */
[----:B------:R0:W-:Y:S04]  /*f390*/  STL [R1+0x6c4], R22 ;  /* 0x0006c41601007387 */ /* 0x0001e80000100800 */
[----:B------:R-:W-:Y:S04]  /*f3a0*/  STL [R1+0x6f0], R7 ;  /* 0x0006f00701007387 */ /* 0x000fe80000100800 */
[----:B0-----:R-:W4:Y:S01]  /*f3b0*/  LDL.LU R22, [R1+0x6b4] ;  /* 0x0006b40001167983 */ /* 0x001f220000300800 */
[----:B--2---:R-:W-:-:S05]  /*f3c0*/  IMAD.X R23, R23, 0x1, R0, P6 ;  /* 0x0000000117177824 */ /* 0x004fca00030e0600 */
[----:B------:R0:W-:Y:S04]  /*f3d0*/  STL [R1+0x6e8], R23 ;  /* 0x0006e81701007387 */ /* 0x0001e80000100800 */
[----:B0-----:R-:W2:Y:S01]  /*f3e0*/  LDL.LU R23, [R1+0x6d8] ;  /* 0x0006d80001177983 */ /* 0x001ea20000300800 */
[----:B---3--:R-:W-:-:S05]  /*f3f0*/  IADD3 R217, P6, R217, R9, RZ ;  /* 0x00000009d9d97210 */ /* 0x008fca0007fde0ff */
[----:B------:R0:W-:Y:S01]  /*f400*/  STL [R1+0x6bc], R217 ;  /* 0x0006bcd901007387 */ /* 0x0001e20000100800 */
[----:B----4-:R-:W-:-:S03]  /*f410*/  IMAD.X R216, R216, 0x1, R0, P1 ;  /* 0x00000001d8d87824 */ /* 0x010fc600008e0600 */
[----:B0-----:R-:W3:Y:S04]  /*f420*/  LDL.LU R217, [R1+0x6ac] ;  /* 0x0006ac0001d97983 */ /* 0x001ee80000300800 */
[----:B------:R0:W-:Y:S04]  /*f430*/  STL [R1+0x6e0], R216 ;  /* 0x0006e0d801007387 */ /* 0x0001e80000100800 */
[----:B------:R-:W4:Y:S04]  /*f440*/  LDL.LU R7, [R1+0x6d0] ;  /* 0x0006d00001077983 */ /* 0x000f280000300800 */
[----:B0-----:R-:W4:Y:S01]  /*f450*/  LDL.LU R216, [R1+0x6a4] ;  /* 0x0006a40001d87983 */ /* 0x001f220000300800 */
[----:B------:R-:W-:-:S05]  /*f460*/  IADD3 R22, P1, R22, R9, RZ ;  /* 0x0000000916167210 */ /* 0x000fca0007f3e0ff */
[----:B------:R0:W-:Y:S04]  /*f470*/  STL [R1+0x6b4], R22 ;  /* 0x0006b41601007387 */ /* 0x0001e80000100800 */
[----:B0-----:R-:W4:Y:S01]  /*f480*/  LDL.LU R22, [R1+0x6c8] ;  /* 0x0006c80001167983 */ /* 0x001f220000300800 */
[----:B--2---:R-:W-:-:S05]  /*f490*/  IMAD.X R23, R23, 0x1, R0, P2 ;  /* 0x0000000117177824 */ /* 0x004fca00010e0600 */
[----:B------:R0:W-:Y:S04]  /*f4a0*/  STL [R1+0x6d8], R23 ;  /* 0x0006d81701007387 */ /* 0x0001e80000100800 */
[----:B0-----:R-:W2:Y:S01]  /*f4b0*/  LDL.LU R23, [R1+0x69c] ;  /* 0x00069c0001177983 */ /* 0x001ea20000300800 */
[----:B---3--:R-:W-:-:S05]  /*f4c0*/  IADD3 R217, P2, R217, R9, RZ ;  /* 0x00000009d9d97210 */ /* 0x008fca0007f5e0ff */
[----:B------:R0:W-:Y:S01]  /*f4d0*/  STL [R1+0x6ac], R217 ;  /* 0x0006acd901007387 */ /* 0x0001e20000100800 */
[--C-:B----4-:R-:W-:Y:S01]  /*f4e0*/  IMAD.X R7, R7, 0x1, R0.reuse, P3 ;  /* 0x0000000107077824 */ /* 0x110fe200018e0600 */
[----:B------:R-:W-:Y:S02]  /*f4f0*/  IADD3 R216, P3, R216, R9, RZ ;  /* 0x00000009d8d87210 */ /* 0x000fe40007f7e0ff */
[----:B0-----:R-:W3:Y:S04]  /*f500*/  LDL.LU R217, [R1+0x6c0] ;  /* 0x0006c00001d97983 */ /* 0x001ee80000300800 */
[----:B------:R0:W-:Y:S04]  /*f510*/  STL [R1+0x6a4], R216 ;  /* 0x0006a4d801007387 */ /* 0x0001e80000100800 */
[----:B------:R-:W-:Y:S04]  /*f520*/  STL [R1+0x6d0], R7 ;  /* 0x0006d00701007387 */ /* 0x000fe80000100800 */
[----:B0-----:R-:W4:Y:S01]  /*f530*/  LDL.LU R216, [R1+0x694] ;  /* 0x0006940001d87983 */ /* 0x001f220000300800 */
[----:B------:R-:W-:-:S05]  /*f540*/  IMAD.X R22, R22, 0x1, R0, P4 ;  /* 0x0000000116167824 */ /* 0x000fca00020e0600 */
[----:B------:R0:W-:Y:S04]  /*f550*/  STL [R1+0x6c8], R22 ;  /* 0x0006c81601007387 */ /* 0x0001e80000100800 */
[----:B0-----:R-:W4:Y:S01]  /*f560*/  LDL.LU R22, [R1+0x6b8] ;  /* 0x0006b80001167983 */ /* 0x001f220000300800 */
[----:B--2---:R-:W-:-:S05]  /*f570*/  IADD3 R23, P4, R23, R9, RZ ;  /* 0x0000000917177210 */ /* 0x004fca0007f9e0ff */
[----:B------:R0:W-:Y:S04]  /*f580*/  STL [R1+0x69c], R23 ;  /* 0x00069c1701007387 */ /* 0x0001e80000100800 */
[----:B0-----:R-:W2:Y:S01]  /*f590*/  LDL.LU R23, [R1+0x68c] ;  /* 0x00068c0001177983 */ /* 0x001ea20000300800 */
[----:B---3--:R-:W-:-:S05]  /*f5a0*/  IMAD.X R217, R217, 0x1, R0, P5 ;  /* 0x00000001d9d97824 */ /* 0x008fca00028e0600 */
[----:B------:R0:W-:Y:S04]  /*f5b0*/  STL [R1+0x6c0], R217 ;  /* 0x0006c0d901007387 */ /* 0x0001e80000100800 */
[----:B------:R-:W3:Y:S01]  /*f5c0*/  LDL.LU R7, [R1+0x6b0] ;  /* 0x0006b00001077983 */ /* 0x000ee20000300800 */
[----:B----4-:R-:W-:-:S03]  /*f5d0*/  IADD3 R216, P5, R216, R9, RZ ;  /* 0x00000009d8d87210 */ /* 0x010fc60007fbe0ff */
[----:B0-----:R-:W4:Y:S04]  /*f5e0*/  LDL.LU R217, [R1+0x684] ;  /* 0x0006840001d97983 */ /* 0x001f280000300800 */
[----:B------:R0:W-:Y:S04]  /*f5f0*/  STL [R1+0x694], R216 ;  /* 0x000694d801007387 */ /* 0x0001e80000100800 */
[----:B0-----:R-:W4:Y:S01]  /*f600*/  LDL.LU R216, [R1+0x6a8] ;  /* 0x0006a80001d87983 */ /* 0x001f220000300800 */
[----:B------:R-:W-:-:S05]  /*f610*/  IMAD.X R22, R22, 0x1, R0, P6 ;  /* 0x0000000116167824 */ /* 0x000fca00030e0600 */
[----:B------:R0:W-:Y:S04]  /*f620*/  STL [R1+0x6b8], R22 ;  /* 0x0006b81601007387 */ /* 0x0001e80000100800 */
[----:B0-----:R-:W4:Y:S01]  /*f630*/  LDL.LU R22, [R1+0x67c] ;  /* 0x00067c0001167983 */ /* 0x001f220000300800 */
[----:B--2---:R-:W-:-:S05]  /*f640*/  IADD3 R23, P6, R23, R9, RZ ;  /* 0x0000000917177210 */ /* 0x004fca0007fde0ff */
[----:B------:R0:W-:Y:S04]  /*f650*/  STL [R1+0x68c], R23 ;  /* 0x00068c1701007387 */ /* 0x0001e80000100800 */
[----:B0-----:R-:W2:Y:S01]  /*f660*/  LDL.LU R23, [R1+0x6a0] ;  /* 0x0006a00001177983 */ /* 0x001ea20000300800 */
[----:B---3--:R-:W-:Y:S01]  /*f670*/  IMAD.X R7, R7, 0x1, R0, P1 ;  /* 0x0000000107077824 */ /* 0x008fe200008e0600 */
[----:B----4-:R-:W-:-:S05]  /*f680*/  IADD3 R217, P1, R217, R9, RZ ;  /* 0x00000009d9d97210 */ /* 0x010fca0007f3e0ff */
[----:B------:R0:W-:Y:S04]  /*f690*/  STL [R1+0x684], R217 ;  /* 0x000684d901007387 */ /* 0x0001e80000100800 */
[----:B------:R-:W-:Y:S01]  /*f6a0*/  STL [R1+0x6b0], R7 ;  /* 0x0006b00701007387 */ /* 0x000fe20000100800 */
[----:B------:R-:W-:-:S03]  /*f6b0*/  IMAD.X R216, R216, 0x1, R0, P2 ;  /* 0x00000001d8d87824 */ /* 0x000fc600010e0600 */
[----:B0-----:R-:W3:Y:S04]  /*f6c0*/  LDL.LU R217, [R1+0x674] ;  /* 0x0006740001d97983 */ /* 0x001ee80000300800 */
[----:B------:R0:W-:Y:S04]  /*f6d0*/  STL [R1+0x6a8], R216 ;  /* 0x0006a8d801007387 */ /* 0x0001e80000100800 */
[----:B0-----:R-:W4:Y:S01]  /*f6e0*/  LDL.LU R216, [R1+0x698] ;  /* 0x0006980001d87983 */ /* 0x001f220000300800 */
[----:B------:R-:W-:-:S05]  /*f6f0*/  IADD3 R22, P2, R22, R9, RZ ;  /* 0x0000000916167210 */ /* 0x000fca0007f5e0ff */
[----:B------:R0:W-:Y:S04]  /*f700*/  STL [R1+0x67c], R22 ;  /* 0x00067c1601007387 */ /* 0x0001e80000100800 */
[----:B0-----:R-:W4:Y:S01]  /*f710*/  LDL.LU R22, [R1+0x66c] ;  /* 0x00066c0001167983 */ /* 0x001f220000300800 */
[----:B--2---:R-:W-:-:S05]  /*f720*/  IMAD.X R23, R23, 0x1, R0, P3 ;  /* 0x0000000117177824 */ /* 0x004fca00018e0600 */
[----:B------:R0:W-:Y:S04]  /*f730*/  STL [R1+0x6a0], R23 ;  /* 0x0006a01701007387 */ /* 0x0001e80000100800 */
[----:B------:R-:W2:Y:S04]  /*f740*/  LDL.LU R7, [R1+0x690] ;  /* 0x0006900001077983 */ /* 0x000ea80000300800 */
[----:B0-----:R-:W2:Y:S01]  /*f750*/  LDL.LU R23, [R1+0x664] ;  /* 0x0006640001177983 */ /* 0x001ea20000300800 */
[----:B---3--:R-:W-:-:S05]  /*f760*/  IADD3 R217, P3, R217, R9, RZ ;  /* 0x00000009d9d97210 */ /* 0x008fca0007f7e0ff */
[----:B------:R0:W-:Y:S01]  /*f770*/  STL [R1+0x674], R217 ;  /* 0x000674d901007387 */ /* 0x0001e20000100800 */
[----:B----4-:R-:W-:-:S03]  /*f780*/  IMAD.X R216, R216, 0x1, R0, P4 ;  /* 0x00000001d8d87824 */ /* 0x010fc600020e0600 */
[----:B0-----:R-:W3:Y:S04]  /*f790*/  LDL.LU R217, [R1+0x688] ;  /* 0x0006880001d97983 */ /* 0x001ee80000300800 */
[----:B------:R0:W-:Y:S04]  /*f7a0*/  STL [R1+0x698], R216 ;  /* 0x000698d801007387 */ /* 0x0001e80000100800 */
[----:B0-----:R-:W4:Y:S01]  /*f7b0*/  LDL.LU R216, [R1+0x65c] ;  /* 0x00065c0001d87983 */ /* 0x001f220000300800 */
[----:B------:R-:W-:-:S05]  /*f7c0*/  IADD3 R22, P4, R22, R9, RZ ;  /* 0x0000000916167210 */ /* 0x000fca0007f9e0ff */
[----:B------:R0:W-:Y:S04]  /*f7d0*/  STL [R1+0x66c], R22 ;  /* 0x00066c1601007387 */ /* 0x0001e80000100800 */
[----:B0-----:R-:W4:Y:S01]  /*f7e0*/  LDL.LU R22, [R1+0x680] ;  /* 0x0006800001167983 */ /* 0x001f220000300800 */
[----:B--2---:R-:W-:Y:S01]  /*f7f0*/  IMAD.X R7, R7, 0x1, R0, P5 ;  /* 0x0000000107077824 */ /* 0x004fe200028e0600 */
[----:B------:R-:W-:-:S05]  /*f800*/  IADD3 R23, P5, R23, R9, RZ ;  /* 0x0000000917177210 */ /* 0x000fca0007fbe0ff */
[----:B------:R0:W-:Y:S04]  /*f810*/  STL [R1+0x664], R23 ;  /* 0x0006641701007387 */ /* 0x0001e80000100800 */
[----:B------:R-:W-:Y:S04]  /*f820*/  STL [R1+0x690], R7 ;  /* 0x0006900701007387 */ /* 0x000fe80000100800 */
[----:B0-----:R-:W2:Y:S01]  /*f830*/  LDL.LU R23, [R1+0x654] ;  /* 0x0006540001177983 */ /* 0x001ea20000300800 */
[----:B---3--:R-:W-:-:S05]  /*f840*/  IMAD.X R217, R217, 0x1, R0, P6 ;  /* 0x00000001d9d97824 */ /* 0x008fca00030e0600 */
[----:B------:R0:W-:Y:S01]  /*f850*/  STL [R1+0x688], R217 ;  /* 0x000688d901007387 */ /* 0x0001e20000100800 */
[----:B----4-:R-:W-:-:S03]  /*f860*/  IADD3 R216, P6, R216, R9, RZ ;  /* 0x00000009d8d87210 */ /* 0x010fc60007fde0ff */
[----:B0-----:R-:W3:Y:S04]  /*f870*/  LDL.LU R217, [R1+0x678] ;  /* 0x0006780001d97983 */ /* 0x001ee80000300800 */
[----:B------:R0:W-:Y:S04]  /*f880*/  STL [R1+0x65c], R216 ;  /* 0x00065cd801007387 */ /* 0x0001e80000100800 */
[----:B0-----:R-:W4:Y:S01]  /*f890*/  LDL.LU R216, [R1+0x64c] ;  /* 0x00064c0001d87983 */ /* 0x001f220000300800 */
[----:B------:R-:W-:-:S05]  /*f8a0*/  IMAD.X R22, R22, 0x1, R0, P1 ;  /* 0x0000000116167824 */ /* 0x000fca00008e0600 */
[----:B------:R0:W-:Y:S04]  /*f8b0*/  STL [R1+0x680], R22 ;  /* 0x0006801601007387 */ /* 0x0001e80000100800 */
[----:B------:R-:W4:Y:S04]  /*f8c0*/  LDL.LU R7, [R1+0x670] ;  /* 0x0006700001077983 */ /* 0x000f280000300800 */
[----:B0-----:R-:W4:Y:S01]  /*f8d0*/  LDL.LU R22, [R1+0x644] ;  /* 0x0006440001167983 */ /* 0x001f220000300800 */
[----:B--2---:R-:W-:-:S05]  /*f8e0*/  IADD3 R23, P1, R23, R9, RZ ;  /* 0x0000000917177210 */ /* 0x004fca0007f3e0ff */
[----:B------:R0:W-:Y:S04]  /*f8f0*/  STL [R1+0x654], R23 ;  /* 0x0006541701007387 */ /* 0x0001e80000100800 */
[----:B0-----:R-:W2:Y:S01]  /*f900*/  LDL.LU R23, [R1+0x668] ;  /* 0x0006680001177983 */ /* 0x001ea20000300800 */
[----:B---3--:R-:W-:-:S05]  /*f910*/  IMAD.X R217, R217, 0x1, R0, P2 ;  /* 0x00000001d9d97824 */ /* 0x008fca00010e0600 */
        /* <DEDUP_REMOVED lines=82> */
[----:B---3--:R-:W-:Y:S01]  /*fe40*/  IMAD.X R217, R217, 0x1, R0, P4 ;  /* 0x00000001d9d97824 */ /* 0x008fe200020e0600 */
[----:B----4-:R-:W-:-:S05]  /*fe50*/  IADD3 R216, P4, R216, R9, RZ ;  /* 0x00000009d8d87210 */ /* 0x010fca0007f9e0ff */
[----:B------:R0:W-:Y:S04]  /*fe60*/  STL [R1+0x5dc], R216 ;  /* 0x0005dcd801007387 */ /* 0x0001e80000100800 */
[----:B------:R-:W-:Y:S04]  /*fe70*/  STL [R1+0x608], R217 ;  /* 0x000608d901007387 */ /* 0x000fe80000100800 */
[----:B0-----:R-:W3:Y:S01]  /*fe80*/  LDL.LU R216, [R1+0x5f8] ;  /* 0x0005f80001d87983 */ /* 0x001ee20000300800 */
[----:B------:R-:W-:-:S05]  /*fe90*/  IMAD.X R22, R22, 0x1, R0, P5 ;  /* 0x0000000116167824 */ /* 0x000fca00028e0600 */
[----:B------:R0:W-:Y:S04]  /*fea0*/  STL [R1+0x600], R22 ;  /* 0x0006001601007387 */ /* 0x0001e80000100800 */
[----:B------:R-:W4:Y:S04]  /*feb0*/  LDL.LU R5, [R1+0x5cc] ;  /* 0x0005cc0001057983 */ /* 0x000f280000300800 */
[----:B0-----:R-:W4:Y:S04]  /*fec0*/  LDL.LU R22, [R1+0x5f0] ;  /* 0x0005f00001167983 */ /* 0x001f280000300800 */
[----:B------:R-:W4:Y:S01]  /*fed0*/  LDL.LU R7, [R1+0x5c4] ;  /* 0x0005c40001077983 */ /* 0x000f220000300800 */
[----:B--2---:R-:W-:-:S05]  /*fee0*/  IADD3 R23, P5, R23, R9, RZ ;  /* 0x0000000917177210 */ /* 0x004fca0007fbe0ff */
[----:B------:R0:W-:Y:S04]  /*fef0*/  STL [R1+0x5d4], R23 ;  /* 0x0005d41701007387 */ /* 0x0001e80000100800 */
[----:B------:R-:W2:Y:S04]  /*ff00*/  LDL.LU R217, [R1+0x5e8] ;  /* 0x0005e80001d97983 */ /* 0x000ea80000300800 */
[----:B0-----:R-:W2:Y:S01]  /*ff10*/  LDL.LU R23, [R1+0x5bc] ;  /* 0x0005bc0001177983 */ /* 0x001ea20000300800 */
[----:B---3--:R-:W-:-:S05]  /*ff20*/  IMAD.X R216, R216, 0x1, R0, P6 ;  /* 0x00000001d8d87824 */ /* 0x008fca00030e0600 */
[----:B------:R0:W-:Y:S04]  /*ff30*/  STL [R1+0x5f8], R216 ;  /* 0x0005f8d801007387 */ /* 0x0001e80000100800 */
[----:B0-----:R-:W3:Y:S01]  /*ff40*/  LDL.LU R216, [R1+0x5e0] ;  /* 0x0005e00001d87983 */ /* 0x001ee20000300800 */
[----:B----4-:R-:W-:Y:S01]  /*ff50*/  IADD3 R5, P6, R5, R9, RZ ;  /* 0x0000000905057210 */ /* 0x010fe20007fde0ff */
[----:B------:R-:W-:-:S05]  /*ff60*/  IMAD.X R22, R22, 0x1, R0, P1 ;  /* 0x0000000116167824 */ /* 0x000fca00008e0600 */
[----:B------:R0:W-:Y:S04]  /*ff70*/  STL [R1+0x5f0], R22 ;  /* 0x0005f01601007387 */ /* 0x0001e80000100800 */
[----:B------:R-:W-:Y:S01]  /*ff80*/  STL [R1+0x5cc], R5 ;  /* 0x0005cc0501007387 */ /* 0x000fe20000100800 */
[----:B------:R-:W-:-:S03]  /*ff90*/  IADD3 R7, P1, R7, R9, RZ ;  /* 0x0000000907077210 */ /* 0x000fc60007f3e0ff */
[----:B0-----:R-:W4:Y:S01]  /*ffa0*/  LDL.LU R22, [R1+0x5b4] ;  /* 0x0005b40001167983 */ /* 0x001f220000300800 */
[----:B--2---:R-:W-:Y:S01]  /*ffb0*/  IMAD.X R217, R217, 0x1, R0, P2 ;  /* 0x00000001d9d97824 */ /* 0x004fe200010e0600 */
[----:B------:R-:W-:-:S05]  /*ffc0*/  IADD3 R23, P2, R23, R9, RZ ;  /* 0x0000000917177210 */ /* 0x000fca0007f5e0ff */
[----:B------:R0:W-:Y:S04]  /*ffd0*/  STL [R1+0x5bc], R23 ;  /* 0x0005bc1701007387 */ /* 0x0001e80000100800 */
[----:B------:R-:W-:Y:S04]  /*ffe0*/  STL [R1+0x5c4], R7 ;  /* 0x0005c40701007387 */ /* 0x000fe80000100800 */
[----:B0-----:R-:W2:Y:S04]  /*fff0*/  LDL.LU R23, [R1+0x5d8] ;  /* 0x0005d80001177983 */ /* 0x001ea80000300800 */
[----:B------:R-:W-:Y:S01]  /*10000*/  STL [R1+0x5e8], R217 ;  /* 0x0005e8d901007387 */ /* 0x000fe20000100800 */
[----:B---3--:R-:W-:-:S05]  /*10010*/  IMAD.X R216, R216, 0x1, R0, P3 ;  /* 0x00000001d8d87824 */ /* 0x008fca00018e0600 */
[----:B------:R0:W-:Y:S04]  /*10020*/  STL [R1+0x5e0], R216 ;  /* 0x0005e0d801007387 */ /* 0x0001e80000100800 */
[----:B------:R-:W3:Y:S04]  /*10030*/  LDL.LU R5, [R1+0x5ac] ;  /* 0x0005ac0001057983 */ /* 0x000ee80000300800 */
[----:B0-----:R-:W3:Y:S04]  /*10040*/  LDL.LU R216, [R1+0x5d0] ;  /* 0x0005d00001d87983 */ /* 0x001ee80000300800 */
[----:B------:R-:W3:Y:S01]  /*10050*/  LDL.LU R7, [R1+0x5a4] ;  /* 0x0005a40001077983 */ /* 0x000ee20000300800 */
[----:B----4-:R-:W-:-:S05]  /*10060*/  IADD3 R22, P3, R22, R9, RZ ;  /* 0x0000000916167210 */ /* 0x010fca0007f7e0ff */
[----:B------:R0:W-:Y:S04]  /*10070*/  STL [R1+0x5b4], R22 ;  /* 0x0005b41601007387 */ /* 0x0001e80000100800 */
[----:B------:R-:W4:Y:S04]  /*10080*/  LDL.LU R217, [R1+0x5c8] ;  /* 0x0005c80001d97983 */ /* 0x000f280000300800 */
[----:B0-----:R-:W4:Y:S01]  /*10090*/  LDL.LU R22, [R1+0x59c] ;  /* 0x00059c0001167983 */ /* 0x001f220000300800 */
[----:B--2---:R-:W-:-:S05]  /*100a0*/  IMAD.X R23, R23, 0x1, R0, P4 ;  /* 0x0000000117177824 */ /* 0x004fca00020e0600 */
[----:B------:R0:W-:Y:S04]  /*100b0*/  STL [R1+0x5d8], R23 ;  /* 0x0005d81701007387 */ /* 0x0001e80000100800 */
[----:B0-----:R-:W2:Y:S01]  /*100c0*/  LDL.LU R23, [R1+0x5c0] ;  /* 0x0005c00001177983 */ /* 0x001ea20000300800 */
[----:B---3--:R-:W-:Y:S01]  /*100d0*/  IADD3 R5, P4, R5, R9, RZ ;  /* 0x0000000905057210 */ /* 0x008fe20007f9e0ff */
[----:B------:R-:W-:-:S05]  /*100e0*/  IMAD.X R216, R216, 0x1, R0, P5 ;  /* 0x00000001d8d87824 */ /* 0x000fca00028e0600 */
[----:B------:R0:W-:Y:S04]  /*100f0*/  STL [R1+0x5d0], R216 ;  /* 0x0005d0d801007387 */ /* 0x0001e80000100800 */
[----:B------:R-:W-:Y:S04]  /*10100*/  STL [R1+0x5ac], R5 ;  /* 0x0005ac0501007387 */ /* 0x000fe80000100800 */
[----:B0-----:R-:W3:Y:S01]  /*10110*/  LDL.LU R216, [R1+0x594] ;  /* 0x0005940001d87983 */ /* 0x001ee20000300800 */
[-C--:B------:R-:W-:Y:S01]  /*10120*/  IADD3 R7, P5, R7, R9.reuse, RZ ;  /* 0x0000000907077210 */ /* 0x080fe20007fbe0ff */
[----:B----4-:R-:W-:Y:S01]  /*10130*/  IMAD.X R217, R217, 0x1, R0, P6 ;  /* 0x00000001d9d97824 */ /* 0x010fe200030e0600 */
[----:B------:R-:W-:-:S05]  /*10140*/  IADD3 R22, P6, R22, R9, RZ ;  /* 0x0000000916167210 */ /* 0x000fca0007fde0ff */
[----:B------:R0:W-:Y:S04]  /*10150*/  STL [R1+0x59c], R22 ;  /* 0x00059c1601007387 */ /* 0x0001e80000100800 */
[----:B------:R-:W-:Y:S04]  /*10160*/  STL [R1+0x5a4], R7 ;  /* 0x0005a40701007387 */ /* 0x000fe80000100800 */
[----:B0-----:R-:W4:Y:S04]  /*10170*/  LDL.LU R22, [R1+0x5b8] ;  /* 0x0005b80001167983 */ /* 0x001f280000300800 */
[----:B------:R-:W-:Y:S01]  /*10180*/  STL [R1+0x5c8], R217 ;  /* 0x0005c8d901007387 */ /* 0x000fe20000100800 */
[----:B--2---:R-:W-:-:S05]  /*10190*/  IMAD.X R23, R23, 0x1, R0, P1 ;  /* 0x0000000117177824 */ /* 0x004fca00008e0600 */
[----:B------:R0:W-:Y:S04]  /*101a0*/  STL [R1+0x5c0], R23 ;  /* 0x0005c01701007387 */ /* 0x0001e80000100800 */
[----:B------:R-:W2:Y:S04]  /*101b0*/  LDL.LU R5, [R1+0x58c] ;  /* 0x00058c0001057983 */ /* 0x000ea80000300800 */
[----:B0-----:R-:W2:Y:S04]  /*101c0*/  LDL.LU R23, [R1+0x5b0] ;  /* 0x0005b00001177983 */ /* 0x001ea80000300800 */
[----:B------:R-:W2:Y:S01]  /*101d0*/  LDL.LU R7, [R1+0x584] ;  /* 0x0005840001077983 */ /* 0x000ea20000300800 */
[----:B---3--:R-:W-:-:S05]  /*101e0*/  IADD3 R216, P1, R216, R9, RZ ;  /* 0x00000009d8d87210 */ /* 0x008fca0007f3e0ff */
[----:B------:R0:W-:Y:S04]  /*101f0*/  STL [R1+0x594], R216 ;  /* 0x000594d801007387 */ /* 0x0001e80000100800 */
[----:B------:R-:W3:Y:S04]  /*10200*/  LDL.LU R217, [R1+0x5a8] ;  /* 0x0005a80001d97983 */ /* 0x000ee80000300800 */
[----:B0-----:R-:W3:Y:S01]  /*10210*/  LDL.LU R216, [R1+0x57c] ;  /* 0x00057c0001d87983 */ /* 0x001ee20000300800 */
[----:B----4-:R-:W-:-:S05]  /*10220*/  IMAD.X R22, R22, 0x1, R0, P2 ;  /* 0x0000000116167824 */ /* 0x010fca00010e0600 */
[----:B------:R0:W-:Y:S04]  /*10230*/  STL [R1+0x5b8], R22 ;  /* 0x0005b81601007387 */ /* 0x0001e80000100800 */
[----:B0-----:R-:W4:Y:S01]  /*10240*/  LDL.LU R22, [R1+0x5a0] ;  /* 0x0005a00001167983 */ /* 0x001f220000300800 */
[----:B--2---:R-:W-:Y:S01]  /*10250*/  IADD3 R5, P2, R5, R9, RZ ;  /* 0x0000000905057210 */ /* 0x004fe20007f5e0ff */
[----:B------:R-:W-:-:S05]  /*10260*/  IMAD.X R23, R23, 0x1, R0, P3 ;  /* 0x0000000117177824 */ /* 0x000fca00018e0600 */
[----:B------:R0:W-:Y:S04]  /*10270*/  STL [R1+0x5b0], R23 ;  /* 0x0005b01701007387 */ /* 0x0001e80000100800 */
[----:B------:R-:W-:Y:S04]  /*10280*/  STL [R1+0x58c], R5 ;  /* 0x00058c0501007387 */ /* 0x000fe80000100800 */
[----:B0-----:R-:W2:Y:S01]  /*10290*/  LDL.LU R23, [R1+0x574] ;  /* 0x0005740001177983 */ /* 0x001ea20000300800 */
[-C--:B------:R-:W-:Y:S01]  /*102a0*/  IADD3 R7, P3, R7, R9.reuse, RZ ;  /* 0x0000000907077210 */ /* 0x080fe20007f7e0ff */
[----:B---3--:R-:W-:Y:S01]  /*102b0*/  IMAD.X R217, R217, 0x1, R0, P4 ;  /* 0x00000001d9d97824 */ /* 0x008fe200020e0600 */
[----:B------:R-:W-:-:S05]  /*102c0*/  IADD3 R216, P4, R216, R9, RZ ;  /* 0x00000009d8d87210 */ /* 0x000fca0007f9e0ff */
[----:B------:R0:W-:Y:S04]  /*102d0*/  STL [R1+0x57c], R216 ;  /* 0x00057cd801007387 */ /* 0x0001e80000100800 */
[----:B------:R-:W-:Y:S04]  /*102e0*/  STL [R1+0x584], R7 ;  /* 0x0005840701007387 */ /* 0x000fe80000100800 */
[----:B0-----:R-:W3:Y:S04]  /*102f0*/  LDL.LU R216, [R1+0x598] ;  /* 0x0005980001d87983 */ /* 0x001ee80000300800 */
[----:B------:R-:W-:Y:S01]  /*10300*/  STL [R1+0x5a8], R217 ;  /* 0x0005a8d901007387 */ /* 0x000fe20000100800 */
[----:B----4-:R-:W-:-:S05]  /*10310*/  IMAD.X R22, R22, 0x1, R0, P5 ;  /* 0x0000000116167824 */ /* 0x010fca00028e0600 */
        /* <DEDUP_REMOVED lines=170> */
[----:B0-----:R-:W3:Y:S01]  /*10dc0*/  LDL.LU R216, [R1+0x4b0] ;  /* 0x0004b00001d87983 */ /* 0x001ee20000300800 */
[----:B----4-:R-:W-:-:S05]  /*10dd0*/  IADD3 R22, P3, R22, R9, RZ ;  /* 0x0000000916167210 */ /* 0x010fca0007f7e0ff */
[----:B------:R0:W-:Y:S04]  /*10de0*/  STL [R1+0x494], R22 ;  /* 0x0004941601007387 */ /* 0x0001e80000100800 */
[----:B------:R-:W4:Y:S04]  /*10df0*/  LDL.LU R7, [R1+0x484] ;  /* 0x0004840001077983 */ /* 0x000f280000300800 */
[----:B------:R-:W4:Y:S01]  /*10e00*/  LDL.LU R217, [R1+0x4a8] ;  /* 0x0004a80001d97983 */ /* 0x000f220000300800 */
[----:B0-----:R-:W-:-:S03]  /*10e10*/  IMAD.MOV.U32 R22, RZ, RZ, R21 ;  /* 0x000000ffff167224 */ /* 0x001fc600078e0015 */
[----:B------:R-:W4:Y:S01]  /*10e20*/  LDL.LU R21, [R1+0x47c] ;  /* 0x00047c0001157983 */ /* 0x000f220000300800 */
        /* <DEDUP_REMOVED lines=8> */
[-C--:B----4-:R-:W-:Y:S01]  /*10eb0*/  IADD3 R7, P5, R7, R9.reuse, RZ ;  /* 0x0000000907077210 */ /* 0x090fe20007fbe0ff */
[----:B------:R-:W-:Y:S01]  /*10ec0*/  IMAD.X R217, R217, 0x1, R0, P6 ;  /* 0x00000001d9d97824 */ /* 0x000fe200030e0600 */
        /* <DEDUP_REMOVED lines=22> */
[----:B------:R-:W-:Y:S01]  /*11030*/  IADD3 R7, P3, R7, R9, RZ ;  /* 0x0000000907077210 */ /* 0x000fe20007f7e0ff */
[----:B---3--:R-:W-:-:S05]  /*11040*/  IMAD.X R217, R217, 0x1, R0, P4 ;  /* 0x00000001d9d97824 */ /* 0x008fca00020e0600 */
[----:B------:R0:W-:Y:S04]  /*11050*/  STL [R1+0x488], R217 ;  /* 0x000488d901007387 */ /* 0x0001e80000100800 */
[----:B------:R-:W-:Y:S04]  /*11060*/  STL [R1+0x464], R7 ;  /* 0x0004640701007387 */ /* 0x000fe80000100800 */
[----:B0-----:R-:W3:Y:S01]  /*11070*/  LDL.LU R217, [R1+0x478] ;  /* 0x0004780001d97983 */ /* 0x001ee20000300800 */
[----:B------:R-:W-:-:S05]  /*11080*/  IADD3 R216, P4, R216, R9, RZ ;  /* 0x00000009d8d87210 */ /* 0x000fca0007f9e0ff */
[----:B------:R-:W-:Y:S01]  /*11090*/  STL [R1+0x45c], R216 ;  /* 0x00045cd801007387 */ /* 0x000fe20000100800 */
[----:B----4-:R-:W-:-:S05]  /*110a0*/  IMAD.X R21, R21, 0x1, R0, P5 ;  /* 0x0000000115157824 */ /* 0x010fca00028e0600 */
[----:B------:R0:W-:Y:S02]  /*110b0*/  STL [R1+0x480], R21 ;  /* 0x0004801501007387 */ /* 0x0001e40000100800 */
[----:B0-----:R-:W-:Y:S02]  /*110c0*/  IMAD.MOV.U32 R21, RZ, RZ, R247 ;  /* 0x000000ffff157224 */ /* 0x001fe400078e00f7 */
[----:B------:R-:W-:Y:S02]  /*110d0*/  IMAD.MOV.U32 R247, RZ, RZ, R246 ;  /* 0x000000fffff77224 */ /* 0x000fe400078e00f6 */
[----:B------:R-:W-:Y:S02]  /*110e0*/  IMAD.MOV.U32 R246, RZ, RZ, R245 ;  /* 0x000000fffff67224 */ /* 0x000fe400078e00f5 */
[----:B------:R-:W-:Y:S02]  /*110f0*/  IMAD.MOV.U32 R245, RZ, RZ, R244 ;  /* 0x000000fffff57224 */ /* 0x000fe400078e00f4 */
[----:B------:R-:W4:Y:S04]  /*11100*/  LDL.LU R244, [R1+0x44c] ;  /* 0x00044c0001f47983 */ /* 0x000f280000300800 */
[----:B------:R-:W4:Y:S04]  /*11110*/  LDL.LU R216, [R1+0x470] ;  /* 0x0004700001d87983 */ /* 0x000f280000300800 */
        /* <DEDUP_REMOVED lines=9> */
[----:B------:R-:W-:-:S04]  /*111b0*/  IMAD.X R216, R216, 0x1, R0, P1 ;  /* 0x00000001d8d87824 */ /* 0x000fc800008e0600 */
[----:B------:R0:W-:Y:S01]  /*111c0*/  STL [R1+0x44c], R244 ;  /* 0x00044cf401007387 */ /* 0x0001e20000100800 */
[----:B------:R-:W-:-:S03]  /*111d0*/  IADD3 R5, P1, R5, R9, RZ ;  /* 0x0000000905057210 */ /* 0x000fc60007f3e0ff */
[----:B0-----:R1:W5:Y:S04]  /*111e0*/  LDL.LU R244, [R1+0x7d0] ;  /* 0x0007d00001f47983 */ /* 0x0013680000300800 */
[----:B------:R0:W-:Y:S04]  /*111f0*/  STL [R1+0x470], R216 ;  /* 0x000470d801007387 */ /* 0x0001e80000100800 */
[----:B0-----:R-:W4:Y:S01]  /*11200*/  LDL.LU R216, [R1+0x434] ;  /* 0x0004340001d87983 */ /* 0x001f220000300800 */
[----:B--2---:R-:W-:Y:S01]  /*11210*/  IMAD.X R7, R7, 0x1, R0, P2 ;  /* 0x0000000107077824 */ /* 0x004fe200010e0600 */
[----:B------:R-:W-:-:S05]  /*11220*/  IADD3 R23, P2, R23, R9, RZ ;  /* 0x0000000917177210 */ /* 0x000fca0007f5e0ff */
[----:B------:R0:W-:Y:S04]  /*11230*/  STL [R1+0x43c], R23 ;  /* 0x00043c1701007387 */ /* 0x0001e80000100800 */
[----:B------:R-:W-:Y:S04]  /*11240*/  STL [R1+0x444], R5 ;  /* 0x0004440501007387 */ /* 0x000fe80000100800 */
[----:B0-----:R-:W2:Y:S04]  /*11250*/  LDL.LU R23, [R1+0x458] ;  /* 0x0004580001177983 */ /* 0x001ea80000300800 */
[----:B------:R0:W-:Y:S01]  /*11260*/  STL [R1+0x468], R7 ;  /* 0x0004680701007387 */ /* 0x0001e20000100800 */
[----:B---3--:R-:W-:-:S05]  /*11270*/  IMAD.X R217, R217, 0x1, R0, P3 ;  /* 0x00000001d9d97824 */ /* 0x008fca00018e0600 */
[----:B------:R3:W-:Y:S04]  /*11280*/  STL [R1+0x460], R217 ;  /* 0x000460d901007387 */ /* 0x0007e80000100800 */
[----:B0-----:R-:W2:Y:S04]  /*11290*/  LDL.LU R7, [R1+0x42c] ;  /* 0x00042c0001077983 */ /* 0x001ea80000300800 */
[----:B---3--:R-:W3:Y:S04]  /*112a0*/  LDL.LU R217, [R1+0x450] ;  /* 0x0004500001d97983 */ /* 0x008ee80000300800 */
[----:B------:R-:W3:Y:S01]  /*112b0*/  LDL.LU R5, [R1+0x424] ;  /* 0x0004240001057983 */ /* 0x000ee20000300800 */
[----:B----4-:R-:W-:-:S05]  /*112c0*/  IADD3 R216, P3, R216, R9, RZ ;  /* 0x00000009d8d87210 */ /* 0x010fca0007f7e0ff */
[----:B------:R0:W-:Y:S04]  /*112d0*/  STL [R1+0x434], R216 ;  /* 0x000434d801007387 */ /* 0x0001e80000100800 */
[----:B0-----:R-:W4:Y:S01]  /*112e0*/  LDL.LU R216, [R1+0x448] ;  /* 0x0004480001d87983 */ /* 0x001f220000300800 */
[----:B--2---:R-:W-:-:S05]  /*112f0*/  IMAD.X R23, R23, 0x1, R0, P4 ;  /* 0x0000000117177824 */ /* 0x004fca00020e0600 */
[----:B------:R0:W-:Y:S04]  /*11300*/  STL [R1+0x458], R23 ;  /* 0x0004581701007387 */ /* 0x0001e80000100800 */
[----:B0-----:R-:W2:Y:S01]  /*11310*/  LDL.LU R23, [R1+0x41c] ;  /* 0x00041c0001177983 */ /* 0x001ea20000300800 */
[----:B------:R-:W-:Y:S01]  /*11320*/  IADD3 R7, P4, R7, R9, RZ ;  /* 0x0000000907077210 */ /* 0x000fe20007f9e0ff */
[----:B---3--:R-:W-:-:S04]  /*11330*/  IMAD.X R217, R217, 0x1, R0, P5 ;  /* 0x00000001d9d97824 */ /* 0x008fc800028e0600 */
[----:B------:R0:W-:Y:S04]  /*11340*/  STL [R1+0x42c], R7 ;  /* 0x00042c0701007387 */ /* 0x0001e80000100800 */
[----:B0-----:R-:W3:Y:S04]  /*11350*/  LDL.LU R7, [R1+0x440] ;  /* 0x0004400001077983 */ /* 0x001ee80000300800 */
[----:B------:R0:W-:Y:S04]  /*11360*/  STL [R1+0x450], R217 ;  /* 0x000450d901007387 */ /* 0x0001e80000100800 */
[----:B0-----:R-:W3:Y:S01]  /*11370*/  LDL.LU R217, [R1+0x414] ;  /* 0x0004140001d97983 */ /* 0x001ee20000300800 */
[----:B------:R-:W-:Y:S01]  /*11380*/  IADD3 R5, P5, R5, R9, RZ ;  /* 0x0000000905057210 */ /* 0x000fe20007fbe0ff */
[----:B----4-:R-:W-:-:S05]  /*11390*/  IMAD.X R216, R216, 0x1, R0, P6 ;  /* 0x00000001d8d87824 */ /* 0x010fca00030e0600 */
[----:B------:R0:W-:Y:S04]  /*113a0*/  STL [R1+0x448], R216 ;  /* 0x000448d801007387 */ /* 0x0001e80000100800 */
[----:B0-----:R-:W4:Y:S04]  /*113b0*/  LDL.LU R216, [R1+0x438] ;  /* 0x0004380001d87983 */ /* 0x001f280000300800 */
[----:B------:R0:W-:Y:S01]  /*113c0*/  STL [R1+0x424], R5 ;  /* 0x0004240501007387 */ /* 0x0001e20000100800 */
[----:B--2---:R-:W-:-:S05]  /*113d0*/  IADD3 R23, P6, R23, R9, RZ ;  /* 0x0000000917177210 */ /* 0x004fca0007fde0ff */
[----:B------:R2:W-:Y:S04]  /*113e0*/  STL [R1+0x41c], R23 ;  /* 0x00041c1701007387 */ /* 0x0005e80000100800 */
[----:B0-----:R-:W4:Y:S04]  /*113f0*/  LDL.LU R5, [R1+0x40c] ;  /* 0x00040c0001057983 */ /* 0x001f280000300800 */
[----:B--2---:R-:W2:Y:S01]  /*11400*/  LDL.LU R23, [R1+0x430] ;  /* 0x0004300001177983 */ /* 0x004ea20000300800 */
[----:B---3--:R-:W-:-:S05]  /*11410*/  IMAD.X R7, R7, 0x1, R0, P1 ;  /* 0x0000000107077824 */ /* 0x008fca00008e0600 */
[----:B------:R0:W-:Y:S01]  /*11420*/  STL [R1+0x440], R7 ;  /* 0x0004400701007387 */ /* 0x0001e20000100800 */
[----:B------:R-:W-:-:S03]  /*11430*/  IADD3 R217, P1, R217, R9, RZ ;  /* 0x00000009d9d97210 */ /* 0x000fc60007f3e0ff */
[----:B0-----:R-:W3:Y:S04]  /*11440*/  LDL.LU R7, [R1+0x404] ;  /* 0x0004040001077983 */ /* 0x001ee80000300800 */
[----:B------:R0:W-:Y:S04]  /*11450*/  STL [R1+0x414], R217 ;  /* 0x000414d901007387 */ /* 0x0001e80000100800 */
[----:B0-----:R-:W3:Y:S01]  /*11460*/  LDL.LU R217, [R1+0x428] ;  /* 0x0004280001d97983 */ /* 0x001ee20000300800 */
[----:B----4-:R-:W-:-:S05]  /*11470*/  IMAD.X R216, R216, 0x1, R0, P2 ;  /* 0x00000001d8d87824 */ /* 0x010fca00010e0600 */
[----:B------:R0:W-:Y:S04]  /*11480*/  STL [R1+0x438], R216 ;  /* 0x000438d801007387 */ /* 0x0001e80000100800 */
[----:B0-----:R-:W4:Y:S01]  /*11490*/  LDL.LU R216, [R1+0x3fc] ;  /* 0x0003fc0001d87983 */ /* 0x001f220000300800 */
[----:B------:R-:W-:Y:S01]  /*114a0*/  IADD3 R5, P2, R5, R9, RZ ;  /* 0x0000000905057210 */ /* 0x000fe20007f5e0ff */
[----:B--2---:R-:W-:-:S04]  /*114b0*/  IMAD.X R23, R23, 0x1, R0, P3 ;  /* 0x0000000117177824 */ /* 0x004fc800018e0600 */
[----:B------:R0:W-:Y:S04]  /*114c0*/  STL [R1+0x40c], R5 ;  /* 0x00040c0501007387 */ /* 0x0001e80000100800 */
[----:B0-----:R-:W2:Y:S04]  /*114d0*/  LDL.LU R5, [R1+0x420] ;  /* 0x0004200001057983 */ /* 0x001ea80000300800 */
[----:B------:R0:W-:Y:S04]  /*114e0*/  STL [R1+0x430], R23 ;  /* 0x0004301701007387 */ /* 0x0001e80000100800 */
[----:B0-----:R-:W2:Y:S01]  /*114f0*/  LDL.LU R23, [R1+0x3f4] ;  /* 0x0003f40001177983 */ /* 0x001ea20000300800 */
[----:B---3--:R-:W-:-:S05]  /*11500*/  IMAD.X R217, R217, 0x1, R0, P4 ;  /* 0x00000001d9d97824 */ /* 0x008fca00020e0600 */
[----:B------:R0:W-:Y:S04]  /*11510*/  STL [R1+0x428], R217 ;  /* 0x000428d901007387 */ /* 0x0001e80000100800 */
[----:B0-----:R-:W3:Y:S01]  /*11520*/  LDL.LU R217, [R1+0x418] ;  /* 0x0004180001d97983 */ /* 0x001ee20000300800 */
[----:B------:R-:W-:-:S05]  /*11530*/  IADD3 R7, P3, R7, R9, RZ ;  /* 0x0000000907077210 */ /* 0x000fca0007f7e0ff */
[----:B------:R0:W-:Y:S01]  /*11540*/  STL [R1+0x404], R7 ;  /* 0x0004040701007387 */ /* 0x0001e20000100800 */
[----:B----4-:R-:W-:-:S05]  /*11550*/  IADD3 R216, P4, R216, R9, RZ ;  /* 0x00000009d8d87210 */ /* 0x010fca0007f9e0ff */
[----:B------:R4:W-:Y:S04]  /*11560*/  STL [R1+0x3fc], R216 ;  /* 0x0003fcd801007387 */ /* 0x0009e80000100800 */
[----:B0-----:R-:W3:Y:S04]  /*11570*/  LDL.LU R7, [R1+0x3ec] ;  /* 0x0003ec0001077983 */ /* 0x001ee80000300800 */
[----:B----4-:R-:W4:Y:S01]  /*11580*/  LDL.LU R216, [R1+0x410] ;  /* 0x0004100001d87983 */ /* 0x010f220000300800 */
[----:B--2---:R-:W-:-:S05]  /*11590*/  IMAD.X R5, R5, 0x1, R0, P5 ;  /* 0x0000000105057824 */ /* 0x004fca00028e0600 */
[----:B------:R0:W-:Y:S01]  /*115a0*/  STL [R1+0x420], R5 ;  /* 0x0004200501007387 */ /* 0x0001e20000100800 */
[----:B------:R-:W-:-:S03]  /*115b0*/  IADD3 R23, P5, R23, R9, RZ ;  /* 0x0000000917177210 */ /* 0x000fc60007fbe0ff */
[----:B0-----:R-:W2:Y:S04]  /*115c0*/  LDL.LU R5, [R1+0x3e4] ;  /* 0x0003e40001057983 */ /* 0x001ea80000300800 */
[----:B------:R0:W-:Y:S04]  /*115d0*/  STL [R1+0x3f4], R23 ;  /* 0x0003f41701007387 */ /* 0x0001e80000100800 */
[----:B0-----:R-:W2:Y:S01]  /*115e0*/  LDL.LU R23, [R1+0x408] ;  /* 0x0004080001177983 */ /* 0x001ea20000300800 */
[----:B---3--:R-:W-:-:S05]  /*115f0*/  IMAD.X R217, R217, 0x1, R0, P6 ;  /* 0x00000001d9d97824 */ /* 0x008fca00030e0600 */
[----:B------:R0:W-:Y:S04]  /*11600*/  STL [R1+0x418], R217 ;  /* 0x000418d901007387 */ /* 0x0001e80000100800 */
[----:B0-----:R-:W3:Y:S01]  /*11610*/  LDL.LU R217, [R1+0x3dc] ;  /* 0x0003dc0001d97983 */ /* 0x001ee20000300800 */
[----:B------:R-:W-:Y:S01]  /*11620*/  IADD3 R7, P6, R7, R9, RZ ;  /* 0x0000000907077210 */ /* 0x000fe20007fde0ff */
[----:B----4-:R-:W-:-:S04]  /*11630*/  IMAD.X R216, R216, 0x1, R0, P1 ;  /* 0x00000001d8d87824 */ /* 0x010fc800008e0600 */
[----:B------:R0:W-:Y:S04]  /*11640*/  STL [R1+0x3ec], R7 ;  /* 0x0003ec0701007387 */ /* 0x0001e80000100800 */
[----:B0-----:R-:W4:Y:S04]  /*11650*/  LDL.LU R7, [R1+0x400] ;  /* 0x0004000001077983 */ /* 0x001f280000300800 */
[----:B------:R0:W-:Y:S04]  /*11660*/  STL [R1+0x410], R216 ;  /* 0x000410d801007387 */ /* 0x0001e80000100800 */
[----:B0-----:R-:W4:Y:S01]  /*11670*/  LDL.LU R216, [R1+0x3d4] ;  /* 0x0003d40001d87983 */ /* 0x001f220000300800 */
[----:B--2---:R-:W-:-:S05]  /*11680*/  IMAD.X R23, R23, 0x1, R0, P2 ;  /* 0x0000000117177824 */ /* 0x004fca00010e0600 */
[----:B------:R0:W-:Y:S04]  /*11690*/  STL [R1+0x408], R23 ;  /* 0x0004081701007387 */ /* 0x0001e80000100800 */
[----:B0-----:R-:W2:Y:S01]  /*116a0*/  LDL.LU R23, [R1+0x3f8] ;  /* 0x0003f80001177983 */ /* 0x001ea20000300800 */
[----:B------:R-:W-:-:S05]  /*116b0*/  IADD3 R5, P1, R5, R9, RZ ;  /* 0x0000000905057210 */ /* 0x000fca0007f3e0ff */
[----:B------:R0:W-:Y:S01]  /*116c0*/  STL [R1+0x3e4], R5 ;  /* 0x0003e40501007387 */ /* 0x0001e20000100800 */
[----:B---3--:R-:W-:-:S05]  /*116d0*/  IADD3 R217, P2, R217, R9, RZ ;  /* 0x00000009d9d97210 */ /* 0x008fca0007f5e0ff */
[----:B------:R3:W-:Y:S04]  /*116e0*/  STL [R1+0x3dc], R217 ;  /* 0x0003dcd901007387 */ /* 0x0007e80000100800 */
[----:B0-----:R-:W2:Y:S04]  /*116f0*/  LDL.LU R5, [R1+0x3cc] ;  /* 0x0003cc0001057983 */ /* 0x001ea80000300800 */
[----:B---3--:R-:W3:Y:S01]  /*11700*/  LDL.LU R217, [R1+0x3f0] ;  /* 0x0003f00001d97983 */ /* 0x008ee20000300800 */
[----:B----4-:R-:W-:-:S05]  /*11710*/  IMAD.X R7, R7, 0x1, R0, P3 ;  /* 0x0000000107077824 */ /* 0x010fca00018e0600 */
[----:B------:R0:W-:Y:S01]  /*11720*/  STL [R1+0x400], R7 ;  /* 0x0004000701007387 */ /* 0x0001e20000100800 */
[----:B------:R-:W-:-:S03]  /*11730*/  IADD3 R216, P3, R216, R9, RZ ;  /* 0x00000009d8d87210 */ /* 0x000fc60007f7e0ff */
[----:B0-----:R-:W4:Y:S04]  /*11740*/  LDL.LU R7, [R1+0x3c4] ;  /* 0x0003c40001077983 */ /* 0x001f280000300800 */
        /* <DEDUP_REMOVED lines=11> */
[----:B----4-:R-:W-:Y:S01]  /*11800*/  IADD3 R7, P5, R7, R9, RZ ;  /* 0x0000000907077210 */ /* 0x010fe20007fbe0ff */
[----:B------:R-:W-:-:S05]  /*11810*/  IMAD.X R216, R216, 0x1, R0, P6 ;  /* 0x00000001d8d87824 */ /* 0x000fca00030e0600 */
        /* <DEDUP_REMOVED lines=142> */
[----:B----4-:R-:W-:Y:S01]  /*12100*/  IADD3 R7, P5, R7, UR5, RZ ;  /* 0x0000000507077c10 */ /* 0x010fe2000ffbe0ff */
[----:B------:R-:W-:-:S05]  /*12110*/  IMAD.X R216, R216, 0x1, R0, P6 ;  /* 0x00000001d8d87824 */ /* 0x000fca00030e0600 */
[----:B------:R0:W-:Y:S04]  /*12120*/  STL [R1+0x328], R216 ;  /* 0x000328d801007387 */ /* 0x0001e80000100800 */
[----:B0-----:R-:W4:Y:S04]  /*12130*/  LDL.LU R216, [R1+0x318] ;  /* 0x0003180001d87983 */ /* 0x001f280000300800 */
[----:B------:R0:W-:Y:S01]  /*12140*/  STL [R1+0x304], R7 ;  /* 0x0003040701007387 */ /* 0x0001e20000100800 */
[----:B--2---:R-:W-:-:S05]  /*12150*/  IADD3 R23, P6, R23, UR5, RZ ;  /* 0x0000000517177c10 */ /* 0x004fca000ffde0ff */
[----:B------:R2:W-:Y:S04]  /*12160*/  STL [R1+0x2fc], R23 ;  /* 0x0002fc1701007387 */ /* 0x0005e80000100800 */
[----:B0-----:R-:W4:Y:S04]  /*12170*/  LDL.LU R7, [R1+0x2ec] ;  /* 0x0002ec0001077983 */ /* 0x001f280000300800 */
[----:B--2---:R-:W2:Y:S01]  /*12180*/  LDL.LU R23, [R1+0x310] ;  /* 0x0003100001177983 */ /* 0x004ea20000300800 */
[----:B---3--:R-:W-:-:S05]  /*12190*/  IMAD.X R5, R5, 0x1, R0, P1 ;  /* 0x0000000105057824 */ /* 0x008fca00008e0600 */
[----:B------:R0:W-:Y:S01]  /*121a0*/  STL [R1+0x320], R5 ;  /* 0x0003200501007387 */ /* 0x0001e20000100800 */
[----:B------:R-:W-:-:S03]  /*121b0*/  IADD3 R217, P1, R217, UR5, RZ ;  /* 0x00000005d9d97c10 */ /* 0x000fc6000ff3e0ff */
[----:B0-----:R-:W3:Y:S04]  /*121c0*/  LDL.LU R5, [R1+0x2e4] ;  /* 0x0002e40001057983 */ /* 0x001ee80000300800 */
[----:B------:R0:W-:Y:S04]  /*121d0*/  STL [R1+0x2f4], R217 ;  /* 0x0002f4d901007387 */ /* 0x0001e80000100800 */
[----:B0-----:R-:W3:Y:S01]  /*121e0*/  LDL.LU R217, [R1+0x308] ;  /* 0x0003080001d97983 */ /* 0x001ee20000300800 */
[----:B----4-:R-:W-:-:S05]  /*121f0*/  IMAD.X R216, R216, 0x1, R0, P2 ;  /* 0x00000001d8d87824 */ /* 0x010fca00010e0600 */
[----:B------:R0:W-:Y:S04]  /*12200*/  STL [R1+0x318], R216 ;  /* 0x000318d801007387 */ /* 0x0001e80000100800 */
[----:B0-----:R-:W4:Y:S01]  /*12210*/  LDL.LU R216, [R1+0x2dc] ;  /* 0x0002dc0001d87983 */ /* 0x001f220000300800 */
[----:B------:R-:W-:Y:S01]  /*12220*/  IADD3 R7, P2, R7, UR5, RZ ;  /* 0x0000000507077c10 */ /* 0x000fe2000ff5e0ff */
        /* <DEDUP_REMOVED lines=8> */
[----:B------:R-:W-:-:S05]  /*122b0*/  IADD3 R5, P3, R5, UR5, RZ ;  /* 0x0000000505057c10 */ /* 0x000fca000ff7e0ff */
[----:B------:R0:W-:Y:S01]  /*122c0*/  STL [R1+0x2e4], R5 ;  /* 0x0002e40501007387 */ /* 0x0001e20000100800 */
[----:B----4-:R-:W-:-:S05]  /*122d0*/  IADD3 R216, P4, R216, UR5, RZ ;  /* 0x00000005d8d87c10 */ /* 0x010fca000ff9e0ff */
[----:B------:R4:W-:Y:S04]  /*122e0*/  STL [R1+0x2dc], R216 ;  /* 0x0002dcd801007387 */ /* 0x0009e80000100800 */
[----:B0-----:R-:W3:Y:S04]  /*122f0*/  LDL.LU R5, [R1+0x2cc] ;  /* 0x0002cc0001057983 */ /* 0x001ee80000300800 */
[----:B----4-:R-:W4:Y:S01]  /*12300*/  LDL.LU R216, [R1+0x2f0] ;  /* 0x0002f00001d87983 */ /* 0x010f220000300800 */
[----:B--2---:R-:W-:-:S05]  /*12310*/  IADD3.X R7, R7, UR60, RZ, P5, !PT ;  /* 0x0000003c07077c10 */ /* 0x004fca000affe4ff */
[----:B------:R0:W-:Y:S01]  /*12320*/  STL [R1+0x300], R7 ;  /* 0x0003000701007387 */ /* 0x0001e20000100800 */
[----:B------:R-:W-:-:S03]  /*12330*/  IADD3 R23, P5, R23, UR5, RZ ;  /* 0x0000000517177c10 */ /* 0x000fc6000ffbe0ff */
[----:B0-----:R-:W2:Y:S04]  /*12340*/  LDL.LU R7, [R1+0x2c4] ;  /* 0x0002c40001077983 */ /* 0x001ea80000300800 */
[----:B------:R0:W-:Y:S04]  /*12350*/  STL [R1+0x2d4], R23 ;  /* 0x0002d41701007387 */ /* 0x0001e80000100800 */
[----:B0-----:R-:W2:Y:S01]  /*12360*/  LDL.LU R23, [R1+0x2e8] ;  /* 0x0002e80001177983 */ /* 0x001ea20000300800 */
[----:B---3--:R-:W-:-:S05]  /*12370*/  IADD3.X R217, R217, UR60, RZ, P6, !PT ;  /* 0x0000003cd9d97c10 */ /* 0x008fca000b7fe4ff */
[----:B------:R0:W-:Y:S04]  /*12380*/  STL [R1+0x2f8], R217 ;  /* 0x0002f8d901007387 */ /* 0x0001e80000100800 */
[----:B0-----:R-:W3:Y:S01]  /*12390*/  LDL.LU R217, [R1+0x2bc] ;  /* 0x0002bc0001d97983 */ /* 0x001ee20000300800 */
[----:B------:R-:W-:Y:S02]  /*123a0*/  IADD3 R5, P6, R5, UR5, RZ ;  /* 0x0000000505057c10 */ /* 0x000fe4000ffde0ff */
[----:B----4-:R-:W-:-:S03]  /*123b0*/  IADD3.X R216, R216, UR60, RZ, P1, !PT ;  /* 0x0000003cd8d87c10 */ /* 0x010fc60008ffe4ff */
[----:B------:R0:W-:Y:S04]  /*123c0*/  STL [R1+0x2cc], R5 ;  /* 0x0002cc0501007387 */ /* 0x0001e80000100800 */
[----:B0-----:R-:W4:Y:S04]  /*123d0*/  LDL.LU R5, [R1+0x2e0] ;  /* 0x0002e00001057983 */ /* 0x001f280000300800 */
[----:B------:R0:W-:Y:S04]  /*123e0*/  STL [R1+0x2f0], R216 ;  /* 0x0002f0d801007387 */ /* 0x0001e80000100800 */
[----:B0-----:R-:W4:Y:S01]  /*123f0*/  LDL.LU R216, [R1+0x2b4] ;  /* 0x0002b40001d87983 */ /* 0x001f220000300800 */
[----:B--2---:R-:W-:-:S05]  /*12400*/  IADD3.X R23, R23, UR60, RZ, P2, !PT ;  /* 0x0000003c17177c10 */ /* 0x004fca00097fe4ff */
[----:B------:R0:W-:Y:S04]  /*12410*/  STL [R1+0x2e8], R23 ;  /* 0x0002e81701007387 */ /* 0x0001e80000100800 */
[----:B0-----:R-:W2:Y:S01]  /*12420*/  LDL.LU R23, [R1+0x2d8] ;  /* 0x0002d80001177983 */ /* 0x001ea20000300800 */
[----:B------:R-:W-:-:S05]  /*12430*/  IADD3 R7, P1, R7, UR5, RZ ;  /* 0x0000000507077c10 */ /* 0x000fca000ff3e0ff */
[----:B------:R0:W-:Y:S01]  /*12440*/  STL [R1+0x2c4], R7 ;  /* 0x0002c40701007387 */ /* 0x0001e20000100800 */
[----:B---3--:R-:W-:-:S05]  /*12450*/  IADD3 R217, P2, R217, UR5, RZ ;  /* 0x00000005d9d97c10 */ /* 0x008fca000ff5e0ff */
[----:B------:R3:W-:Y:S04]  /*12460*/  STL [R1+0x2bc], R217 ;  /* 0x0002bcd901007387 */ /* 0x0007e80000100800 */
[----:B0-----:R-:W2:Y:S04]  /*12470*/  LDL.LU R7, [R1+0x2ac] ;  /* 0x0002ac0001077983 */ /* 0x001ea80000300800 */
[----:B---3--:R-:W3:Y:S01]  /*12480*/  LDL.LU R217, [R1+0x2d0] ;  /* 0x0002d00001d97983 */ /* 0x008ee20000300800 */
[----:B----4-:R-:W-:-:S05]  /*12490*/  IADD3.X R5, R5, UR60, RZ, P3, !PT ;  /* 0x0000003c05057c10 */ /* 0x010fca0009ffe4ff */
[----:B------:R0:W-:Y:S01]  /*124a0*/  STL [R1+0x2e0], R5 ;  /* 0x0002e00501007387 */ /* 0x0001e20000100800 */
[----:B------:R-:W-:-:S03]  /*124b0*/  IADD3 R216, P3, R216, UR5, RZ ;  /* 0x00000005d8d87c10 */ /* 0x000fc6000ff7e0ff */
[----:B0-----:R-:W4:Y:S04]  /*124c0*/  LDL.LU R5, [R1+0x2a4] ;  /* 0x0002a40001057983 */ /* 0x001f280000300800 */
[----:B------:R0:W-:Y:S04]  /*124d0*/  STL [R1+0x2b4], R216 ;  /* 0x0002b4d801007387 */ /* 0x0001e80000100800 */
[----:B0-----:R-:W4:Y:S01]  /*124e0*/  LDL.LU R216, [R1+0x2c8] ;  /* 0x0002c80001d87983 */ /* 0x001f220000300800 */
[----:B--2---:R-:W-:-:S05]  /*124f0*/  IADD3.X R23, R23, UR60, RZ, P4, !PT ;  /* 0x0000003c17177c10 */ /* 0x004fca000a7fe4ff */
[----:B------:R0:W-:Y:S04]  /*12500*/  STL [R1+0x2d8], R23 ;  /* 0x0002d81701007387 */ /* 0x0001e80000100800 */
[----:B0-----:R-:W2:Y:S01]  /*12510*/  LDL.LU R23, [R1+0x29c] ;  /* 0x00029c0001177983 */ /* 0x001ea20000300800 */
[----:B------:R-:W-:Y:S02]  /*12520*/  IADD3 R7, P4, R7, UR5, RZ ;  /* 0x0000000507077c10 */ /* 0x000fe4000ff9e0ff */
[----:B---3--:R-:W-:-:S03]  /*12530*/  IADD3.X R217, R217, UR60, RZ, P5, !PT ;  /* 0x0000003cd9d97c10 */ /* 0x008fc6000affe4ff */
[----:B------:R0:W-:Y:S04]  /*12540*/  STL [R1+0x2ac], R7 ;  /* 0x0002ac0701007387 */ /* 0x0001e80000100800 */
[----:B0-----:R-:W3:Y:S04]  /*12550*/  LDL.LU R7, [R1+0x2c0] ;  /* 0x0002c00001077983 */ /* 0x001ee80000300800 */
[----:B------:R0:W-:Y:S04]  /*12560*/  STL [R1+0x2d0], R217 ;  /* 0x0002d0d901007387 */ /* 0x0001e80000100800 */
[----:B0-----:R-:W3:Y:S01]  /*12570*/  LDL.LU R217, [R1+0x294] ;  /* 0x0002940001d97983 */ /* 0x001ee20000300800 */
[----:B----4-:R-:W-:-:S02]  /*12580*/  IADD3 R5, P5, R5, UR5, RZ ;  /* 0x0000000505057c10 */ /* 0x010fc4000ffbe0ff */
[----:B------:R-:W-:-:S05]  /*12590*/  IADD3.X R216, R216, UR60, RZ, P6, !PT ;  /* 0x0000003cd8d87c10 */ /* 0x000fca000b7fe4ff */
[----:B------:R0:W-:Y:S04]  /*125a0*/  STL [R1+0x2c8], R216 ;  /* 0x0002c8d801007387 */ /* 0x0001e80000100800 */
[----:B0-----:R-:W4:Y:S04]  /*125b0*/  LDL.LU R216, [R1+0x2b8] ;  /* 0x0002b80001d87983 */ /* 0x001f280000300800 */
[----:B------:R0:W-:Y:S01]  /*125c0*/  STL [R1+0x2a4], R5 ;  /* 0x0002a40501007387 */ /* 0x0001e20000100800 */
[----:B--2---:R-:W-:-:S05]  /*125d0*/  IADD3 R23, P6, R23, UR5, RZ ;  /* 0x0000000517177c10 */ /* 0x004fca000ffde0ff */
[----:B------:R2:W-:Y:S04]  /*125e0*/  STL [R1+0x29c], R23 ;  /* 0x00029c1701007387 */ /* 0x0005e80000100800 */
[----:B0-----:R-:W4:Y:S04]  /*125f0*/  LDL.LU R5, [R1+0x28c] ;  /* 0x00028c0001057983 */ /* 0x001f280000300800 */
[----:B--2---:R-:W2:Y:S01]  /*12600*/  LDL.LU R23, [R1+0x2b0] ;  /* 0x0002b00001177983 */ /* 0x004ea20000300800 */
[----:B---3--:R-:W-:-:S05]  /*12610*/  IADD3.X R7, R7, UR60, RZ, P1, !PT ;  /* 0x0000003c07077c10 */ /* 0x008fca0008ffe4ff */
[----:B------:R0:W-:Y:S01]  /*12620*/  STL [R1+0x2c0], R7 ;  /* 0x0002c00701007387 */ /* 0x0001e20000100800 */
[----:B------:R-:W-:-:S03]  /*12630*/  IADD3 R217, P1, R217, UR5, RZ ;  /* 0x00000005d9d97c10 */ /* 0x000fc6000ff3e0ff */
[----:B0-----:R-:W3:Y:S04]  /*12640*/  LDL.LU R7, [R1+0x284] ;  /* 0x0002840001077983 */ /* 0x001ee80000300800 */
[----:B------:R0:W-:Y:S04]  /*12650*/  STL [R1+0x294], R217 ;  /* 0x000294d901007387 */ /* 0x0001e80000100800 */
[----:B0-----:R-:W3:Y:S01]  /*12660*/  LDL.LU R217, [R1+0x2a8] ;  /* 0x0002a80001d97983 */ /* 0x001ee20000300800 */
[----:B----4-:R-:W-:-:S05]  /*12670*/  IADD3.X R216, R216, UR60, RZ, P2, !PT ;  /* 0x0000003cd8d87c10 */ /* 0x010fca00097fe4ff */
[----:B------:R0:W-:Y:S04]  /*12680*/  STL [R1+0x2b8], R216 ;  /* 0x0002b8d801007387 */ /* 0x0001e80000100800 */
[----:B0-----:R-:W4:Y:S01]  /*12690*/  LDL.LU R216, [R1+0x27c] ;  /* 0x00027c0001d87983 */ /* 0x001f220000300800 */
[----:B------:R-:W-:Y:S02]  /*126a0*/  IADD3 R5, P2, R5, UR5, RZ ;  /* 0x0000000505057c10 */ /* 0x000fe4000ff5e0ff */
[----:B--2---:R-:W-:-:S05]  /*126b0*/  IADD3.X R23, R23, UR60, RZ, P3, !PT ;  /* 0x0000003c17177c10 */ /* 0x004fca0009ffe4ff */
[----:B------:R0:W-:Y:S04]  /*126c0*/  STL [R1+0x2b0], R23 ;  /* 0x0002b01701007387 */ /* 0x0001e80000100800 */
[----:B------:R-:W-:Y:S04]  /*126d0*/  STL [R1+0x28c], R5 ;  /* 0x00028c0501007387 */ /* 0x000fe80000100800 */
[----:B0-----:R-:W2:Y:S01]  /*126e0*/  LDL.LU R23, [R1+0x2a0] ;  /* 0x0002a00001177983 */ /* 0x001ea20000300800 */
[----:B---3--:R-:W-:-:S05]  /*126f0*/  IADD3.X R217, R217, UR60, RZ, P4, !PT ;  /* 0x0000003cd9d97c10 */ /* 0x008fca000a7fe4ff */
[----:B------:R0:W-:Y:S04]  /*12700*/  STL [R1+0x2a8], R217 ;  /* 0x0002a8d901007387 */ /* 0x0001e80000100800 */
[----:B0-----:R-:W3:Y:S01]  /*12710*/  LDL.LU R217, [R1+0x274] ;  /* 0x0002740001d97983 */ /* 0x001ee20000300800 */
[----:B------:R-:W-:-:S05]  /*12720*/  IADD3 R7, P3, R7, UR5, RZ ;  /* 0x0000000507077c10 */ /* 0x000fca000ff7e0ff */
[----:B------:R-:W-:Y:S01]  /*12730*/  STL [R1+0x284], R7 ;  /* 0x0002840701007387 */ /* 0x000fe20000100800 */
[----:B----4-:R-:W-:-:S05]  /*12740*/  IADD3 R216, P4, R216, UR5, RZ ;  /* 0x00000005d8d87c10 */ /* 0x010fca000ff9e0ff */
[----:B------:R0:W-:Y:S04]  /*12750*/  STL [R1+0x27c], R216 ;  /* 0x00027cd801007387 */ /* 0x0001e80000100800 */
[----:B------:R-:W4:Y:S04]  /*12760*/  LDL.LU R9, [R1+0x298] ;  /* 0x0002980001097983 */ /* 0x000f280000300800 */
[----:B0-----:R-:W4:Y:S04]  /*12770*/  LDL.LU R216, [R1+0x26c] ;  /* 0x00026c0001d87983 */ /* 0x001f280000300800 */
[----:B------:R-:W4:Y:S01]  /*12780*/  LDL.LU R5, [R1+0x290] ;  /* 0x0002900001057983 */ /* 0x000f220000300800 */
[----:B--2---:R-:W-:-:S05]  /*12790*/  IADD3.X R23, R23, UR60, RZ, P5, !PT ;  /* 0x0000003c17177c10 */ /* 0x004fca000affe4ff */
[----:B------:R0:W-:Y:S04]  /*127a0*/  STL [R1+0x2a0], R23 ;  /* 0x0002a01701007387 */ /* 0x0001e80000100800 */
[----:B------:R-:W2:Y:S04]  /*127b0*/  LDL.LU R7, [R1+0x264] ;  /* 0x0002640001077983 */ /* 0x000ea80000300800 */
[----:B0-----:R-:W2:Y:S01]  /*127c0*/  LDL.LU R23, [R1+0x288] ;  /* 0x0002880001177983 */ /* 0x001ea20000300800 */
[----:B---3--:R-:W-:-:S05]  /*127d0*/  IADD3 R217, P5, R217, UR5, RZ ;  /* 0x00000005d9d97c10 */ /* 0x008fca000ffbe0ff */
[----:B------:R0:W-:Y:S04]  /*127e0*/  STL [R1+0x274], R217 ;  /* 0x000274d901007387 */ /* 0x0001e80000100800 */
[----:B0-----:R-:W3:Y:S01]  /*127f0*/  LDL.LU R217, [R1+0x25c] ;  /* 0x00025c0001d97983 */ /* 0x001ee20000300800 */
[----:B----4-:R-:W-:Y:S02]  /*12800*/  IADD3.X R9, R9, UR60, RZ, P6, !PT ;  /* 0x0000003c09097c10 */ /* 0x010fe4000b7fe4ff */
[----:B------:R-:W-:Y:S02]  /*12810*/  IADD3 R216, P6, R216, UR5, RZ ;  /* 0x00000005d8d87c10 */ /* 0x000fe4000ffde0ff */
[----:B------:R-:W-:-:S03]  /*12820*/  IADD3.X R5, R5, UR60, RZ, P1, !PT ;  /* 0x0000003c05057c10 */ /* 0x000fc60008ffe4ff */
[----:B------:R0:W-:Y:S04]  /*12830*/  STL [R1+0x26c], R216 ;  /* 0x00026cd801007387 */ /* 0x0001e80000100800 */
[----:B------:R-:W-:Y:S04]  /*12840*/  STL [R1+0x298], R9 ;  /* 0x0002980901007387 */ /* 0x000fe80000100800 */
[----:B0-----:R-:W4:Y:S04]  /*12850*/  LDL.LU R216, [R1+0x280] ;  /* 0x0002800001d87983 */ /* 0x001f280000300800 */
[----:B------:R-:W-:Y:S01]  /*12860*/  STL [R1+0x290], R5 ;  /* 0x0002900501007387 */ /* 0x000fe20000100800 */
[----:B--2---:R-:W-:-:S05]  /*12870*/  IADD3.X R23, R23, UR60, RZ, P2, !PT ;  /* 0x0000003c17177c10 */ /* 0x004fca00097fe4ff */
[----:B------:R0:W-:Y:S04]  /*12880*/  STL [R1+0x288], R23 ;  /* 0x0002881701007387 */ /* 0x0001e80000100800 */
[----:B0-----:R-:W2:Y:S01]  /*12890*/  LDL.LU R23, [R1+0x254] ;  /* 0x0002540001177983 */ /* 0x001ea20000300800 */
[----:B------:R-:W-:-:S05]  /*128a0*/  IADD3 R7, P1, R7, UR5, RZ ;  /* 0x0000000507077c10 */ /* 0x000fca000ff3e0ff */
[----:B------:R-:W-:Y:S01]  /*128b0*/  STL [R1+0x264], R7 ;  /* 0x0002640701007387 */ /* 0x000fe20000100800 */
[----:B---3--:R-:W-:-:S05]  /*128c0*/  IADD3 R217, P2, R217, UR5, RZ ;  /* 0x00000005d9d97c10 */ /* 0x008fca000ff5e0ff */
[----:B------:R0:W-:Y:S04]  /*128d0*/  STL [R1+0x25c], R217 ;  /* 0x00025cd901007387 */ /* 0x0001e80000100800 */
[----:B------:R-:W3:Y:S04]  /*128e0*/  LDL.LU R9, [R1+0x278] ;  /* 0x0002780001097983 */ /* 0x000ee80000300800 */
[----:B0-----:R-:W3:Y:S04]  /*128f0*/  LDL.LU R217, [R1+0x248] ;  /* 0x0002480001d97983 */ /* 0x001ee80000300800 */
[----:B------:R-:W3:Y:S01]  /*12900*/  LDL.LU R5, [R1+0x270] ;  /* 0x0002700001057983 */ /* 0x000ee20000300800 */
[----:B----4-:R-:W-:-:S05]  /*12910*/  IADD3.X R216, R216, UR60, RZ, P3, !PT ;  /* 0x0000003cd8d87c10 */ /* 0x010fca0009ffe4ff */
[----:B------:R0:W-:Y:S04]  /*12920*/  STL [R1+0x280], R216 ;  /* 0x000280d801007387 */ /* 0x0001e80000100800 */
[----:B------:R-:W4:Y:S04]  /*12930*/  LDL.LU R7, [R1+0x240] ;  /* 0x0002400001077983 */ /* 0x000f280000300800 */
[----:B0-----:R-:W4:Y:S01]  /*12940*/  LDL.LU R216, [R1+0x268] ;  /* 0x0002680001d87983 */ /* 0x001f220000300800 */
[----:B--2---:R-:W-:-:S05]  /*12950*/  IADD3 R23, P3, R23, UR5, RZ ;  /* 0x0000000517177c10 */ /* 0x004fca000ff7e0ff */
[----:B------:R0:W-:Y:S04]  /*12960*/  STL [R1+0x254], R23 ;  /* 0x0002541701007387 */ /* 0x0001e80000100800 */
[----:B0-----:R-:W2:Y:S01]  /*12970*/  LDL.LU R23, [R1+0x238] ;  /* 0x0002380001177983 */ /* 0x001ea20000300800 */
[----:B---3--:R-:W-:Y:S02]  /*12980*/  IADD3.X R9, R9, UR60, RZ, P4, !PT ;  /* 0x0000003c09097c10 */ /* 0x008fe4000a7fe4ff */
[----:B------:R-:W-:-:S05]  /*12990*/  IADD3 R217, P4, R217, UR5, RZ ;  /* 0x00000005d9d97c10 */ /* 0x000fca000ff9e0ff */
[----:B------:R0:W-:Y:S04]  /*129a0*/  STL [R1+0x248], R217 ;  /* 0x000248d901007387 */ /* 0x0001e80000100800 */
[----:B------:R-:W-:Y:S04]  /*129b0*/  STL [R1+0x278], R9 ;  /* 0x0002780901007387 */ /* 0x000fe80000100800 */
[----:B0-----:R-:W3:Y:S01]  /*129c0*/  LDL.LU R217, [R1+0x260] ;  /* 0x0002600001d97983 */ /* 0x001ee20000300800 */
[----:B------:R-:W-:-:S05]  /*129d0*/  IADD3.X R5, R5, UR60, RZ, P5, !PT ;  /* 0x0000003c05057c10 */ /* 0x000fca000affe4ff */
[----:B------:R-:W-:Y:S01]  /*129e0*/  STL [R1+0x270], R5 ;  /* 0x0002700501007387 */ /* 0x000fe20000100800 */
[----:B----4-:R-:W-:Y:S02]  /*129f0*/  IADD3 R7, P5, R7, UR5, RZ ;  /* 0x0000000507077c10 */ /* 0x010fe4000ffbe0ff */
[----:B------:R-:W-:-:S05]  /*12a00*/  IADD3.X R216, R216, UR60, RZ, P6, !PT ;  /* 0x0000003cd8d87c10 */ /* 0x000fca000b7fe4ff */
[----:B------:R0:W-:Y:S04]  /*12a10*/  STL [R1+0x268], R216 ;  /* 0x000268d801007387 */ /* 0x0001e80000100800 */
[----:B0-----:R-:W4:Y:S04]  /*12a20*/  LDL.LU R216, [R1+0x230] ;  /* 0x0002300001d87983 */ /* 0x001f280000300800 */
[----:B------:R-:W-:Y:S01]  /*12a30*/  STL [R1+0x240], R7 ;  /* 0x0002400701007387 */ /* 0x000fe20000100800 */
[----:B--2---:R-:W-:-:S05]  /*12a40*/  IADD3 R23, P6, R23, UR5, RZ ;  /* 0x0000000517177c10 */ /* 0x004fca000ffde0ff */
[----:B------:R0:W-:Y:S04]  /*12a50*/  STL [R1+0x238], R23 ;  /* 0x0002381701007387 */ /* 0x0001e80000100800 */
[----:B------:R-:W2:Y:S04]  /*12a60*/  LDL.LU R9, [R1+0x258] ;  /* 0x0002580001097983 */ /* 0x000ea80000300800 */
[----:B0-----:R-:W2:Y:S04]  /*12a70*/  LDL.LU R23, [R1+0x228] ;  /* 0x0002280001177983 */ /* 0x001ea80000300800 */
[----:B------:R-:W2:Y:S01]  /*12a80*/  LDL.LU R5, [R1+0x250] ;  /* 0x0002500001057983 */ /* 0x000ea20000300800 */
[----:B---3--:R-:W-:-:S05]  /*12a90*/  IADD3.X R217, R217, UR60, RZ, P1, !PT ;  /* 0x0000003cd9d97c10 */ /* 0x008fca0008ffe4ff */
[----:B------:R0:W-:Y:S04]  /*12aa0*/  STL [R1+0x260], R217 ;  /* 0x000260d901007387 */ /* 0x0001e80000100800 */
[----:B------:R-:W3:Y:S04]  /*12ab0*/  LDL.LU R7, [R1+0x220] ;  /* 0x0002200001077983 */ /* 0x000ee80000300800 */
[----:B0-----:R-:W3:Y:S01]  /*12ac0*/  LDL.LU R217, [R1+0x244] ;  /* 0x0002440001d97983 */ /* 0x001ee20000300800 */
[----:B----4-:R-:W-:-:S05]  /*12ad0*/  IADD3 R216, P1, R216, UR5, RZ ;  /* 0x00000005d8d87c10 */ /* 0x010fca000ff3e0ff */
[----:B------:R0:W-:Y:S04]  /*12ae0*/  STL [R1+0x230], R216 ;  /* 0x000230d801007387 */ /* 0x0001e80000100800 */
[----:B0-----:R-:W4:Y:S01]  /*12af0*/  LDL.LU R216, [R1+0x218] ;  /* 0x0002180001d87983 */ /* 0x001f220000300800 */
[----:B--2---:R-:W-:Y:S02]  /*12b00*/  IADD3.X R9, R9, UR60, RZ, P2, !PT ;  /* 0x0000003c09097c10 */ /* 0x004fe400097fe4ff */
[----:B------:R-:W-:-:S05]  /*12b10*/  IADD3 R23, P2, R23, UR5, RZ ;  /* 0x0000000517177c10 */ /* 0x000fca000ff5e0ff */
[----:B------:R0:W-:Y:S04]  /*12b20*/  STL [R1+0x228], R23 ;  /* 0x0002281701007387 */ /* 0x0001e80000100800 */
[----:B------:R-:W-:Y:S04]  /*12b30*/  STL [R1+0x258], R9 ;  /* 0x0002580901007387 */ /* 0x000fe80000100800 */
[----:B0-----:R-:W2:Y:S01]  /*12b40*/  LDL.LU R23, [R1+0x23c] ;  /* 0x00023c0001177983 */ /* 0x001ea20000300800 */
[----:B------:R-:W-:-:S05]  /*12b50*/  IADD3.X R5, R5, UR60, RZ, P3, !PT ;  /* 0x0000003c05057c10 */ /* 0x000fca0009ffe4ff */
[----:B------:R-:W-:Y:S01]  /*12b60*/  STL [R1+0x250], R5 ;  /* 0x0002500501007387 */ /* 0x000fe20000100800 */
        /* <DEDUP_REMOVED lines=12> */
[----:B------:R-:W2:Y:S01]  /*12c30*/  LDL.LU R7, [R1+0x200] ;  /* 0x0002000001077983 */ /* 0x000ea20000300800 */
[----:B0-----:R-:W-:-:S03]  /*12c40*/  IMAD.MOV.U32 R23, RZ, RZ, R22 ;  /* 0x000000ffff177224 */ /* 0x001fc600078e0016 */
[----:B------:R-:W2:Y:S01]  /*12c50*/  LDL.LU R22, [R1+0x224] ;  /* 0x0002240001167983 */ /* 0x000ea20000300800 */
        /* <DEDUP_REMOVED lines=22> */
[----:B------:R-:W4:Y:S01]  /*12dc0*/  LDL.LU R7, [R1+0x1e0] ;  /* 0x0001e00001077983 */ /* 0x000f220000300800 */
[----:B0-----:R-:W-:-:S03]  /*12dd0*/  IMAD.MOV.U32 R216, RZ, RZ, R23 ;  /* 0x000000ffffd87224 */ /* 0x001fc600078e0017 */
[----:B------:R-:W4:Y:S01]  /*12de0*/  LDL.LU R23, [R1+0x204] ;  /* 0x0002040001177983 */ /* 0x000f220000300800 */
        /* <DEDUP_REMOVED lines=17> */
[----:B------:R-:W2:Y:S01]  /*12f00*/  LDL.LU R9, [R1+0x1f4] ;  /* 0x0001f40001097983 */ /* 0x000ea20000300800 */
[----:B0-----:R-:W-:Y:S02]  /*12f10*/  IMAD.MOV.U32 R22, RZ, RZ, R247 ;  /* 0x000000ffff167224 */ /* 0x001fe400078e00f7 */
[----:B------:R-:W-:Y:S02]  /*12f20*/  IMAD.MOV.U32 R247, RZ, RZ, R246 ;  /* 0x000000fffff77224 */ /* 0x000fe400078e00f6 */
[----:B------:R-:W-:Y:S02]  /*12f30*/  IMAD.MOV.U32 R246, RZ, RZ, R245 ;  /* 0x000000fffff67224 */ /* 0x000fe400078e00f5 */
[----:B------:R-:W-:-:S02]  /*12f40*/  IMAD.MOV.U32 R245, RZ, RZ, R3 ;  /* 0x000000fffff57224 */ /* 0x000fc400078e0003 */
[----:B------:R-:W-:Y:S02]  /*12f50*/  IMAD.MOV.U32 R3, RZ, RZ, R2 ;  /* 0x000000ffff037224 */ /* 0x000fe400078e0002 */
[----:B------:R-:W-:Y:S02]  /*12f60*/  IMAD.MOV.U32 R2, RZ, RZ, R13 ;  /* 0x000000ffff027224 */ /* 0x000fe400078e000d */
[----:B------:R-:W2:Y:S04]  /*12f70*/  LDL.LU R13, [R1+0x1c8] ;  /* 0x0001c800010d7983 */ /* 0x000ea80000300800 */
[----:B------:R-:W2:Y:S01]  /*12f80*/  LDL.LU R5, [R1+0x1ec] ;  /* 0x0001ec0001057983 */ /* 0x000ea20000300800 */
[----:B---3--:R-:W-:-:S05]  /*12f90*/  IADD3.X R217, R217, UR60, RZ, P1, !PT ;  /* 0x0000003cd9d97c10 */ /* 0x008fca0008ffe4ff */
[----:B------:R0:W-:Y:S04]  /*12fa0*/  STL [R1+0x1fc], R217 ;  /* 0x0001fcd901007387 */ /* 0x0001e80000100800 */
[----:B0-----:R-:W3:Y:S01]  /*12fb0*/  LDL.LU R217, [R1+0x1e4] ;  /* 0x0001e40001d97983 */ /* 0x001ee20000300800 */
[----:B------:R-:W-:-:S03]  /*12fc0*/  IMAD.MOV.U32 R7, RZ, RZ, R216 ;  /* 0x000000ffff077224 */ /* 0x000fc600078e00d8 */
[----:B------:R-:W3:Y:S01]  /*12fd0*/  LDL.LU R216, [R1+0x1b8] ;  /* 0x0001b80001d87983 */ /* 0x000ee20000300800 */
        /* <DEDUP_REMOVED lines=8> */
[----:B------:R-:W-:Y:S02]  /*13060*/  IADD3.X R5, R5, UR60, RZ, P3, !PT ;  /* 0x0000003c05057c10 */ /* 0x000fe40009ffe4ff */
[----:B------:R-:W-:-:S02]  /*13070*/  IADD3 R7, P3, R7, UR5, RZ ;  /* 0x0000000507077c10 */ /* 0x000fc4000ff7e0ff */
[----:B---3--:R-:W-:Y:S01]  /*13080*/  IADD3.X R217, R217, UR60, RZ, P4, !PT ;  /* 0x0000003cd9d97c10 */ /* 0x008fe2000a7fe4ff */
[----:B------:R-:W-:Y:S04]  /*13090*/  STL [R1+0x1ec], R5 ;  /* 0x0001ec0501007387 */ /* 0x000fe80000100800 */
[----:B------:R-:W-:Y:S04]  /*130a0*/  STL [R1+0x1c0], R7 ;  /* 0x0001c00701007387 */ /* 0x000fe80000100800 */
[----:B------:R0:W-:Y:S04]  /*130b0*/  STL [R1+0x1e4], R217 ;  /* 0x0001e4d901007387 */ /* 0x0001e80000100800 */
[----:B0-----:R-:W3:Y:S01]  /*130c0*/  LDL.LU R217, [R1+0x1d4] ;  /* 0x0001d40001d97983 */ /* 0x001ee20000300800 */
[----:B------:R-:W-:-:S05]  /*130d0*/  IADD3 R216, P4, R216, UR5, RZ ;  /* 0x00000005d8d87c10 */ /* 0x000fca000ff9e0ff */
[----:B------:R0:W-:Y:S02]  /*130e0*/  STL [R1+0x1b8], R216 ;  /* 0x0001b8d801007387 */ /* 0x0001e40000100800 */
[----:B0-----:R-:W-:Y:S01]  /*130f0*/  IMAD.MOV.U32 R216, RZ, RZ, R246 ;  /* 0x000000ffffd87224 */ /* 0x001fe200078e00f6 */
[----:B----4-:R-:W-:-:S05]  /*13100*/  IADD3.X R23, R23, UR60, RZ, P5, !PT ;  /* 0x0000003c17177c10 */ /* 0x010fca000affe4ff */
[----:B------:R0:W-:Y:S04]  /*13110*/  STL [R1+0x1dc], R23 ;  /* 0x0001dc1701007387 */ /* 0x0001e80000100800 */
[----:B------:R-:W4:Y:S04]  /*13120*/  LDL.LU R246, [R1+0x1cc] ;  /* 0x0001cc0001f67983 */ /* 0x000f280000300800 */
[----:B------:R-:W4:Y:S01]  /*13130*/  LDL.LU R7, [R1+0x1a0] ;  /* 0x0001a00001077983 */ /* 0x000f220000300800 */
[----:B0-----:R-:W-:Y:S01]  /*13140*/  IMAD.MOV.U32 R23, RZ, RZ, R247 ;  /* 0x000000ffff177224 */ /* 0x001fe200078e00f7 */
[----:B--2---:R-:W-:-:S05]  /*13150*/  IADD3 R13, P5, R13, UR5, RZ ;  /* 0x000000050d0d7c10 */ /* 0x004fca000ffbe0ff */
[----:B------:R0:W-:Y:S04]  /*13160*/  STL [R1+0x1b0], R13 ;  /* 0x0001b00d01007387 */ /* 0x0001e80000100800 */
[----:B0-----:R-:W2:Y:S04]  /*13170*/  LDL.LU R13, [R1+0x1c4] ;  /* 0x0001c400010d7983 */ /* 0x001ea80000300800 */
[----:B------:R-:W2:Y:S04]  /*13180*/  LDL.LU R9, [R1+0x198] ;  /* 0x0001980001097983 */ /* 0x000ea80000300800 */
[----:B------:R-:W2:Y:S04]  /*13190*/  LDL.LU R5, [R1+0x1bc] ;  /* 0x0001bc0001057983 */ /* 0x000ea80000300800 */
[----:B------:R-:W2:Y:S01]  /*131a0*/  LDL.LU R247, [R1+0x190] ;  /* 0x0001900001f77983 */ /* 0x000ea20000300800 */
[----:B---3--:R-:W-:-:S05]  /*131b0*/  IADD3.X R217, R217, UR60, RZ, P6, !PT ;  /* 0x0000003cd9d97c10 */ /* 0x008fca000b7fe4ff */
[----:B------:R0:W-:Y:S04]  /*131c0*/  STL [R1+0x1d4], R217 ;  /* 0x0001d4d901007387 */ /* 0x0001e80000100800 */
[----:B0-----:R-:W3:Y:S01]  /*131d0*/  LDL.LU R217, [R1+0x1b4] ;  /* 0x0001b40001d97983 */ /* 0x001ee20000300800 */
[----:B------:R-:W-:-:S05]  /*131e0*/  IADD3 R245, P6, R245, UR5, RZ ;  /* 0x00000005f5f57c10 */ /* 0x000fca000ffde0ff */
[----:B------:R0:W-:Y:S04]  /*131f0*/  STL [R1+0x1a8], R245 ;  /* 0x0001a8f501007387 */ /* 0x0001e80000100800 */
[----:B0-----:R1:W5:Y:S01]  /*13200*/  LDL.LU R245, [R1+0x7cc] ;  /* 0x0007cc0001f57983 */ /* 0x0013620000300800 */
[----:B----4-:R-:W-:Y:S02]  /*13210*/  IADD3.X R246, R246, UR60, RZ, P1, !PT ;  /* 0x0000003cf6f67c10 */ /* 0x010fe40008ffe4ff */
[----:B------:R-:W-:-:S03]  /*13220*/  IADD3 R7, P1, R7, UR5, RZ ;  /* 0x0000000507077c10 */ /* 0x000fc6000ff3e0ff */
[----:B------:R0:W-:Y:S04]  /*13230*/  STL [R1+0x1cc], R246 ;  /* 0x0001ccf601007387 */ /* 0x0001e80000100800 */
[----:B0-----:R1:W5:Y:S04]  /*13240*/  LDL.LU R246, [R1+0x7c8] ;  /* 0x0007c80001f67983 */ /* 0x0013680000300800 */
[----:B------:R0:W-:Y:S04]  /*13250*/  STL [R1+0x1a0], R7 ;  /* 0x0001a00701007387 */ /* 0x0001e80000100800 */
[----:B0-----:R-:W4:Y:S01]  /*13260*/  LDL.LU R7, [R1+0x1ac] ;  /* 0x0001ac0001077983 */ /* 0x001f220000300800 */
[----:B--2---:R-:W-:-:S05]  /*13270*/  IADD3.X R13, R13, UR60, RZ, P2, !PT ;  /* 0x0000003c0d0d7c10 */ /* 0x004fca00097fe4ff */
[----:B------:R0:W-:Y:S01]  /*13280*/  STL [R1+0x1c4], R13 ;  /* 0x0001c40d01007387 */ /* 0x0001e20000100800 */
[----:B------:R-:W-:Y:S02]  /*13290*/  IADD3 R9, P2, R9, UR5, RZ ;  /* 0x0000000509097c10 */ /* 0x000fe4000ff5e0ff */
[----:B------:R-:W-:Y:S02]  /*132a0*/  IADD3.X R5, R5, UR60, RZ, P3, !PT ;  /* 0x0000003c05057c10 */ /* 0x000fe40009ffe4ff */
[----:B------:R-:W-:Y:S01]  /*132b0*/  IADD3 R247, P3, R247, UR5, RZ ;  /* 0x00000005f7f77c10 */ /* 0x000fe2000ff7e0ff */
[----:B0-----:R-:W2:Y:S04]  /*132c0*/  LDL.LU R13, [R1+0x7c4] ;  /* 0x0007c400010d7983 */ /* 0x001ea80000300800 */
[----:B------:R-:W-:Y:S04]  /*132d0*/  STL [R1+0x198], R9 ;  /* 0x0001980901007387 */ /* 0x000fe80000100800 */
[----:B------:R0:W-:Y:S04]  /*132e0*/  STL [R1+0x190], R247 ;  /* 0x000190f701007387 */ /* 0x0001e80000100800 */
[----:B0-----:R-:W2:Y:S01]  /*132f0*/  LDL.LU R247, [R1+0x1a4] ;  /* 0x0001a40001f77983 */ /* 0x001ea20000300800 */
[----:B---3--:R-:W-:-:S03]  /*13300*/  IADD3.X R217, R217, UR60, RZ, P4, !PT ;  /* 0x0000003cd9d97c10 */ /* 0x008fc6000a7fe4ff */
[----:B------:R-:W-:Y:S04]  /*13310*/  STL [R1+0x1bc], R5 ;  /* 0x0001bc0501007387 */ /* 0x000fe80000100800 */
[----:B------:R0:W-:Y:S04]  /*13320*/  STL [R1+0x1b4], R217 ;  /* 0x0001b4d901007387 */ /* 0x0001e80000100800 */
[----:B0-----:R-:W3:Y:S01]  /*13330*/  LDL.LU R217, [R1+0x138] ;  /* 0x0001380001d97983 */ /* 0x001ee20000300800 */
[----:B------:R-:W-:Y:S02]  /*13340*/  IADD3.X R248, R248, UR60, RZ, P1, !PT ;  /* 0x0000003cf8f87c10 */ /* 0x000fe40008ffe4ff */
[----:B------:R-:W-:-:S02]  /*13350*/  IADD3 R249, P1, R249, UR5, RZ ;  /* 0x00000005f9f97c10 */ /* 0x000fc4000ff3e0ff */
[----:B------:R-:W-:Y:S02]  /*13360*/  IADD3.X R250, R250, UR60, RZ, P2, !PT ;  /* 0x0000003cfafa7c10 */ /* 0x000fe400097fe4ff */
[----:B------:R-:W-:Y:S02]  /*13370*/  IADD3 R251, P2, R251, UR5, RZ ;  /* 0x00000005fbfb7c10 */ /* 0x000fe4000ff5e0ff */
[----:B------:R-:W-:Y:S02]  /*13380*/  IADD3.X R252, R252, UR60, RZ, P3, !PT ;  /* 0x0000003cfcfc7c10 */ /* 0x000fe40009ffe4ff */
[----:B------:R-:W-:Y:S02]  /*13390*/  IADD3 R16, P3, R16, UR5, RZ ;  /* 0x0000000510107c10 */ /* 0x000fe4000ff7e0ff */
[----:B----4-:R-:W-:Y:S02]  /*133a0*/  IADD3.X R7, R7, UR60, RZ, P5, !PT ;  /* 0x0000003c07077c10 */ /* 0x010fe4000affe4ff */
[----:B------:R-:W-:-:S04]  /*133b0*/  IADD3 R218, P5, R218, UR5, RZ ;  /* 0x00000005dada7c10 */ /* 0x000fc8000ffbe0ff */
[----:B------:R-:W-:Y:S02]  /*133c0*/  IADD3.X R19, R19, UR60, RZ, P5, !PT ;  /* 0x0000003c13137c10 */ /* 0x000fe4000affe4ff */
[----:B------:R-:W-:Y:S02]  /*133d0*/  IADD3 R11, P5, R11, UR5, RZ ;  /* 0x000000050b0b7c10 */ /* 0x000fe4000ffbe0ff */
[----:B------:R-:W-:Y:S02]  /*133e0*/  IADD3.X R22, R22, UR60, RZ, P1, !PT ;  /* 0x0000003c16167c10 */ /* 0x000fe40008ffe4ff */
[----:B------:R-:W-:Y:S02]  /*133f0*/  IADD3 R23, P1, R23, UR5, RZ ;  /* 0x0000000517177c10 */ /* 0x000fe4000ff3e0ff */
[----:B------:R-:W-:Y:S02]  /*13400*/  IADD3.X R216, R216, UR60, RZ, P2, !PT ;  /* 0x0000003cd8d87c10 */ /* 0x000fe400097fe4ff */
[----:B------:R-:W-:-:S02]  /*13410*/  IADD3.X R3, R3, UR60, RZ, P3, !PT ;  /* 0x0000003c03037c10 */ /* 0x000fc40009ffe4ff */
[----:B------:R-:W-:Y:S02]  /*13420*/  IADD3 R12, P3, R12, UR5, RZ ;  /* 0x000000050c0c7c10 */ /* 0x000fe4000ff7e0ff */
[----:B--2---:R-:W-:-:S05]  /*13430*/  IADD3 R13, P4, R13, UR5, RZ ;  /* 0x000000050d0d7c10 */ /* 0x004fca000ff9e0ff */
[----:B------:R0:W-:Y:S04]  /*13440*/  STL [R1+0x188], R13 ;  /* 0x0001880d01007387 */ /* 0x0001e80000100800 */
[----:B0-----:R-:W2:Y:S01]  /*13450*/  LDL.LU R13, [R1+0x120] ;  /* 0x00012000010d7983 */ /* 0x001ea20000300800 */
[----:B------:R-:W-:-:S03]  /*13460*/  IADD3.X R247, R247, UR60, RZ, P6, !PT ;  /* 0x0000003cf7f77c10 */ /* 0x000fc6000b7fe4ff */
[----:B------:R-:W4:Y:S01]  /*13470*/  LDL.LU R9, [R1+0x118] ;  /* 0x0001180001097983 */ /* 0x000f220000300800 */
[----:B------:R-:W-:-:S03]  /*13480*/  IADD3 R219, P6, R219, UR5, RZ ;  /* 0x00000005dbdb7c10 */ /* 0x000fc6000ffde0ff */
[----:B------:R-:W4:Y:S04]  /*13490*/  LDL.LU R5, [R1+0x13c] ;  /* 0x00013c0001057983 */ /* 0x000f280000300800 */
[----:B------:R0:W-:Y:S04]  /*134a0*/  STL [R1+0x1ac], R7 ;  /* 0x0001ac0701007387 */ /* 0x0001e80000100800 */
[----:B0-----:R-:W4:Y:S04]  /*134b0*/  LDL.LU R7, [R1+0x134] ;  /* 0x0001340001077983 */ /* 0x001f280000300800 */
[----:B------:R0:W-:Y:S04]  /*134c0*/  STL [R1+0x180], R218 ;  /* 0x000180da01007387 */ /* 0x0001e80000100800 */
[----:B0-----:R-:W4:Y:S04]  /*134d0*/  LDL.LU R218, [R1+0x108] ;  /* 0x0001080001da7983 */ /* 0x001f280000300800 */
[----:B------:R0:W-:Y:S04]  /*134e0*/  STL [R1+0x1a4], R247 ;  /* 0x0001a4f701007387 */ /* 0x0001e80000100800 */
[----:B0-----:R1:W5:Y:S04]  /*134f0*/  LDL.LU R247, [R1+0x7c0] ;  /* 0x0007c00001f77983 */ /* 0x0013680000300800 */
[----:B------:R0:W-:Y:S01]  /*13500*/  STL [R1+0x178], R219 ;  /* 0x000178db01007387 */ /* 0x0001e20000100800 */
[----:B------:R-:W-:-:S03]  /*13510*/  IADD3.X R17, R17, UR60, RZ, P4, !PT ;  /* 0x0000003c11117c10 */ /* 0x000fc6000a7fe4ff */
[----:B0-----:R-:W4:Y:S04]  /*13520*/  LDL.LU R219, [R1+0x11c] ;  /* 0x00011c0001db7983 */ /* 0x001f280000300800 */
[----:B------:R0:W-:Y:S01]  /*13530*/  STL [R1+0x19c], R248 ;  /* 0x00019cf801007387 */ /* 0x0001e20000100800 */
[----:B------:R-:W-:-:S03]  /*13540*/  IADD3 R18, P4, R18, UR5, RZ ;  /* 0x0000000512127c10 */ /* 0x000fc6000ff9e0ff */
[----:B0-----:R1:W5:Y:S04]  /*13550*/  LDL.LU R248, [R1+0x7bc] ;  /* 0x0007bc0001f87983 */ /* 0x0013680000300800 */
[----:B------:R0:W-:Y:S04]  /*13560*/  STL [R1+0x170], R249 ;  /* 0x000170f901007387 */ /* 0x0001e80000100800 */
[----:B0-----:R1:W5:Y:S04]  /*13570*/  LDL.LU R249, [R1+0x7b8] ;  /* 0x0007b80001f97983 */ /* 0x0013680000300800 */
[----:B------:R0:W-:Y:S04]  /*13580*/  STL [R1+0x194], R250 ;  /* 0x000194fa01007387 */ /* 0x0001e80000100800 */
[----:B0-----:R1:W5:Y:S04]  /*13590*/  LDL.LU R250, [R1+0x7b4] ;  /* 0x0007b40001fa7983 */ /* 0x0013680000300800 */
[----:B------:R0:W-:Y:S01]  /*135a0*/  STL [R1+0x168], R251 ;  /* 0x000168fb01007387 */ /* 0x0001e20000100800 */
[----:B------:R-:W-:-:S03]  /*135b0*/  IADD3.X R20, R20, UR60, RZ, P6, !PT ;  /* 0x0000003c14147c10 */ /* 0x000fc6000b7fe4ff */
[----:B0-----:R1:W5:Y:S04]  /*135c0*/  LDL.LU R251, [R1+0x7b0] ;  /* 0x0007b00001fb7983 */ /* 0x0013680000300800 */
[----:B------:R0:W-:Y:S01]  /*135d0*/  STL [R1+0x18c], R252 ;  /* 0x00018cfc01007387 */ /* 0x0001e20000100800 */
[----:B------:R-:W-:-:S03]  /*135e0*/  IADD3 R21, P6, R21, UR5, RZ ;  /* 0x0000000515157c10 */ /* 0x000fc6000ffde0ff */
[----:B0-----:R1:W5:Y:S04]  /*135f0*/  LDL.LU R252, [R1+0x7ac] ;  /* 0x0007ac0001fc7983 */ /* 0x0013680000300800 */
[----:B------:R0:W-:Y:S04]  /*13600*/  STL [R1+0x160], R16 ;  /* 0x0001601001007387 */ /* 0x0001e80000100800 */
[----:B0-----:R1:W5:Y:S04]  /*13610*/  LDL.LU R16, [R1+0x7a8] ;  /* 0x0007a80001107983 */ /* 0x0013680000300800 */
[----:B------:R0:W-:Y:S04]  /*13620*/  STL [R1+0x184], R17 ;  /* 0x0001841101007387 */ /* 0x0001e80000100800 */
[----:B0-----:R1:W5:Y:S04]  /*13630*/  LDL.LU R17, [R1+0x7a4] ;  /* 0x0007a40001117983 */ /* 0x0013680000300800 */
[----:B------:R0:W-:Y:S04]  /*13640*/  STL [R1+0x158], R18 ;  /* 0x0001581201007387 */ /* 0x0001e80000100800 */
[----:B0-----:R1:W5:Y:S04]  /*13650*/  LDL.LU R18, [R1+0x7a0] ;  /* 0x0007a00001127983 */ /* 0x0013680000300800 */
[----:B------:R0:W-:Y:S01]  /*13660*/  STL [R1+0x17c], R19 ;  /* 0x00017c1301007387 */ /* 0x0001e20000100800 */
[----:B---3--:R-:W-:-:S03]  /*13670*/  IADD3 R217, P2, R217, UR5, RZ ;  /* 0x00000005d9d97c10 */ /* 0x008fc6000ff5e0ff */
[----:B0-----:R1:W5:Y:S04]  /*13680*/  LDL.LU R19, [R1+0x79c] ;  /* 0x00079c0001137983 */ /* 0x0013680000300800 */
[----:B------:R0:W-:Y:S04]  /*13690*/  STL [R1+0x150], R11 ;  /* 0x0001500b01007387 */ /* 0x0001e80000100800 */
        /* <DEDUP_REMOVED lines=16> */
[----:B0-----:R-:W3:Y:S01]  /*137a0*/  LDL.LU R12, [R1+0x778] ;  /* 0x00077800010c7983 */ /* 0x001ee20000300800 */
[----:B------:R-:W-:-:S05]  /*137b0*/  IADD3.X R2, R2, UR60, RZ, P4, !PT ;  /* 0x0000003c02027c10 */ /* 0x000fca000a7fe4ff */
[----:B------:R0:W-:Y:S04]  /*137c0*/  STL [R1+0x154], R2 ;  /* 0x0001540201007387 */ /* 0x0001e80000100800 */
[----:B0-----:R-:W4:Y:S01]  /*137d0*/  LDL.LU R2, [R1+0x774] ;  /* 0x0007740001027983 */ /* 0x001f220000300800 */
[----:B------:R-:W-:Y:S02]  /*137e0*/  WARPGROUP.DEPBAR.LE gsb0, 0x0 ;  /* 0x00008000000079c5 */ /* 0x000fe40000010000 */
[----:B------:R-:W-:Y:S01]  /*137f0*/  WARPGROUP.ARRIVE ;  /* 0x00000000000079c5 */ /* 0x000fe20000000000 */
[----:B------:R-:W-:Y:S01]  /*13800*/  UMOV UR26, UR18 ;  /* 0x00000012001a7c82 */ /* 0x000fe20008000000 */
[----:B------:R-:W-:-:S04]  /*13810*/  UMOV UR27, UR19 ;  /* 0x00000013001b7c82 */ /* 0x000fc80008000000 */
[----:B------:R-:W-:Y:S01]  /*13820*/  HGMMA.64x128x16.F32.BF16 R152, gdesc[UR24].tnspA, R152, gsb0 ;  /* 0x21e00000189879f0 */ /* 0x000fe20008001898 */
[----:B---3--:R-:W-:-:S05]  /*13830*/  IADD3 R12, P4, R12, UR5, RZ ;  /* 0x000000050c0c7c10 */ /* 0x008fca000ff9e0ff */
[----:B------:R0:W-:Y:S04]  /*13840*/  STL [R1+0x128], R12 ;  /* 0x0001280c01007387 */ /* 0x0001e80000100800 */
[----:B0-----:R-:W3:Y:S01]  /*13850*/  LDL.LU R12, [R1+0x770] ;  /* 0x00077000010c7983 */ /* 0x001ee20000300800 */
[----:B------:R-:W-:Y:S02]  /*13860*/  WARPGROUP.DEPBAR.LE gsb0, 0x0 ;  /* 0x00008000000079c5 */ /* 0x000fe40000010000 */
[----:B------:R-:W-:Y:S01]  /*13870*/  WARPGROUP.ARRIVE ;  /* 0x00000000000079c5 */ /* 0x000fe20000000000 */
[----:B------:R-:W-:Y:S01]  /*13880*/  IADD3.X R14, R14, UR60, RZ, P5, !PT ;  /* 0x0000003c0e0e7c10 */ /* 0x000fe2000affe4ff */
[----:B------:R-:W-:Y:S01]  /*13890*/  UMOV UR30, UR22 ;  /* 0x00000016001e7c82 */ /* 0x000fe20008000000 */
[----:B------:R-:W-:Y:S01]  /*138a0*/  UMOV UR31, UR23 ;  /* 0x00000017001f7c82 */ /* 0x000fe20008000000 */
[----:B--2---:R-:W-:-:S02]  /*138b0*/  IADD3 R13, P5, R13, UR5, RZ ;  /* 0x000000050d0d7c10 */ /* 0x004fc4000ffbe0ff */
[----:B------:R-:W-:Y:S01]  /*138c0*/  HGMMA.64x128x16.F32.BF16 R88, gdesc[UR28].tnspA, R88, gsb0 ;  /* 0x21e000001c5879f0 */ /* 0x000fe20008001858 */
[----:B------:R0:W-:Y:S04]  /*138d0*/  STL [R1+0x14c], R14 ;  /* 0x00014c0e01007387 */ /* 0x0001e80000100800 */
[----:B0-----:R-:W2:Y:S04]  /*138e0*/  LDL.LU R14, [R1+0x76c] ;  /* 0x00076c00010e7983 */ /* 0x001ea80000300800 */
[----:B------:R0:W-:Y:S04]  /*138f0*/  STL [R1+0x120], R13 ;  /* 0x0001200d01007387 */ /* 0x0001e80000100800 */
[----:B0-----:R-:W2:Y:S01]  /*13900*/  LDL.LU R13, [R1+0x768] ;  /* 0x00076800010d7983 */ /* 0x001ea20000300800 */
[----:B------:R-:W-:Y:S01]  /*13910*/  UMOV UR34, UR10 ;  /* 0x0000000a00227c82 */ /* 0x000fe20008000000 */
[----:B------:R-:W-:Y:S01]  /*13920*/  UMOV UR35, UR11 ;  /* 0x0000000b00237c82 */ /* 0x000fe20008000000 */
[----:B------:R-:W-:-:S02]  /*13930*/  WARPGROUP.DEPBAR.LE gsb0, 0x0 ;  /* 0x00008000000079c5 */ /* 0x000fc40000010000 */
[----:B------:R-:W-:-:S06]  /*13940*/  WARPGROUP.ARRIVE ;  /* 0x00000000000079c5 */ /* 0x000fcc0000000000 */
[----:B------:R-:W-:Y:S01]  /*13950*/  HGMMA.64x128x16.F32.BF16 R88, gdesc[UR32].tnspA, R88, gsb0 ;  /* 0x21e00000205879f0 */ /* 0x000fe20008001858 */
[----:B---3--:R-:W-:-:S05]  /*13960*/  IADD3.X R12, R12, UR60, RZ, P6, !PT ;  /* 0x0000003c0c0c7c10 */ /* 0x008fca000b7fe4ff */
[----:B------:R0:W-:Y:S04]  /*13970*/  STL [R1+0x144], R12 ;  /* 0x0001440c01007387 */ /* 0x0001e80000100800 */
[----:B0-----:R-:W3:Y:S01]  /*13980*/  LDL.LU R12, [R1+0x764] ;  /* 0x00076400010c7983 */ /* 0x001ee20000300800 */
[----:B------:R-:W-:Y:S02]  /*13990*/  WARPGROUP.DEPBAR.LE gsb0, 0x0 ;  /* 0x00008000000079c5 */ /* 0x000fe40000010000 */
[----:B------:R-:W-:Y:S01]  /*139a0*/  WARPGROUP.ARRIVE ;  /* 0x00000000000079c5 */ /* 0x000fe20000000000 */
[----:B------:R-:W-:Y:S01]  /*139b0*/  UMOV UR38, UR14 ;  /* 0x0000000e00267c82 */ /* 0x000fe20008000000 */
[----:B------:R-:W-:-:S04]  /*139c0*/  UMOV UR39, UR15 ;  /* 0x0000000f00277c82 */ /* 0x000fc80008000000 */
[----:B------:R-:W-:Y:S01]  /*139d0*/  HGMMA.64x128x16.F32.BF16 R88, gdesc[UR36].tnspA, R88, gsb0 ;  /* 0x21e00000245879f0 */ /* 0x000fe20008001858 */
[----:B----4-:R-:W-:Y:S02]  /*139e0*/  IADD3 R9, P6, R9, UR5, RZ ;  /* 0x0000000509097c10 */ /* 0x010fe4000ffde0ff */
[----:B------:R-:W-:Y:S02]  /*139f0*/  IADD3.X R5, R5, UR60, RZ, P1, !PT ;  /* 0x0000003c05057c10 */ /* 0x000fe40008ffe4ff */
[----:B--2---:R-:W-:Y:S01]  /*13a00*/  IADD3 R14, P1, R14, UR5, RZ ;  /* 0x000000050e0e7c10 */ /* 0x004fe2000ff3e0ff */
[----:B------:R-:W-:Y:S01]  /*13a10*/  STL [R1+0x118], R9 ;  /* 0x0001180901007387 */ /* 0x000fe20000100800 */
[----:B------:R-:W-:-:S03]  /*13a20*/  IADD3.X R7, R7, UR60, RZ, P2, !PT ;  /* 0x0000003c07077c10 */ /* 0x000fc600097fe4ff */
[----:B------:R0:W-:Y:S01]  /*13a30*/  STL [R1+0x110], R14 ;  /* 0x0001100e01007387 */ /* 0x0001e20000100800 */
[----:B------:R-:W-:Y:S01]  /*13a40*/  UMOV UR42, UR18 ;  /* 0x00000012002a7c82 */ /* 0x000fe20008000000 */
[----:B------:R-:W-:Y:S01]  /*13a50*/  UMOV UR43, UR19 ;  /* 0x00000013002b7c82 */ /* 0x000fe20008000000 */
[----:B------:R-:W-:Y:S01]  /*13a60*/  UMOV UR46, UR22 ;  /* 0x00000016002e7c82 */ /* 0x000fe20008000000 */
[----:B------:R-:W-:Y:S01]  /*13a70*/  UMOV UR47, UR23 ;  /* 0x00000017002f7c82 */ /* 0x000fe20008000000 */
[----:B------:R-:W-:Y:S02]  /*13a80*/  WARPGROUP.DEPBAR.LE gsb0, 0x0 ;  /* 0x00008000000079c5 */ /* 0x000fe40000010000 */
[----:B0-----:R-:W2:Y:S01]  /*13a90*/  LDL.LU R14, [R1+0x760] ;  /* 0x00076000010e7983 */ /* 0x001ea20000300800 */
[----:B---3--:R-:W-:-:S03]  /*13aa0*/  IADD3.X R12, R12, UR60, RZ, P3, !PT ;  /* 0x0000003c0c0c7c10 */ /* 0x008fc60009ffe4ff */
[----:B------:R-:W-:Y:S01]  /*13ab0*/  STL [R1+0x13c], R5 ;  /* 0x00013c0501007387 */ /* 0x000fe20000100800 */
[----:B------:R-:W-:Y:S01]  /*13ac0*/  UMOV UR50, UR10 ;  /* 0x0000000a00327c82 */ /* 0x000fe20008000000 */
[----:B------:R-:W-:Y:S01]  /*13ad0*/  UMOV UR51, UR11 ;  /* 0x0000000b00337c82 */ /* 0x000fe20008000000 */
[----:B------:R-:W-:Y:S01]  /*13ae0*/  IADD3.X R2, R2, UR60, RZ, P4, !PT ;  /* 0x0000003c02027c10 */ /* 0x000fe2000a7fe4ff */
[----:B------:R0:W-:Y:S01]  /*13af0*/  STL [R1+0x12c], R12 ;  /* 0x00012c0c01007387 */ /* 0x0001e20000100800 */
[----:B------:R-:W-:Y:S01]  /*13b00*/  IADD3.X R219, R219, UR60, RZ, P5, !PT ;  /* 0x0000003cdbdb7c10 */ /* 0x000fe2000affe4ff */
[----:B------:R-:W-:Y:S01]  /*13b10*/  UMOV UR54, UR14 ;  /* 0x0000000e00367c82 */ /* 0x000fe20008000000 */
[----:B------:R-:W-:Y:S01]  /*13b20*/  IADD3.X R13, R13, UR60, RZ, P1, !PT ;  /* 0x0000003c0d0d7c10 */ /* 0x000fe20008ffe4ff */
[----:B------:R-:W-:Y:S01]  /*13b30*/  STL [R1+0x134], R7 ;  /* 0x0001340701007387 */ /* 0x000fe20000100800 */
[----:B------:R-:W-:Y:S01]  /*13b40*/  UMOV UR55, UR15 ;  /* 0x0000000f00377c82 */ /* 0x000fe20008000000 */
[----:B------:R-:W-:Y:S01]  /*13b50*/  UMOV UR58, UR18 ;  /* 0x00000012003a7c82 */ /* 0x000fe20008000000 */
[----:B------:R-:W-:Y:S01]  /*13b60*/  UMOV UR59, UR19 ;  /* 0x00000013003b7c82 */ /* 0x000fe20008000000 */
[----:B------:R-:W3:Y:S01]  /*13b70*/  LDC R9, c[0x0][0x238] ;  /* 0x00008e00ff097b82 */ /* 0x000ee20000000800 */
[----:B0-----:R-:W4:Y:S01]  /*13b80*/  LDL.LU R12, [R1+0x75c] ;  /* 0x00075c00010c7983 */ /* 0x001f220000300800 */
[----:B------:R-:W-:-:S06]  /*13b90*/  WARPGROUP.ARRIVE ;  /* 0x00000000000079c5 */ /* 0x000fcc0000000000 */
[----:B------:R-:W-:Y:S03]  /*13ba0*/  HGMMA.64x128x16.F32.BF16 R88, gdesc[UR40].tnspA, R88, gsb0 ;  /* 0x21e00000285879f0 */ /* 0x000fe60008001858 */
[----:B------:R-:W-:Y:S02]  /*13bb0*/  WARPGROUP.DEPBAR.LE gsb0, 0x0 ;  /* 0x00008000000079c5 */ /* 0x000fe40000010000 */
[----:B------:R-:W-:-:S07]  /*13bc0*/  WARPGROUP.ARRIVE ;  /* 0x00000000000079c5 */ /* 0x000fce0000000000 */
[----:B------:R-:W-:Y:S01]  /*13bd0*/  HGMMA.64x128x16.F32.BF16 R24, gdesc[UR44].tnspA, R24, gsb0 ;  /* 0x21e000002c1879f0 */ /* 0x000fe20008001818 */
[----:B------:R-:W-:Y:S02]  /*13be0*/  IADD3 R218, P2, R218, UR5, RZ ;  /* 0x00000005dada7c10 */ /* 0x000fe4000ff5e0ff */
[----:B--2---:R-:W-:-:S03]  /*13bf0*/  IADD3.X R14, R14, UR60, RZ, P6, !PT ;  /* 0x0000003c0e0e7c10 */ /* 0x004fc6000b7fe4ff */
[----:B------:R-:W-:Y:S04]  /*13c00*/  STL [R1+0x108], R218 ;  /* 0x000108da01007387 */ /* 0x000fe80000100800 */
[----:B------:R0:W-:Y:S04]  /*13c10*/  STL [R1+0x124], R2 ;  /* 0x0001240201007387 */ /* 0x0001e80000100800 */
[----:B0-----:R1:W5:Y:S04]  /*13c20*/  LDL.LU R2, [R1+0x758] ;  /* 0x0007580001027983 */ /* 0x0013680000300800 */
[----:B------:R0:W-:Y:S04]  /*13c30*/  STL [R1+0x114], R14 ;  /* 0x0001140e01007387 */ /* 0x0001e80000100800 */
[----:B0-----:R1:W5:Y:S04]  /*13c40*/  LDL.LU R14, [R1+0x754] ;  /* 0x00075400010e7983 */ /* 0x0013680000300800 */
[----:B------:R-:W-:Y:S04]  /*13c50*/  STL [R1+0x11c], R219 ;  /* 0x00011cdb01007387 */ /* 0x000fe80000100800 */
[----:B------:R0:W-:Y:S04]  /*13c60*/  STL [R1+0x10c], R13 ;  /* 0x00010c0d01007387 */ /* 0x0001e80000100800 */
[----:B0-----:R1:W5:Y:S01]  /*13c70*/  LDL.LU R13, [R1+0x750] ;  /* 0x00075000010d7983 */ /* 0x0013620000300800 */
[----:B------:R-:W-:-:S02]  /*13c80*/  WARPGROUP.DEPBAR.LE gsb0, 0x0 ;  /* 0x00008000000079c5 */ /* 0x000fc40000010000 */
[----:B------:R-:W-:-:S06]  /*13c90*/  WARPGROUP.ARRIVE ;  /* 0x00000000000079c5 */ /* 0x000fcc0000000000 */
[----:B------:R-:W-:Y:S01]  /*13ca0*/  HGMMA.64x128x16.F32.BF16 R24, gdesc[UR48].tnspA, R24, gsb0 ;  /* 0x21e00000301879f0 */ /* 0x000fe20008001818 */
[----:B----4-:R-:W-:-:S05]  /*13cb0*/  IADD3.X R12, R12, UR60, RZ, P2, !PT ;  /* 0x0000003c0c0c7c10 */ /* 0x010fca00097fe4ff */
[----:B------:R0:W-:Y:S04]  /*13cc0*/  STL [R1+0x104], R12 ;  /* 0x0001040c01007387 */ /* 0x0001e80000100800 */
[----:B0-----:R1:W5:Y:S01]  /*13cd0*/  LDL.LU R12, [R1+0x74c] ;  /* 0x00074c00010c7983 */ /* 0x0013620000300800 */
[----:B------:R-:W-:Y:S02]  /*13ce0*/  WARPGROUP.DEPBAR.LE gsb0, 0x0 ;  /* 0x00008000000079c5 */ /* 0x000fe40000010000 */
[----:B------:R-:W-:-:S06]  /*13cf0*/  WARPGROUP.ARRIVE ;  /* 0x00000000000079c5 */ /* 0x000fcc0000000000 */
[----:B------:R-:W-:Y:S01]  /*13d00*/  HGMMA.64x128x16.F32.BF16 R24, gdesc[UR52].tnspA, R24, gsb0 ;  /* 0x21e00000341879f0 */ /* 0x000fe20008001818 */
[----:B---3--:R-:W-:Y:S02]  /*13d10*/  IMAD.SHL.U32 R9, R9, 0x40, RZ ;  /* 0x0000004009097824 */ /* 0x008fe400078e00ff */
[----:B------:R-:W-:Y:S02]  /*13d20*/  IMAD.MOV.U32 R7, RZ, RZ, R6 ;  /* 0x000000ffff077224 */ /* 0x000fe400078e0006 */
[----:B------:R-:W-:Y:S02]  /*13d30*/  IMAD.MOV.U32 R5, RZ, RZ, R4 ;  /* 0x000000ffff057224 */ /* 0x000fe400078e0004 */
[----:B------:R-:W-:Y:S02]  /*13d40*/  IMAD.SHL.U32 R9, R9, 0x2, RZ ;  /* 0x0000000209097824 */ /* 0x000fe400078e00ff */
[----:B------:R-:W-:Y:S02]  /*13d50*/  IMAD.MOV.U32 R6, RZ, RZ, R8 ;  /* 0x000000ffff067224 */ /* 0x000fe400078e0008 */
[----:B------:R-:W-:Y:S01]  /*13d60*/  IMAD.MOV.U32 R4, RZ, RZ, R10 ;  /* 0x000000ffff047224 */ /* 0x000fe200078e000a */
[----:B------:R-:W-:-:S02]  /*13d70*/  WARPGROUP.DEPBAR.LE gsb0, 0x0 ;  /* 0x00008000000079c5 */ /* 0x000fc40000010000 */
[----:B------:R-:W-:-:S06]  /*13d80*/  WARPGROUP.ARRIVE ;  /* 0x00000000000079c5 */ /* 0x000fcc0000000000 */
[----:B------:R-:W-:Y:S03]  /*13d90*/  HGMMA.64x128x16.F32.BF16 R24, gdesc[UR56].tnspA, R24, gsb0 ;  /* 0x21e00000381879f0 */ /* 0x000fe60008001818 */
[----:B------:R-:W-:Y:S02]  /*13da0*/  WARPGROUP.DEPBAR.LE gsb0, 0x0 ;  /* 0x00008000000079c5 */ /* 0x000fe40000010000 */
[----:B-1----:R-:W-:Y:S05]  /*13db0*/  @P0 BRA `(.L_x_1) ;  /* 0xffffff3c00980947 */ /* 0x002fea000383ffff */
[----:B-----5:R-:W2:Y:S01]  /*13dc0*/  LDL.LU R2, [R1+0x90] ;  /* 0x0000900001027983 */ /* 0x020ea20000300800 */
[----:B------:R-:W-:Y:S01]  /*13dd0*/  F2FP.BF16.F32.PACK_AB R219, R87, R215 ;  /* 0x000000d757db723e */ /* 0x000fe200000010ff */
[----:B------:R-:W-:Y:S02]  /*13de0*/  IMAD.MOV.U32 R9, RZ, RZ, R217 ;  /* 0x000000ffff097224 */ /* 0x000fe400078e00d9 */
[----:B------:R-:W3:Y:S01]  /*13df0*/  LDL.LU R3, [R1+0x8c] ;  /* 0x00008c0001037983 */ /* 0x000ee20000300800 */
[----:B------:R-:W-:Y:S01]  /*13e00*/  F2FP.BF16.F32.PACK_AB R218, R85, R213 ;  /* 0x000000d555da723e */ /* 0x000fe200000010ff */
[----:B------:R-:W-:Y:S02]  /*13e10*/  IMAD.MOV.U32 R5, RZ, RZ, R216 ;  /* 0x000000ffff057224 */ /* 0x000fe400078e00d8 */
[----:B------:R-:W4:Y:S01]  /*13e20*/  LDL.LU R0, [R1+0x84] ;  /* 0x0000840001007983 */ /* 0x000f220000300800 */
[----:B------:R-:W-:Y:S01]  /*13e30*/  F2FP.BF16.F32.PACK_AB R217, R151, R22 ;  /* 0x0000001697d9723e */ /* 0x000fe200000010ff */
[----:B------:R-:W-:-:S02]  /*13e40*/  IMAD.MOV.U32 R8, RZ, RZ, R23 ;  /* 0x000000ffff087224 */ /* 0x000fc400078e0017 */
[----:B------:R-:W2:Y:S01]  /*13e50*/  LDL.LU R87, [R1+0xc0] ;  /* 0x0000c00001577983 */ /* 0x000ea20000300800 */
[----:B------:R-:W-:-:S03]  /*13e60*/  F2FP.BF16.F32.PACK_AB R216, R149, R21 ;  /* 0x0000001595d8723e */ /* 0x000fc600000010ff */
[----:B------:R-:W3:Y:S01]  /*13e70*/  LDL.LU R215, [R1+0x98] ;  /* 0x0000980001d77983 */ /* 0x000ee20000300800 */
[----:B------:R-:W-:-:S03]  /*13e80*/  F2FP.BF16.F32.PACK_AB R23, R86, R214 ;  /* 0x000000d65617723e */ /* 0x000fc600000010ff */
[----:B------:R-:W4:Y:S04]  /*13e90*/  LDL.LU R85, [R1+0xbc] ;  /* 0x0000bc0001557983 */ /* 0x000f280000300800 */
[----:B------:R-:W3:Y:S01]  /*13ea0*/  LDL.LU R213, [R1+0x94] ;  /* 0x0000940001d57983 */ /* 0x000ee20000300800 */
[----:B------:R-:W-:-:S03]  /*13eb0*/  F2FP.BF16.F32.PACK_AB R22, R84, R212 ;  /* 0x000000d45416723e */ /* 0x000fc600000010ff */
[----:B------:R-:W3:Y:S04]  /*13ec0*/  LDL.LU R151, [R1+0x9c] ;  /* 0x00009c0001977983 */ /* 0x000ee80000300800 */
[----:B------:R-:W2:Y:S01]  /*13ed0*/  LDL.LU R149, [R1+0xa0] ;  /* 0x0000a00001957983 */ /* 0x000ea20000300800 */
[----:B------:R-:W-:-:S03]  /*13ee0*/  F2FP.BF16.F32.PACK_AB R21, R150, R20 ;  /* 0x000000149615723e */ /* 0x000fc600000010ff */
[----:B------:R-:W3:Y:S01]  /*13ef0*/  LDL.LU R86, [R1+0xc8] ;  /* 0x0000c80001567983 */ /* 0x000ee20000300800 */
[----:B------:R-:W-:-:S03]  /*13f00*/  F2FP.BF16.F32.PACK_AB R20, R148, R11 ;  /* 0x0000000b9414723e */ /* 0x000fc600000010ff */
[----:B------:R-:W2:Y:S01]  /*13f10*/  LDL.LU R214, [R1+0xa8] ;  /* 0x0000a80001d67983 */ /* 0x000ea20000300800 */
[----:B------:R-:W-:-:S03]  /*13f20*/  F2FP.BF16.F32.PACK_AB R11, R83, R211 ;  /* 0x000000d3530b723e */ /* 0x000fc600000010ff */
[----:B------:R-:W2:Y:S04]  /*13f30*/  LDL.LU R84, [R1+0xb4] ;  /* 0x0000b40001547983 */ /* 0x000ea80000300800 */
[----:B------:R-:W2:Y:S04]  /*13f40*/  LDL.LU R212, [R1+0xa4] ;  /* 0x0000a40001d47983 */ /* 0x000ea80000300800 */
[----:B------:R-:W2:Y:S04]  /*13f50*/  LDL.LU R150, [R1+0xac] ;  /* 0x0000ac0001967983 */ /* 0x000ea80000300800 */
[----:B------:R-:W2:Y:S04]  /*13f60*/  LDL.LU R148, [R1+0xb0] ;  /* 0x0000b00001947983 */ /* 0x000ea80000300800 */
[----:B------:R-:W2:Y:S04]  /*13f70*/  LDL.LU R83, [R1+0xd0] ;  /* 0x0000d00001537983 */ /* 0x000ea80000300800 */
[----:B------:R-:W2:Y:S01]  /*13f80*/  LDL.LU R211, [R1+0xb8] ;  /* 0x0000b80001d37983 */ /* 0x000ea20000300800 */
[----:B------:R-:W-:-:S03]  /*13f90*/  F2FP.BF16.F32.PACK_AB R10, R81, R209 ;  /* 0x000000d1510a723e */ /* 0x000fc600000010ff */
[----:B------:R-:W2:Y:S04]  /*13fa0*/  LDL.LU R81, [R1+0xcc] ;  /* 0x0000cc0001517983 */ /* 0x000ea80000300800 */
[----:B------:R-:W2:Y:S01]  /*13fb0*/  LDL.LU R209, [R1+0xc4] ;  /* 0x0000c40001d17983 */ /* 0x000ea20000300800 */
[----:B------:R-:W-:Y:S01]  /*13fc0*/  F2FP.BF16.F32.PACK_AB R9, R147, R9 ;  /* 0x000000099309723e */ /* 0x000fe200000010ff */
[----:B------:R-:W-:Y:S01]  /*13fd0*/  IMAD.MOV.U32 R147, RZ, RZ, R5 ;  /* 0x000000ffff937224 */ /* 0x000fe200078e0005 */
[----:B------:R-:W-:Y:S02]  /*13fe0*/  F2FP.BF16.F32.PACK_AB R5, R146, R19 ;  /* 0x000000139205723e */ /* 0x000fe400000010ff */
[----:B------:R-:W-:Y:S02]  /*13ff0*/  F2FP.BF16.F32.PACK_AB R19, R79, R207 ;  /* 0x000000cf4f13723e */ /* 0x000fe400000010ff */
[----:B------:R-:W-:-:S02]  /*14000*/  F2FP.BF16.F32.PACK_AB R79, R78, R206 ;  /* 0x000000ce4e4f723e */ /* 0x000fc400000010ff */
[----:B------:R-:W-:Y:S02]  /*14010*/  F2FP.BF16.F32.PACK_AB R78, R76, R204 ;  /* 0x000000cc4c4e723e */ /* 0x000fe400000010ff */
[----:B------:R-:W-:Y:S02]  /*14020*/  F2FP.BF16.F32.PACK_AB R7, R82, R210 ;  /* 0x000000d25207723e */ /* 0x000fe400000010ff */
[----:B------:R-:W-:Y:S02]  /*14030*/  F2FP.BF16.F32.PACK_AB R82, R73, R201 ;  /* 0x000000c94952723e */ /* 0x000fe400000010ff */
        /* <DEDUP_REMOVED lines=19> */
[----:B----4-:R-:W-:Y:S02]  /*14170*/  F2FP.BF16.F32.PACK_AB R85, R135, R85 ;  /* 0x000000558755723e */ /* 0x010fe400000010ff */
[----:B------:R-:W-:-:S02]  /*14180*/  F2FP.BF16.F32.PACK_AB R135, R67, R195 ;  /* 0x000000c34387723e */ /* 0x000fc400000010ff */
[----:B------:R-:W-:Y:S02]  /*14190*/  F2FP.BF16.F32.PACK_AB R67, R66, R194 ;  /* 0x000000c24243723e */ /* 0x000fe400000010ff */
[----:B------:R-:W-:Y:S02]  /*141a0*/  F2FP.BF16.F32.PACK_AB R66, R64, R192 ;  /* 0x000000c04042723e */ /* 0x000fe400000010ff */
[----:B---3--:R-:W-:Y:S02]  /*141b0*/  F2FP.BF16.F32.PACK_AB R73, R138, R86 ;  /* 0x000000568a49723e */ /* 0x008fe400000010ff */
[----:B------:R-:W-:Y:S02]  /*141c0*/  F2FP.BF16.F32.PACK_AB R86, R69, R197 ;  /* 0x000000c54556723e */ /* 0x000fe400000010ff */
[----:B--2---:R-:W-:Y:S02]  /*141d0*/  F2FP.BF16.F32.PACK_AB R84, R133, R84 ;  /* 0x000000548554723e */ /* 0x004fe400000010ff */
        /* <DEDUP_REMOVED lines=84> */
[----:B------:R-:W-:-:S07]  /*14720*/  F2FP.BF16.F32.PACK_AB R36, R88, R15 ;  /* 0x0000000f5824723e */ /* 0x000fce00000010ff */
.L_x_0:
[----:B------:R-:W0:Y:S01]  /*14730*/  S2R R15, SR_TID.X ;  /* 0x00000000000f7919 */ /* 0x000e220000002100 */
[C---:B------:R-:W-:Y:S01]  /*14740*/  VIADD R0, R12.reuse, 0x1 ;  /* 0x000000010c007836 */ /* 0x040fe20000000000 */
[----:B------:R-:W-:Y:S01]  /*14750*/  ULDC UR5, c[0x0][0x22c] ;  /* 0x00008b0000057ab9 */ /* 0x000fe20000000800 */
[----:B------:R-:W-:Y:S01]  /*14760*/  VIADD R24, R12, 0x2 ;  /* 0x000000020c187836 */ /* 0x000fe20000000000 */
[----:B------:R-:W-:Y:S01]  /*14770*/  ULDC.64 UR8, c[0x0][0x228] ;  /* 0x00008a0000087ab9 */ /* 0x000fe20000000a00 */
[----:B------:R-:W-:Y:S01]  /*14780*/  ULDC.64 UR26, c[0x0][0x228] ;  /* 0x00008a00001a7ab9 */ /* 0x000fe20000000a00 */
[----:B------:R-:W-:Y:S01]  /*14790*/  ISETP.GE.AND P3, PT, R0, UR5, PT ;  /* 0x0000000500007c0c */ /* 0x000fe2000bf66270 */
[----:B------:R-:W-:Y:S01]  /*147a0*/  ULDC UR5, c[0x0][0x22c] ;  /* 0x00008b0000057ab9 */ /* 0x000fe20000000800 */
[----:B------:R-:W-:Y:S01]  /*147b0*/  ISETP.GE.AND P4, PT, R13, UR8, PT ;  /* 0x000000080d007c0c */ /* 0x000fe2000bf86270 */
[----:B------:R-:W-:Y:S01]  /*147c0*/  ULDC UR28, c[0x0][0x248] ;  /* 0x00009200001c7ab9 */ /* 0x000fe20000000800 */
[----:B------:R-:W-:Y:S01]  /*147d0*/  ISETP.GE.AND P1, PT, R24, UR5, PT ;  /* 0x0000000518007c0c */ /* 0x000fe2000bf26270 */
[----:B------:R-:W-:Y:S01]  /*147e0*/  VIADD R24, R12, 0x3 ;  /* 0x000000030c187836 */ /* 0x000fe20000000000 */
[----:B------:R-:W-:Y:S01]  /*147f0*/  ULDC UR5, c[0x0][0x22c] ;  /* 0x00008b0000057ab9 */ /* 0x000fe20000000800 */
[----:B------:R-:W-:Y:S01]  /*14800*/  ULDC.64 UR24, c[0x0][0x228] ;  /* 0x00008a0000187ab9 */ /* 0x000fe20000000a00 */
[----:B------:R-:W-:Y:S01]  /*14810*/  ULDC.64 UR22, c[0x0][0x228] ;  /* 0x00008a0000167ab9 */ /* 0x000fe20000000a00 */
[----:B------:R-:W-:Y:S01]  /*14820*/  ULDC.64 UR20, c[0x0][0x228] ;  /* 0x00008a0000147ab9 */ /* 0x000fe20000000a00 */
[----:B------:R-:W-:Y:S01]  /*14830*/  ISETP.GE.AND P2, PT, R24, UR5, PT ;  /* 0x0000000518007c0c */ /* 0x000fe2000bf46270 */
[----:B------:R-:W-:Y:S01]  /*14840*/  VIADD R24, R12, 0x4 ;  /* 0x000000040c187836 */ /* 0x000fe20000000000 */
[----:B------:R-:W-:Y:S01]  /*14850*/  ULDC UR5, c[0x0][0x22c] ;  /* 0x00008b0000057ab9 */ /* 0x000fe20000000800 */
[----:B------:R-:W-:Y:S01]  /*14860*/  ULDC.64 UR18, c[0x0][0x228] ;  /* 0x00008a0000127ab9 */ /* 0x000fe20000000a00 */
[----:B------:R-:W-:Y:S01]  /*14870*/  ULDC.64 UR16, c[0x0][0x228] ;  /* 0x00008a0000107ab9 */ /* 0x000fe20000000a00 */
[----:B------:R-:W-:Y:S01]  /*14880*/  ULDC.64 UR14, c[0x0][0x228] ;  /* 0x00008a00000e7ab9 */ /* 0x000fe20000000a00 */
[----:B------:R-:W-:Y:S01]  /*14890*/  BAR.SYNC.DEFER_BLOCKING 0x0 ;  /* 0x0000000000007b1d */ /* 0x000fe20000010000 */
[----:B------:R-:W-:-:S05]  /*148a0*/  ISETP.GE.AND P0, PT, R24, UR5, PT ;  /* 0x0000000518007c0c */ /* 0x000fca000bf06270 */
[----:B------:R-:W-:Y:S01]  /*148b0*/  ULDC.64 UR12, c[0x0][0x228] ;  /* 0x00008a00000c7ab9 */ /* 0x000fe20000000a00 */
[----:B------:R-:W-:Y:S01]  /*148c0*/  ULDC.64 UR10, c[0x0][0x228] ;  /* 0x00008a00000a7ab9 */ /* 0x000fe20000000a00 */
[C---:B0-----:R-:W-:Y:S02]  /*148d0*/  IMAD.SHL.U32 R2, R15.reuse, 0x40, RZ ;  /* 0x000000400f027824 */ /* 0x041fe400078e00ff */
[----:B------:R-:W-:-:S03]  /*148e0*/  IMAD.SHL.U32 R0, R15, 0x10, RZ ;  /* 0x000000100f007824 */ /* 0x000fc600078e00ff */
[----:B------:R-:W-:Y:S01]  /*148f0*/  LOP3.LUT R3, R2, 0x400, RZ, 0xc0, !PT ;  /* 0x0000040002037812 */ /* 0x000fe200078ec0ff */
[----:B------:R-:W-:Y:S01]  /*14900*/  IMAD.SHL.U32 R2, R15, 0x8, RZ ;  /* 0x000000080f027824 */ /* 0x000fe200078e00ff */
[----:B------:R-:W-:-:S04]  /*14910*/  LOP3.LUT R0, R0, 0xf0, RZ, 0xc0, !PT ;  /* 0x000000f000007812 */ /* 0x000fc800078ec0ff */
[----:B------:R-:W-:Y:S02]  /*14920*/  IADD3 R3, R3, UR4, R0 ;  /* 0x0000000403037c10 */ /* 0x000fe4000fffe000 */
[----:B------:R-:W-:Y:S02]  /*14930*/  LOP3.LUT R2, R2, 0x300, RZ, 0xc0, !PT ;  /* 0x0000030002027812 */ /* 0x000fe400078ec0ff */
[----:B------:R-:W-:-:S03]  /*14940*/  LOP3.LUT R0, R15, 0x7f, RZ, 0xc0, !PT ;  /* 0x0000007f0f007812 */ /* 0x000fc600078ec0ff */
[----:B------:R-:W-:Y:S01]  /*14950*/  IMAD.IADD R15, R2, 0x1, R3 ;  /* 0x00000001020f7824 */ /* 0x000fe200078e0203 */
[----:B------:R-:W-:Y:S01]  /*14960*/  LEA R0, R0, UR4, 0x4 ;  /* 0x0000000400007c11 */ /* 0x000fe2000f8e20ff */
[----:B------:R-:W0:Y:S01]  /*14970*/  LDC R2, c[0x0][0x244] ;  /* 0x00009100ff027b82 */ /* 0x000e220000000800 */
[----:B------:R-:W-:Y:S02]  /*14980*/  ULDC.64 UR4, c[0x0][0x220] ;  /* 0x0000880000047ab9 */ /* 0x000fe40000000a00 */
[----:B------:R-:W-:Y:S05]  /*14990*/  STSM.16.M88.4 [R15], R36 ;  /* 0x000000240f007844 */ /* 0x000fea0000000200 */
[----:B------:R-:W-:Y:S01]  /*149a0*/  BAR.SYNC.DEFER_BLOCKING 0x0 ;  /* 0x0000000000007b1d */ /* 0x000fe20000010000 */
[----:B0-----:R-:W-:-:S05]  /*149b0*/  IMAD R3, R13, R2, RZ ;  /* 0x000000020d037224 */ /* 0x001fca00078e02ff */
[----:B------:R-:W0:Y:S02]  /*149c0*/  LDS.128 R24, [R0] ;  /* 0x0000000000187984 */ /* 0x000e240000000c00 */
[----:B------:R-:W-:Y:S06]  /*149d0*/  BAR.SYNC.DEFER_BLOCKING 0x0 ;  /* 0x0000000000007b1d */ /* 0x000fec0000010000 */
[----:B------:R-:W-:Y:S02]  /*149e0*/  STSM.16.M88.4 [R15], R40 ;  /* 0x000000280f007844 */ /* 0x000fe40000000200 */
[----:B------:R-:W-:Y:S06]  /*149f0*/  BAR.SYNC.DEFER_BLOCKING 0x0 ;  /* 0x0000000000007b1d */ /* 0x000fec0000010000 */
[----:B------:R-:W1:Y:S02]  /*14a00*/  LDS.128 R28, [R0] ;  /* 0x00000000001c7984 */ /* 0x000e640000000c00 */
[----:B------:R-:W-:Y:S06]  /*14a10*/  BAR.SYNC.DEFER_BLOCKING 0x0 ;  /* 0x0000000000007b1d */ /* 0x000fec0000010000 */
[----:B------:R-:W-:Y:S02]  /*14a20*/  STSM.16.M88.4 [R15], R148 ;  /* 0x000000940f007844 */ /* 0x000fe40000000200 */
[----:B------:R-:W-:Y:S06]  /*14a30*/  BAR.SYNC.DEFER_BLOCKING 0x0 ;  /* 0x0000000000007b1d */ /* 0x000fec0000010000 */
[----:B------:R-:W-:Y:S02]  /*14a40*/  LDS.128 R32, [R0] ;  /* 0x0000000000207984 */ /* 0x000fe40000000c00 */
        /* <DEDUP_REMOVED lines=11> */
[----:B------:R-:W2:Y:S02]  /*14b00*/  LDS.128 R88, [R0] ;  /* 0x0000000000587984 */ /* 0x000ea40000000c00 */
[----:B------:R-:W-:Y:S06]  /*14b10*/  BAR.SYNC.DEFER_BLOCKING 0x0 ;  /* 0x0000000000007b1d */ /* 0x000fec0000010000 */
[----:B------:R-:W-:Y:S02]  /*14b20*/  STSM.16.M88.4 [R15], R104 ;  /* 0x000000680f007844 */ /* 0x000fe40000000200 */
[----:B------:R-:W-:Y:S06]  /*14b30*/  BAR.SYNC.DEFER_BLOCKING 0x0 ;  /* 0x0000000000007b1d */ /* 0x000fec0000010000 */
[----:B------:R-:W3:Y:S02]  /*14b40*/  LDS.128 R92, [R0] ;  /* 0x00000000005c7984 */ /* 0x000ee40000000c00 */
[----:B------:R-:W-:Y:S06]  /*14b50*/  BAR.SYNC.DEFER_BLOCKING 0x0 ;  /* 0x0000000000007b1d */ /* 0x000fec0000010000 */
[----:B------:R-:W-:Y:S02]  /*14b60*/  STSM.16.M88.4 [R15], R140 ;  /* 0x0000008c0f007844 */ /* 0x000fe40000000200 */
[----:B------:R-:W-:Y:S06]  /*14b70*/  BAR.SYNC.DEFER_BLOCKING 0x0 ;  /* 0x0000000000007b1d */ /* 0x000fec0000010000 */
[----:B------:R-:W4:Y:S02]  /*14b80*/  LDS.128 R96, [R0] ;  /* 0x0000000000607984 */ /* 0x000f240000000c00 */
[----:B------:R-:W-:Y:S06]  /*14b90*/  BAR.SYNC.DEFER_BLOCKING 0x0 ;  /* 0x0000000000007b1d */ /* 0x000fec0000010000 */
[----:B------:R-:W-:Y:S02]  /*14ba0*/  STSM.16.M88.4 [R15], R136 ;  /* 0x000000880f007844 */ /* 0x000fe40000000200 */
[----:B------:R-:W-:Y:S06]  /*14bb0*/  BAR.SYNC.DEFER_BLOCKING 0x0 ;  /* 0x0000000000007b1d */ /* 0x000fec0000010000 */
[----:B------:R-:W5:Y:S02]  /*14bc0*/  LDS.128 R100, [R0] ;  /* 0x0000000000647984 */ /* 0x000f640000000c00 */
[----:B------:R-:W-:Y:S06]  /*14bd0*/  BAR.SYNC.DEFER_BLOCKING 0x0 ;  /* 0x0000000000007b1d */ /* 0x000fec0000010000 */
[----:B------:R-:W-:Y:S02]  /*14be0*/  STSM.16.M88.4 [R15], R108 ;  /* 0x0000006c0f007844 */ /* 0x000fe40000000200 */
[----:B------:R-:W-:Y:S06]  /*14bf0*/  BAR.SYNC.DEFER_BLOCKING 0x0 ;  /* 0x0000000000007b1d */ /* 0x000fec0000010000 */
[----:B------:R-:W5:Y:S02]  /*14c00*/  LDS.128 R104, [R0] ;  /* 0x0000000000687984 */ /* 0x000f640000000c00 */
[----:B------:R-:W-:Y:S06]  /*14c10*/  BAR.SYNC.DEFER_BLOCKING 0x0 ;  /* 0x0000000000007b1d */ /* 0x000fec0000010000 */
[----:B------:R-:W-:Y:S02]  /*14c20*/  STSM.16.M88.4 [R15], R44 ;  /* 0x0000002c0f007844 */ /* 0x000fe40000000200 */
[----:B------:R-:W-:Y:S06]  /*14c30*/  BAR.SYNC.DEFER_BLOCKING 0x0 ;  /* 0x0000000000007b1d */ /* 0x000fec0000010000 */
[----:B------:R-:W-:Y:S02]  /*14c40*/  LDS.128 R140, [R0] ;  /* 0x00000000008c7984 */ /* 0x000fe40000000c00 */
        /* <DEDUP_REMOVED lines=61> */
[----:B------:R0:W-:Y:S02]  /*15020*/  STSM.16.M88.4 [R15], R76 ;  /* 0x0000004c0f007844 */ /* 0x0001e40000000200 */
[----:B------:R-:W-:Y:S01]  /*15030*/  BAR.SYNC.DEFER_BLOCKING 0x0 ;  /* 0x0000000000007b1d */ /* 0x000fe20000010000 */
[----:B0-----:R-:W-:Y:S01]  /*15040*/  IMAD R76, R2, 0x80, R3 ;  /* 0x00000080024c7824 */ /* 0x001fe200078e0203 */
[----:B------:R-:W-:-:S04]  /*15050*/  LEA R2, P6, R3, UR4, 0x1 ;  /* 0x0000000403027c11 */ /* 0x000fc8000f8c08ff */
[----:B------:R-:W-:Y:S02]  /*15060*/  LEA.HI.X.SX32 R3, R3, UR5, 0x1, P6 ;  /* 0x0000000503037c11 */ /* 0x000fe4000b0f0eff */
[C---:B------:R-:W-:Y:S01]  /*15070*/  ISETP.GE.AND P6, PT, R12.reuse, UR9, PT ;  /* 0x000000090c007c0c */ /* 0x040fe2000bfc6270 */
[----:B------:R-:W-:Y:S02]  /*15080*/  ULDC.64 UR8, c[0x0][0x228] ;  /* 0x00008a0000087ab9 */ /* 0x000fe40000000a00 */
[----:B------:R-:W-:Y:S01]  /*15090*/  ISETP.LT.AND P4, PT, R12, UR9, !P4 ;  /* 0x000000090c007c0c */ /* 0x000fe2000e781270 */
[----:B------:R-:W0:Y:S01]  /*150a0*/  LDS.128 R132, [R0] ;  /* 0x0000000000847984 */ /* 0x000e220000000c00 */
[----:B------:R-:W-:Y:S01]  /*150b0*/  BAR.SYNC.DEFER_BLOCKING 0x0 ;  /* 0x0000000000007b1d */ /* 0x000fe20000010000 */
[----:B------:R-:W-:-:S05]  /*150c0*/  ISETP.LT.AND P6, PT, R14, UR26, !P6 ;  /* 0x0000001a0e007c0c */ /* 0x000fca000f7c1270 */
[----:B------:R-:W-:Y:S02]  /*150d0*/  STSM.16.M88.4 [R15], R16 ;  /* 0x000000100f007844 */ /* 0x000fe40000000200 */
[----:B------:R-:W-:Y:S06]  /*150e0*/  BAR.SYNC.DEFER_BLOCKING 0x0 ;  /* 0x0000000000007b1d */ /* 0x000fec0000010000 */
[----:B------:R-:W0:Y:S02]  /*150f0*/  LDS.128 R72, [R0] ;  /* 0x0000000000487984 */ /* 0x000e240000000c00 */
[----:B------:R-:W-:Y:S06]  /*15100*/  BAR.SYNC.DEFER_BLOCKING 0x0 ;  /* 0x0000000000007b1d */ /* 0x000fec0000010000 */
[----:B------:R-:W-:Y:S02]  /*15110*/  STSM.16.M88.4 [R15], R4 ;  /* 0x000000040f007844 */ /* 0x000fe40000000200 */
[----:B------:R-:W-:Y:S06]  /*15120*/  BAR.SYNC.DEFER_BLOCKING 0x0 ;  /* 0x0000000000007b1d */ /* 0x000fec0000010000 */
[----:B------:R-:W0:Y:S02]  /*15130*/  LDS.128 R80, [R0] ;  /* 0x0000000000507984 */ /* 0x000e240000000c00 */
[----:B------:R-:W-:Y:S06]  /*15140*/  BAR.SYNC.DEFER_BLOCKING 0x0 ;  /* 0x0000000000007b1d */ /* 0x000fec0000010000 */
[----:B------:R1:W-:Y:S02]  /*15150*/  STSM.16.M88.4 [R15], R8 ;  /* 0x000000080f007844 */ /* 0x0003e40000000200 */
[----:B------:R-:W-:Y:S01]  /*15160*/  BAR.SYNC.DEFER_BLOCKING 0x0 ;  /* 0x0000000000007b1d */ /* 0x000fe20000010000 */
[----:B-1----:R-:W-:-:S05]  /*15170*/  LEA R8, P5, R76, UR4, 0x1 ;  /* 0x000000044c087c11 */ /* 0x002fca000f8a08ff */
[----:B------:R-:W-:Y:S01]  /*15180*/  ULDC UR4, c[0x0][0x22c] ;  /* 0x00008b0000047ab9 */ /* 0x000fe20000000800 */
[----:B------:R-:W-:Y:S02]  /*15190*/  LEA.HI.X.SX32 R9, R76, UR5, 0x1, P5 ;  /* 0x000000054c097c11 */ /* 0x000fe4000a8f0eff */
[----:B------:R-:W-:Y:S02]  /*151a0*/  ISETP.LT.AND P5, PT, R13, UR24, !P3 ;  /* 0x000000180d007c0c */ /* 0x000fe4000dfa1270 */
[----:B------:R-:W-:Y:S01]  /*151b0*/  ISETP.LT.AND P3, PT, R14, UR22, !P3 ;  /* 0x000000160e007c0c */ /* 0x000fe2000df61270 */
[----:B------:R-:W1:Y:S01]  /*151c0*/  LDS.128 R16, [R0] ;  /* 0x0000000000107984 */ /* 0x000e620000000c00 */
[----:B------:R-:W-:Y:S06]  /*151d0*/  BAR.SYNC.DEFER_BLOCKING 0x0 ;  /* 0x0000000000007b1d */ /* 0x000fec0000010000 */
[----:B------:R2:W-:Y:S02]  /*151e0*/  STSM.16.M88.4 [R15], R20 ;  /* 0x000000140f007844 */ /* 0x0005e40000000200 */
[----:B------:R-:W-:Y:S01]  /*151f0*/  BAR.SYNC.DEFER_BLOCKING 0x0 ;  /* 0x0000000000007b1d */ /* 0x000fe20000010000 */
[----:B--2---:R-:W-:Y:S01]  /*15200*/  IMAD R21, R12, UR28, RZ ;  /* 0x0000001c0c157c24 */ /* 0x004fe2000f8e02ff */
[----:B------:R-:W-:Y:S01]  /*15210*/  PRMT R23, R24, 0x7632, R23 ;  /* 0x0000763218177816 */ /* 0x000fe20000000017 */
[----:B------:R-:W-:-:S02]  /*15220*/  VIADD R22, R12, 0x5 ;  /* 0x000000050c167836 */ /* 0x000fc40000000000 */
[C---:B------:R-:W-:Y:S01]  /*15230*/  IMAD.WIDE R10, R21.reuse, 0x2, R2 ;  /* 0x00000002150a7825 */ /* 0x040fe200078e0202 */
[----:B------:R-:W2:Y:S02]  /*15240*/  LDS.128 R4, [R0] ;  /* 0x0000000000047984 */ /* 0x000ea40000000c00 */
[----:B------:R-:W-:Y:S06]  /*15250*/  BAR.SYNC.DEFER_BLOCKING 0x0 ;  /* 0x0000000000007b1d */ /* 0x000fec0000010000 */
[----:B------:R3:W-:Y:S02]  /*15260*/  STSM.16.M88.4 [R15], R216 ;  /* 0x000000d80f007844 */ /* 0x0007e40000000200 */
[----:B------:R-:W-:Y:S01]  /*15270*/  BAR.SYNC.DEFER_BLOCKING 0x0 ;  /* 0x0000000000007b1d */ /* 0x000fe20000010000 */
[----:B---3--:R-:W-:-:S02]  /*15280*/  VIADD R15, R21, UR28 ;  /* 0x0000001c150f7c36 */ /* 0x008fc40008000000 */
[----:B------:R-:W-:-:S04]  /*15290*/  IMAD.WIDE R20, R21, 0x2, R8 ;  /* 0x0000000215147825 */ /* 0x000fc800078e0208 */
[----:B------:R-:W-:-:S04]  /*152a0*/  IMAD.WIDE R76, R15, 0x2, R8 ;  /* 0x000000020f4c7825 */ /* 0x000fc800078e0208 */
[----:B------:R-:W-:Y:S01]  /*152b0*/  VIADD R79, R15, UR28 ;  /* 0x0000001c0f4f7c36 */ /* 0x000fe20008000000 */
[----:B------:R3:W-:Y:S01]  /*152c0*/  @P4 STG.E.U16 desc[UR6][R10.64], R24 ;  /* 0x000000180a004986 */ /* 0x0007e2000c101506 */
[----:B------:R-:W-:Y:S01]  /*152d0*/  ISETP.GE.AND P4, PT, R22, UR4, PT ;  /* 0x0000000416007c0c */ /* 0x000fe2000bf86270 */
[----:B------:R-:W-:Y:S02]  /*152e0*/  ULDC UR4, c[0x0][0x22c] ;  /* 0x00008b0000047ab9 */ /* 0x000fe40000000800 */
[----:B------:R4:W-:Y:S01]  /*152f0*/  @P6 STG.E.U16 desc[UR6][R20.64], R23 ;  /* 0x0000001714006986 */ /* 0x0009e2000c101506 */
[----:B------:R-:W-:Y:S02]  /*15300*/  ISETP.LT.AND P6, PT, R13, UR20, !P1 ;  /* 0x000000140d007c0c */ /* 0x000fe4000cfc1270 */
[----:B------:R-:W-:Y:S01]  /*15310*/  ISETP.LT.AND P1, PT, R14, UR18, !P1 ;  /* 0x000000120e007c0c */ /* 0x000fe2000cf21270 */
[----:B------:R-:W-:Y:S01]  /*15320*/  ULDC UR18, c[0x0][0x228] ;  /* 0x00008a0000127ab9 */ /* 0x000fe20000000800 */
[----:B---3--:R-:W-:Y:S01]  /*15330*/  PRMT R11, R28, 0x7632, R11 ;  /* 0x000076321c0b7816 */ /* 0x008fe2000000000b */
[----:B----4-:R-:W-:-:S04]  /*15340*/  IMAD.WIDE R22, R15, 0x2, R2 ;  /* 0x000000020f167825 */ /* 0x010fc800078e0202 */
[----:B------:R-:W-:Y:S01]  /*15350*/  IMAD.WIDE R20, R79, 0x2, R8 ;  /* 0x000000024f147825 */ /* 0x000fe200078e0208 */
[----:B------:R3:W-:Y:S03]  /*15360*/  @P5 STG.E.U16 desc[UR6][R22.64], R28 ;  /* 0x0000001c16005986 */ /* 0x0007e6000c101506 */
[----:B------:R-:W-:Y:S01]  /*15370*/  VIADD R15, R12, 0x6 ;  /* 0x000000060c0f7836 */ /* 0x000fe20000000000 */
[----:B------:R4:W-:Y:S01]  /*15380*/  @P3 STG.E.U16 desc[UR6][R76.64], R11 ;  /* 0x0000000b4c003986 */ /* 0x0009e2000c101506 */
[----:B------:R-:W-:Y:S01]  /*15390*/  ISETP.LT.AND P3, PT, R13, UR16, !P2 ;  /* 0x000000100d007c0c */ /* 0x000fe2000d761270 */
[----:B------:R-:W-:Y:S01]  /*153a0*/  ULDC UR16, c[0x0][0x228] ;  /* 0x00008a0000107ab9 */ /* 0x000fe20000000800 */
[----:B------:R-:W-:Y:S01]  /*153b0*/  ISETP.LT.AND P2, PT, R14, UR14, !P2 ;  /* 0x0000000e0e007c0c */ /* 0x000fe2000d741270 */
[----:B------:R-:W-:Y:S01]  /*153c0*/  ULDC UR14, c[0x0][0x228] ;  /* 0x00008a00000e7ab9 */ /* 0x000fe20000000800 */
[----:B------:R-:W-:Y:S01]  /*153d0*/  ISETP.GE.AND P5, PT, R15, UR4, PT ;  /* 0x000000040f007c0c */ /* 0x000fe2000bfa6270 */
[----:B------:R-:W-:Y:S01]  /*153e0*/  VIADD R15, R12, 0x7 ;  /* 0x000000070c0f7836 */ /* 0x000fe20000000000 */
[----:B------:R-:W-:Y:S01]  /*153f0*/  ULDC UR4, c[0x0][0x22c] ;  /* 0x00008b0000047ab9 */ /* 0x000fe20000000800 */
[----:B---3--:R-:W-:-:S02]  /*15400*/  PRMT R23, R25, 0x7632, R23 ;  /* 0x0000763219177816 */ /* 0x008fc40000000017 */
[----:B------:R-:W-:Y:S01]  /*15410*/  PRMT R28, R88, 0x7632, R28 ;  /* 0x00007632581c7816 */ /* 0x000fe2000000001c */
[----:B----4-:R-:W-:-:S04]  /*15420*/  IMAD.WIDE R10, R79, 0x2, R2 ;  /* 0x000000024f0a7825 */ /* 0x010fc800078e0202 */
[----:B------:R-:W-:Y:S01]  /*15430*/  VIADD R79, R79, UR28 ;  /* 0x0000001c4f4f7c36 */ /* 0x000fe20008000000 */
[----:B------:R3:W-:Y:S01]  /*15440*/  @P6 STG.E.U16 desc[UR6][R10.64], R25 ;  /* 0x000000190a006986 */ /* 0x0007e2000c101506 */
[----:B------:R-:W-:Y:S01]  /*15450*/  ISETP.LT.AND P6, PT, R13, UR12, !P0 ;  /* 0x0000000c0d007c0c */ /* 0x000fe2000c7c1270 */
[----:B------:R-:W-:Y:S01]  /*15460*/  ULDC UR12, c[0x0][0x228] ;  /* 0x00008a00000c7ab9 */ /* 0x000fe20000000800 */
[----:B------:R-:W-:Y:S01]  /*15470*/  ISETP.LT.AND P0, PT, R14, UR10, !P0 ;  /* 0x0000000a0e007c0c */ /* 0x000fe2000c701270 */
[----:B------:R4:W-:Y:S01]  /*15480*/  @P1 STG.E.U16 desc[UR6][R20.64], R23 ;  /* 0x0000001714001986 */ /* 0x0009e2000c101506 */
[----:B------:R-:W-:Y:S01]  /*15490*/  ISETP.GE.AND P1, PT, R15, UR4, PT ;  /* 0x000000040f007c0c */ /* 0x000fe2000bf26270 */
[----:B------:R-:W-:Y:S01]  /*154a0*/  VIADD R15, R12, 0x8 ;  /* 0x000000080c0f7836 */ /* 0x000fe20000000000 */
[----:B------:R-:W-:Y:S01]  /*154b0*/  ULDC UR4, c[0x0][0x22c] ;  /* 0x00008b0000047ab9 */ /* 0x000fe20000000800 */
[----:B------:R-:W-:Y:S01]  /*154c0*/  ULDC UR10, c[0x0][0x228] ;  /* 0x00008a00000a7ab9 */ /* 0x000fe20000000800 */
[----:B---3--:R-:W-:-:S02]  /*154d0*/  VIADD R25, R79, UR28 ;  /* 0x0000001c4f197c36 */ /* 0x008fc40008000000 */
[----:B------:R-:W-:-:S04]  /*154e0*/  IMAD.WIDE R10, R79, 0x2, R8 ;  /* 0x000000024f0a7825 */ /* 0x000fc800078e0208 */
[----:B----4-:R-:W-:-:S04]  /*154f0*/  IMAD.WIDE R22, R79, 0x2, R2 ;  /* 0x000000024f167825 */ /* 0x010fc800078e0202 */
[----:B------:R-:W-:Y:S01]  /*15500*/  IMAD.WIDE R20, R25, 0x2, R2 ;  /* 0x0000000219147825 */ /* 0x000fe200078e0202 */
[----:B------:R3:W-:Y:S01]  /*15510*/  @P3 STG.E.U16 desc[UR6][R22.64], R29 ;  /* 0x0000001d16003986 */ /* 0x0007e2000c101506 */
[----:B------:R-:W-:Y:S01]  /*15520*/  ISETP.GE.AND P3, PT, R15, UR4, PT ;  /* 0x000000040f007c0c */ /* 0x000fe2000bf66270 */
[----:B------:R-:W-:Y:S01]  /*15530*/  ULDC.64 UR4, c[0x0][0x228] ;  /* 0x00008a0000047ab9 */ /* 0x000fe20000000a00 */
[----:B------:R-:W-:Y:S01]  /*15540*/  VIADD R15, R12, 0x9 ;  /* 0x000000090c0f7836 */ /* 0x000fe20000000000 */
[----:B---3--:R-:W-:-:S05]  /*15550*/  PRMT R23, R29, 0x7632, R23 ;  /* 0x000076321d177816 */ /* 0x008fca0000000017 */
[----:B------:R3:W-:Y:S04]  /*15560*/  @P2 STG.E.U16 desc[UR6][R10.64], R23 ;  /* 0x000000170a002986 */ /* 0x0007e8000c101506 */
[----:B------:R4:W-:Y:S01]  /*15570*/  @P6 STG.E.U16 desc[UR6][R20.64], R26 ;  /* 0x0000001a14006986 */ /* 0x0009e2000c101506 */
[C---:B------:R-:W-:Y:S01]  /*15580*/  ISETP.LT.AND P6, PT, R13.reuse, UR8, !P5 ;  /* 0x000000080d007c0c */ /* 0x040fe2000efc1270 */
[----:B------:R-:W-:Y:S02]  /*15590*/  ULDC.64 UR8, c[0x0][0x228] ;  /* 0x00008a0000087ab9 */ /* 0x000fe40000000a00 */
[----:B------:R-:W-:Y:S01]  /*155a0*/  ISETP.LT.AND P2, PT, R13, UR8, !P4 ;  /* 0x000000080d007c0c */ /* 0x000fe2000e741270 */
[----:B------:R-:W-:Y:S01]  /*155b0*/  ULDC UR8, c[0x0][0x228] ;  /* 0x00008a0000087ab9 */ /* 0x000fe20000000800 */
[----:B------:R-:W-:Y:S01]  /*155c0*/  ISETP.LT.AND P4, PT, R14, UR4, !P4 ;  /* 0x000000040e007c0c */ /* 0x000fe2000e781270 */
[----:B------:R-:W-:Y:S01]  /*155d0*/  ULDC UR4, c[0x0][0x22c] ;  /* 0x00008b0000047ab9 */ /* 0x000fe20000000800 */
[----:B---3--:R-:W-:Y:S01]  /*155e0*/  PRMT R11, R26, 0x7632, R11 ;  /* 0x000076321a0b7816 */ /* 0x008fe2000000000b */
[C---:B------:R-:W-:Y:S01]  /*155f0*/  IMAD.WIDE R22, R25.reuse, 0x2, R8 ;  /* 0x0000000219167825 */ /* 0x040fe200078e0208 */
[----:B------:R-:W-:Y:S01]  /*15600*/  ISETP.LT.AND P5, PT, R14, UR8, !P5 ;  /* 0x000000080e007c0c */ /* 0x000fe2000efa1270 */
[----:B------:R-:W-:Y:S01]  /*15610*/  ULDC UR8, c[0x0][0x228] ;  /* 0x00008a0000087ab9 */ /* 0x000fe20000000800 */
[----:B----4-:R-:W-:Y:S01]  /*15620*/  PRMT R26, R40, 0x7632, R26 ;  /* 0x00007632281a7816 */ /* 0x010fe2000000001a */
[----:B------:R-:W-:Y:S01]  /*15630*/  VIADD R25, R25, UR28 ;  /* 0x0000001c19197c36 */ /* 0x000fe20008000000 */
[----:B------:R3:W-:Y:S01]  /*15640*/  @P0 STG.E.U16 desc[UR6][R22.64], R11 ;  /* 0x0000000b16000986 */ /* 0x0007e2000c101506 */
[----:B------:R-:W-:Y:S01]  /*15650*/  ISETP.GE.AND P0, PT, R15, UR4, PT ;  /* 0x000000040f007c0c */ /* 0x000fe2000bf06270 */
[----:B------:R-:W-:Y:S01]  /*15660*/  VIADD R15, R12, 0xa ;  /* 0x0000000a0c0f7836 */ /* 0x000fe20000000000 */
[----:B------:R-:W-:Y:S01]  /*15670*/  ULDC UR4, c[0x0][0x22c] ;  /* 0x00008b0000047ab9 */ /* 0x000fe20000000800 */
[----:B------:R-:W-:-:S04]  /*15680*/  IMAD.WIDE R20, R25, 0x2, R8 ;  /* 0x0000000219147825 */ /* 0x000fc800078e0208 */
[C---:B------:R-:W-:Y:S02]  /*15690*/  VIADD R29, R25.reuse, UR28 ;  /* 0x0000001c191d7c36 */ /* 0x040fe40008000000 */
[----:B---3--:R-:W-:Y:S01]  /*156a0*/  IMAD.WIDE R10, R25, 0x2, R2 ;  /* 0x00000002190a7825 */ /* 0x008fe200078e0202 */
[----:B------:R-:W-:-:S03]  /*156b0*/  PRMT R23, R30, 0x7632, R23 ;  /* 0x000076321e177816 */ /* 0x000fc60000000017 */
[----:B------:R-:W-:Y:S01]  /*156c0*/  IMAD.WIDE R24, R29, 0x2, R2 ;  /* 0x000000021d187825 */ /* 0x000fe200078e0202 */
[----:B------:R3:W-:Y:S01]  /*156d0*/  @P2 STG.E.U16 desc[UR6][R10.64], R30 ;  /* 0x0000001e0a002986 */ /* 0x0007e2000c101506 */
[----:B------:R-:W-:Y:S01]  /*156e0*/  ISETP.GE.AND P2, PT, R15, UR4, PT ;  /* 0x000000040f007c0c */ /* 0x000fe2000bf46270 */
[----:B------:R-:W-:Y:S01]  /*156f0*/  ULDC UR4, c[0x0][0x22c] ;  /* 0x00008b0000047ab9 */ /* 0x000fe20000000800 */
[----:B------:R-:W-:Y:S01]  /*15700*/  VIADD R15, R12, 0xb ;  /* 0x0000000b0c0f7836 */ /* 0x000fe20000000000 */
[----:B------:R4:W-:Y:S01]  /*15710*/  @P4 STG.E.U16 desc[UR6][R20.64], R23 ;  /* 0x0000001714004986 */ /* 0x0009e2000c101506 */
[----:B------:R-:W-:Y:S01]  /*15720*/  ISETP.LT.AND P4, PT, R13, UR10, !P1 ;  /* 0x0000000a0d007c0c */ /* 0x000fe2000cf81270 */
[----:B------:R-:W-:Y:S01]  /*15730*/  VIADD R77, R29, UR28 ;  /* 0x0000001c1d4d7c36 */ /* 0x000fe20008000000 */
[----:B------:R-:W-:Y:S01]  /*15740*/  ISETP.LT.AND P1, PT, R14, UR12, !P1 ;  /* 0x0000000c0e007c0c */ /* 0x000fe2000cf21270 */
[----:B------:R5:W-:Y:S01]  /*15750*/  @P6 STG.E.U16 desc[UR6][R24.64], R27 ;  /* 0x0000001b18006986 */ /* 0x000be2000c101506 */
[----:B------:R-:W-:Y:S01]  /*15760*/  ISETP.GE.AND P6, PT, R15, UR4, PT ;  /* 0x000000040f007c0c */ /* 0x000fe2000bfc6270 */
[----:B------:R-:W-:Y:S01]  /*15770*/  VIADD R15, R12, 0xc ;  /* 0x0000000c0c0f7836 */ /* 0x000fe20000000000 */
[----:B------:R-:W-:Y:S01]  /*15780*/  ULDC UR4, c[0x0][0x22c] ;  /* 0x00008b0000047ab9 */ /* 0x000fe20000000800 */
[----:B---3--:R-:W-:Y:S01]  /*15790*/  IMAD.WIDE R10, R29, 0x2, R8 ;  /* 0x000000021d0a7825 */ /* 0x008fe200078e0208 */
[----:B------:R-:W-:Y:S01]  /*157a0*/  ULDC UR10, c[0x0][0x228] ;  /* 0x00008a00000a7ab9 */ /* 0x000fe20000000800 */
[----:B------:R-:W-:-:S02]  /*157b0*/  ULDC UR12, c[0x0][0x228] ;  /* 0x00008a00000c7ab9 */ /* 0x000fc40000000800 */
[----:B----4-:R-:W-:Y:S01]  /*157c0*/  IMAD.WIDE R20, R77, 0x2, R2 ;  /* 0x000000024d147825 */ /* 0x010fe200078e0202 */
[----:B-----5:R-:W-:-:S03]  /*157d0*/  PRMT R27, R27, 0x7632, R27 ;  /* 0x000076321b1b7816 */ /* 0x020fc6000000001b */
[----:B------:R-:W-:Y:S01]  /*157e0*/  IMAD.WIDE R22, R77, 0x2, R8 ;  /* 0x000000024d167825 */ /* 0x000fe200078e0208 */
[----:B------:R-:W-:Y:S01]  /*157f0*/  PRMT R24, R31, 0x7632, R24 ;  /* 0x000076321f187816 */ /* 0x000fe20000000018 */
[----:B------:R3:W-:Y:S01]  /*15800*/  @P5 STG.E.U16 desc[UR6][R10.64], R27 ;  /* 0x0000001b0a005986 */ /* 0x0007e2000c101506 */
[----:B------:R-:W-:Y:S01]  /*15810*/  ISETP.GE.AND P5, PT, R15, UR4, PT ;  /* 0x000000040f007c0c */ /* 0x000fe2000bfa6270 */
[----:B------:R-:W-:Y:S01]  /*15820*/  ULDC UR4, c[0x0][0x228] ;  /* 0x00008a0000047ab9 */ /* 0x000fe20000000800 */
[----:B------:R-:W-:Y:S01]  /*15830*/  VIADD R77, R77, UR28 ;  /* 0x0000001c4d4d7c36 */ /* 0x000fe20008000000 */
[----:B------:R4:W-:Y:S01]  /*15840*/  @P4 STG.E.U16 desc[UR6][R20.64], R31 ;  /* 0x0000001f14004986 */ /* 0x0009e2000c101506 */
[----:B------:R-:W-:Y:S01]  /*15850*/  VIADD R15, R12, 0xd ;  /* 0x0000000d0c0f7836 */ /* 0x000fe20000000000 */
[C---:B------:R-:W-:Y:S01]  /*15860*/  ISETP.LT.AND P4, PT, R13.reuse, UR10, !P0 ;  /* 0x0000000a0d007c0c */ /* 0x040fe2000c781270 */
[----:B------:R-:W-:Y:S01]  /*15870*/  ULDC UR10, c[0x0][0x228] ;  /* 0x00008a00000a7ab9 */ /* 0x000fe20000000800 */
[----:B------:R5:W-:Y:S01]  /*15880*/  @P1 STG.E.U16 desc[UR6][R22.64], R24 ;  /* 0x0000001816001986 */ /* 0x000be2000c101506 */
[----:B------:R-:W-:Y:S01]  /*15890*/  ISETP.LT.AND P1, PT, R13, UR4, !P3 ;  /* 0x000000040d007c0c */ /* 0x000fe2000df21270 */
[----:B------:R-:W-:Y:S01]  /*158a0*/  ULDC UR4, c[0x0][0x22c] ;  /* 0x00008b0000047ab9 */ /* 0x000fe20000000800 */
[C---:B------:R-:W-:Y:S01]  /*158b0*/  ISETP.LT.AND P3, PT, R14.reuse, UR8, !P3 ;  /* 0x000000080e007c0c */ /* 0x040fe2000df61270 */
[----:B------:R-:W-:Y:S01]  /*158c0*/  ULDC UR8, c[0x0][0x228] ;  /* 0x00008a0000087ab9 */ /* 0x000fe20000000800 */
[----:B---3--:R-:W-:Y:S01]  /*158d0*/  IMAD.WIDE R10, R77, 0x2, R2 ;  /* 0x000000024d0a7825 */ /* 0x008fe200078e0202 */
[----:B------:R-:W-:Y:S01]  /*158e0*/  ISETP.LT.AND P0, PT, R14, UR8, !P0 ;  /* 0x000000080e007c0c */ /* 0x000fe2000c701270 */
[----:B------:R-:W-:-:S02]  /*158f0*/  ULDC UR8, c[0x0][0x228] ;  /* 0x00008a0000087ab9 */ /* 0x000fc40000000800 */
[----:B----4-:R-:W-:Y:S01]  /*15900*/  IMAD.WIDE R20, R77, 0x2, R8 ;  /* 0x000000024d147825 */ /* 0x010fe200078e0208 */
[----:B-----5:R-:W-:-:S03]  /*15910*/  PRMT R23, R32, 0x7632, R23 ;  /* 0x0000763220177816 */ /* 0x020fc60000000017 */
[----:B------:R-:W-:Y:S01]  /*15920*/  VIADD R77, R77, UR28 ;  /* 0x0000001c4d4d7c36 */ /* 0x000fe20008000000 */
[----:B------:R3:W-:Y:S01]  /*15930*/  @P1 STG.E.U16 desc[UR6][R10.64], R32 ;  /* 0x000000200a001986 */ /* 0x0007e2000c101506 */
[----:B------:R-:W-:Y:S01]  /*15940*/  ISETP.GE.AND P1, PT, R15, UR4, PT ;  /* 0x000000040f007c0c */ /* 0x000fe2000bf26270 */
[----:B------:R-:W-:Y:S01]  /*15950*/  ULDC UR4, c[0x0][0x228] ;  /* 0x00008a0000047ab9 */ /* 0x000fe20000000800 */
[----:B------:R-:W-:Y:S01]  /*15960*/  IMAD.WIDE R24, R77, 0x2, R8 ;  /* 0x000000024d187825 */ /* 0x000fe200078e0208 */
[----:B------:R4:W-:Y:S01]  /*15970*/  @P3 STG.E.U16 desc[UR6][R20.64], R23 ;  /* 0x0000001714003986 */ /* 0x0009e2000c101506 */
[----:B------:R-:W-:Y:S01]  /*15980*/  ISETP.LT.AND P3, PT, R13, UR4, !P2 ;  /* 0x000000040d007c0c */ /* 0x000fe2000d761270 */
[----:B------:R-:W-:Y:S01]  /*15990*/  ULDC UR4, c[0x0][0x22c] ;  /* 0x00008b0000047ab9 */ /* 0x000fe20000000800 */
[----:B------:R-:W-:Y:S01]  /*159a0*/  ISETP.LT.AND P2, PT, R14, UR8, !P2 ;  /* 0x000000080e007c0c */ /* 0x000fe2000d741270 */
[----:B------:R-:W-:Y:S01]  /*159b0*/  VIADD R15, R12, 0xe ;  /* 0x0000000e0c0f7836 */ /* 0x000fe20000000000 */
[----:B------:R-:W-:Y:S01]  /*159c0*/  ULDC UR8, c[0x0][0x228] ;  /* 0x00008a0000087ab9 */ /* 0x000fe20000000800 */
[----:B---3--:R-:W-:Y:S01]  /*159d0*/  PRMT R11, R36, 0x7632, R11 ;  /* 0x00007632240b7816 */ /* 0x008fe2000000000b */
[----:B----4-:R-:W-:-:S04]  /*159e0*/  IMAD.WIDE R22, R77, 0x2, R2 ;  /* 0x000000024d167825 */ /* 0x010fc800078e0202 */
        /* <DEDUP_REMOVED lines=8> */
[----:B------:R-:W-:Y:S01]  /*15a70*/  VIADD R15, R12, 0xf ;  /* 0x0000000f0c0f7836 */ /* 0x000fe20000000000 */
[----:B------:R-:W-:Y:S01]  /*15a80*/  ISETP.LT.AND P6, PT, R14, UR4, !P6 ;  /* 0x000000040e007c0c */ /* 0x000fe2000f7c1270 */
[----:B------:R-:W-:Y:S01]  /*15a90*/  ULDC UR4, c[0x0][0x22c] ;  /* 0x00008b0000047ab9 */ /* 0x000fe20000000800 */
[----:B---3--:R-:W-:Y:S01]  /*15aa0*/  PRMT R23, R33, 0x7632, R23 ;  /* 0x0000763221177816 */ /* 0x008fe20000000017 */
[----:B----4-:R-:W-:-:S04]  /*15ab0*/  IMAD.WIDE R10, R77, 0x2, R2 ;  /* 0x000000024d0a7825 */ /* 0x010fc800078e0202 */
[----:B------:R-:W-:Y:S01]  /*15ac0*/  VIADD R77, R77, UR28 ;  /* 0x0000001c4d4d7c36 */ /* 0x000fe20008000000 */
[----:B------:R3:W-:Y:S01]  /*15ad0*/  @P3 STG.E.U16 desc[UR6][R10.64], R33 ;  /* 0x000000210a003986 */ /* 0x0007e2000c101506 */
[----:B------:R-:W-:Y:S01]  /*15ae0*/  ISETP.GE.AND P3, PT, R15, UR4, PT ;  /* 0x000000040f007c0c */ /* 0x000fe2000bf66270 */
[----:B------:R-:W-:Y:S01]  /*15af0*/  VIADD R15, R12, 0x10 ;  /* 0x000000100c0f7836 */ /* 0x000fe20000000000 */
[----:B------:R-:W-:Y:S01]  /*15b00*/  ULDC UR4, c[0x0][0x22c] ;  /* 0x00008b0000047ab9 */ /* 0x000fe20000000800 */
[----:B------:R4:W-:Y:S01]  /*15b10*/  @P2 STG.E.U16 desc[UR6][R20.64], R23 ;  /* 0x0000001714002986 */ /* 0x0009e2000c101506 */
[----:B------:R-:W-:Y:S01]  /*15b20*/  ISETP.LT.AND P2, PT, R13, UR8, !P5 ;  /* 0x000000080d007c0c */ /* 0x000fe2000ef41270 */
[C---:B------:R-:W-:Y:S01]  /*15b30*/  VIADD R25, R77.reuse, UR28 ;  /* 0x0000001c4d197c36 */ /* 0x040fe20008000000 */
[----:B------:R-:W-:Y:S01]  /*15b40*/  ULDC UR8, c[0x0][0x228] ;  /* 0x00008a0000087ab9 */ /* 0x000fe20000000800 */
[----:B---3--:R-:W-:-:S04]  /*15b50*/  IMAD.WIDE R10, R77, 0x2, R8 ;  /* 0x000000024d0a7825 */ /* 0x008fc800078e0208 */
[----:B----4-:R-:W-:-:S04]  /*15b60*/  IMAD.WIDE R22, R77, 0x2, R2 ;  /* 0x000000024d167825 */ /* 0x010fc800078e0202 */
[----:B------:R-:W-:Y:S01]  /*15b70*/  IMAD.WIDE R20, R25, 0x2, R2 ;  /* 0x0000000219147825 */ /* 0x000fe200078e0202 */
[----:B------:R3:W-:Y:S01]  /*15b80*/  @P0 STG.E.U16 desc[UR6][R22.64], R37 ;  /* 0x0000002516000986 */ /* 0x0007e2000c101506 */
[----:B------:R-:W-:Y:S01]  /*15b90*/  ISETP.GE.AND P0, PT, R15, UR4, PT ;  /* 0x000000040f007c0c */ /* 0x000fe2000bf06270 */
[----:B------:R-:W-:Y:S01]  /*15ba0*/  ULDC UR4, c[0x0][0x228] ;  /* 0x00008a0000047ab9 */ /* 0x000fe20000000800 */
[----:B------:R-:W-:Y:S01]  /*15bb0*/  VIADD R15, R12, 0x11 ;  /* 0x000000110c0f7836 */ /* 0x000fe20000000000 */
[----:B------:R-:W-:Y:S01]  /*15bc0*/  ISETP.LT.AND P5, PT, R14, UR4, !P5 ;  /* 0x000000040e007c0c */ /* 0x000fe2000efa1270 */
[----:B------:R-:W-:Y:S01]  /*15bd0*/  ULDC UR4, c[0x0][0x22c] ;  /* 0x00008b0000047ab9 */ /* 0x000fe20000000800 */
[----:B---3--:R-:W-:-:S05]  /*15be0*/  PRMT R23, R37, 0x7632, R23 ;  /* 0x0000763225177816 */ /* 0x008fca0000000017 */
[----:B------:R3:W-:Y:S01]  /*15bf0*/  @P6 STG.E.U16 desc[UR6][R10.64], R23 ;  /* 0x000000170a006986 */ /* 0x0007e2000c101506 */
[C---:B------:R-:W-:Y:S01]  /*15c00*/  ISETP.LT.AND P6, PT, R13.reuse, UR12, !P4 ;  /* 0x0000000c0d007c0c */ /* 0x040fe2000e7c1270 */
[----:B------:R-:W-:Y:S02]  /*15c10*/  ULDC UR12, c[0x0][0x228] ;  /* 0x00008a00000c7ab9 */ /* 0x000fe40000000800 */
[----:B------:R4:W-:Y:S01]  /*15c20*/  @P2 STG.E.U16 desc[UR6][R20.64], R34 ;  /* 0x0000002214002986 */ /* 0x0009e2000c101506 */
[----:B------:R-:W-:Y:S01]  /*15c30*/  ISETP.LT.AND P2, PT, R13, UR8, !P1 ;  /* 0x000000080d007c0c */ /* 0x000fe2000cf41270 */
[----:B------:R-:W-:Y:S01]  /*15c40*/  ULDC UR8, c[0x0][0x228] ;  /* 0x00008a0000087ab9 */ /* 0x000fe20000000800 */
[C---:B------:R-:W-:Y:S01]  /*15c50*/  ISETP.LT.AND P1, PT, R14.reuse, UR10, !P1 ;  /* 0x0000000a0e007c0c */ /* 0x040fe2000cf21270 */
[----:B------:R-:W-:Y:S01]  /*15c60*/  ULDC UR10, c[0x0][0x228] ;  /* 0x00008a00000a7ab9 */ /* 0x000fe20000000800 */
[----:B------:R-:W-:Y:S01]  /*15c70*/  ISETP.LT.AND P4, PT, R14, UR8, !P4 ;  /* 0x000000080e007c0c */ /* 0x000fe2000e781270 */
[----:B------:R-:W-:Y:S01]  /*15c80*/  ULDC UR8, c[0x0][0x228] ;  /* 0x00008a0000087ab9 */ /* 0x000fe20000000800 */
[----:B---3--:R-:W-:Y:S01]  /*15c90*/  IMAD.WIDE R22, R25, 0x2, R8 ;  /* 0x0000000219167825 */ /* 0x008fe200078e0208 */
[----:B------:R-:W-:-:S03]  /*15ca0*/  PRMT R11, R34, 0x7632, R11 ;  /* 0x00007632220b7816 */ /* 0x000fc6000000000b */
[----:B------:R-:W-:Y:S02]  /*15cb0*/  VIADD R25, R25, UR28 ;  /* 0x0000001c19197c36 */ /* 0x000fe40008000000 */
[----:B------:R3:W-:Y:S01]  /*15cc0*/  @P5 STG.E.U16 desc[UR6][R22.64], R11 ;  /* 0x0000000b16005986 */ /* 0x0007e2000c101506 */
[----:B------:R-:W-:Y:S01]  /*15cd0*/  ISETP.GE.AND P5, PT, R15, UR4, PT ;  /* 0x000000040f007c0c */ /* 0x000fe2000bfa6270 */
[C---:B------:R-:W-:Y:S01]  /*15ce0*/  VIADD R27, R25.reuse, UR28 ;  /* 0x0000001c191b7c36 */ /* 0x040fe20008000000 */
[----:B------:R-:W-:Y:S01]  /*15cf0*/  ULDC UR4, c[0x0][0x22c] ;  /* 0x00008b0000047ab9 */ /* 0x000fe20000000800 */
[----:B----4-:R-:W-:-:S04]  /*15d00*/  IMAD.WIDE R20, R25, 0x2, R8 ;  /* 0x0000000219147825 */ /* 0x010fc800078e0208 */
[----:B------:R-:W-:Y:S02]  /*15d10*/  VIADD R15, R12, 0x12 ;  /* 0x000000120c0f7836 */ /* 0x000fe40000000000 */
[----:B------:R-:W-:Y:S02]  /*15d20*/  VIADD R29, R27, UR28 ;  /* 0x0000001c1b1d7c36 */ /* 0x000fe40008000000 */
[----:B---3--:R-:W-:Y:S01]  /*15d30*/  IMAD.WIDE R10, R25, 0x2, R2 ;  /* 0x00000002190a7825 */ /* 0x008fe200078e0202 */
[----:B------:R-:W-:-:S03]  /*15d40*/  PRMT R23, R38, 0x7632, R23 ;  /* 0x0000763226177816 */ /* 0x000fc60000000017 */
[----:B------:R-:W-:Y:S01]  /*15d50*/  IMAD.WIDE R24, R27, 0x2, R2 ;  /* 0x000000021b187825 */ /* 0x000fe200078e0202 */
[----:B------:R3:W-:Y:S01]  /*15d60*/  @P2 STG.E.U16 desc[UR6][R10.64], R38 ;  /* 0x000000260a002986 */ /* 0x0007e2000c101506 */
[----:B------:R-:W-:Y:S01]  /*15d70*/  ISETP.GE.AND P2, PT, R15, UR4, PT ;  /* 0x000000040f007c0c */ /* 0x000fe2000bf46270 */
[----:B------:R-:W-:Y:S01]  /*15d80*/  ULDC UR4, c[0x0][0x22c] ;  /* 0x00008b0000047ab9 */ /* 0x000fe20000000800 */
[----:B------:R-:W-:Y:S01]  /*15d90*/  VIADD R15, R12, 0x13 ;  /* 0x000000130c0f7836 */ /* 0x000fe20000000000 */
[----:B------:R4:W-:Y:S04]  /*15da0*/  @P1 STG.E.U16 desc[UR6][R20.64], R23 ;  /* 0x0000001714001986 */ /* 0x0009e8000c101506 */
[----:B------:R5:W-:Y:S01]  /*15db0*/  @P6 STG.E.U16 desc[UR6][R24.64], R35 ;  /* 0x0000002318006986 */ /* 0x000be2000c101506 */
[----:B------:R-:W-:Y:S01]  /*15dc0*/  ISETP.LT.AND P6, PT, R13, UR10, !P3 ;  /* 0x0000000a0d007c0c */ /* 0x000fe2000dfc1270 */
[----:B------:R-:W-:Y:S01]  /*15dd0*/  ULDC UR10, c[0x0][0x228] ;  /* 0x00008a00000a7ab9 */ /* 0x000fe20000000800 */
[----:B------:R-:W-:Y:S01]  /*15de0*/  ISETP.LT.AND P3, PT, R14, UR12, !P3 ;  /* 0x0000000c0e007c0c */ /* 0x000fe2000df61270 */
[----:B---3--:R-:W-:Y:S01]  /*15df0*/  IMAD.WIDE R10, R27, 0x2, R8 ;  /* 0x000000021b0a7825 */ /* 0x008fe200078e0208 */
[----:B------:R-:W-:Y:S01]  /*15e00*/  ISETP.GE.AND P1, PT, R15, UR4, PT ;  /* 0x000000040f007c0c */ /* 0x000fe2000bf26270 */
[----:B------:R-:W-:Y:S01]  /*15e10*/  ULDC UR4, c[0x0][0x22c] ;  /* 0x00008b0000047ab9 */ /* 0x000fe20000000800 */
[----:B------:R-:W-:Y:S01]  /*15e20*/  PRMT R15, R39, 0x7632, R15 ;  /* 0x00007632270f7816 */ /* 0x000fe2000000000f */
[----:B----4-:R-:W-:Y:S01]  /*15e30*/  IMAD.WIDE R20, R29, 0x2, R2 ;  /* 0x000000021d147825 */ /* 0x010fe200078e0202 */
[----:B------:R-:W-:Y:S01]  /*15e40*/  ULDC UR12, c[0x0][0x228] ;  /* 0x00008a00000c7ab9 */ /* 0x000fe20000000800 */
[----:B-----5:R-:W-:-:S02]  /*15e50*/  PRMT R35, R35, 0x7632, R35 ;  /* 0x0000763223237816 */ /* 0x020fc40000000023 */
[----:B------:R-:W-:Y:S02]  /*15e60*/  VIADD R24, R12, 0x14 ;  /* 0x000000140c187836 */ /* 0x000fe40000000000 */
[C---:B------:R-:W-:Y:S01]  /*15e70*/  IMAD.WIDE R22, R29.reuse, 0x2, R8 ;  /* 0x000000021d167825 */ /* 0x040fe200078e0208 */
[----:B------:R3:W-:Y:S02]  /*15e80*/  @P4 STG.E.U16 desc[UR6][R10.64], R35 ;  /* 0x000000230a004986 */ /* 0x0007e4000c101506 */
[----:B------:R-:W-:Y:S01]  /*15e90*/  ISETP.GE.AND P4, PT, R24, UR4, PT ;  /* 0x0000000418007c0c */ /* 0x000fe2000bf86270 */
[----:B------:R-:W-:Y:S01]  /*15ea0*/  ULDC UR4, c[0x0][0x228] ;  /* 0x00008a0000047ab9 */ /* 0x000fe20000000800 */
[----:B------:R-:W-:Y:S01]  /*15eb0*/  VIADD R29, R29, UR28 ;  /* 0x0000001c1d1d7c36 */ /* 0x000fe20008000000 */
[----:B------:R4:W-:Y:S01]  /*15ec0*/  @P6 STG.E.U16 desc[UR6][R20.64], R39 ;  /* 0x0000002714006986 */ /* 0x0009e2000c101506 */
[C---:B------:R-:W-:Y:S01]  /*15ed0*/  ISETP.LT.AND P6, PT, R13.reuse, UR10, !P5 ;  /* 0x0000000a0d007c0c */ /* 0x040fe2000efc1270 */
[----:B------:R-:W-:Y:S01]  /*15ee0*/  ULDC UR10, c[0x0][0x228] ;  /* 0x00008a00000a7ab9 */ /* 0x000fe20000000800 */
[C---:B------:R-:W-:Y:S01]  /*15ef0*/  ISETP.LT.AND P5, PT, R14.reuse, UR12, !P5 ;  /* 0x0000000c0e007c0c */ /* 0x040fe2000efa1270 */
[----:B------:R5:W-:Y:S01]  /*15f00*/  @P3 STG.E.U16 desc[UR6][R22.64], R15 ;  /* 0x0000000f16003986 */ /* 0x000be2000c101506 */
[----:B------:R-:W-:Y:S01]  /*15f10*/  ISETP.LT.AND P3, PT, R13, UR4, !P0 ;  /* 0x000000040d007c0c */ /* 0x000fe2000c761270 */
[C---:B------:R-:W-:Y:S01]  /*15f20*/  VIADD R27, R29.reuse, UR28 ;  /* 0x0000001c1d1b7c36 */ /* 0x040fe20008000000 */
[----:B------:R-:W-:Y:S01]  /*15f30*/  ISETP.LT.AND P0, PT, R14, UR8, !P0 ;  /* 0x000000080e007c0c */ /* 0x000fe2000c701270 */
[C---:B---3--:R-:W-:Y:S01]  /*15f40*/  IMAD.WIDE R10, R29.reuse, 0x2, R2 ;  /* 0x000000021d0a7825 */ /* 0x048fe200078e0202 */
[----:B------:R-:W-:Y:S01]  /*15f50*/  ULDC UR4, c[0x0][0x22c] ;  /* 0x00008b0000047ab9 */ /* 0x000fe20000000800 */
[----:B------:R-:W-:Y:S01]  /*15f60*/  ULDC UR12, c[0x0][0x228] ;  /* 0x00008a00000c7ab9 */ /* 0x000fe20000000800 */
[----:B------:R-:W-:Y:S01]  /*15f70*/  ULDC UR8, c[0x0][0x22c] ;  /* 0x00008b0000087ab9 */ /* 0x000fe20000000800 */
[----:B----4-:R-:W-:-:S04]  /*15f80*/  IMAD.WIDE R20, R29, 0x2, R8 ;  /* 0x000000021d147825 */ /* 0x010fc800078e0208 */
[C---:B-----5:R-:W-:Y:S02]  /*15f90*/  VIADD R15, R12.reuse, 0x15 ;  /* 0x000000150c0f7836 */ /* 0x060fe40000000000 */
[----:B------:R-:W-:Y:S01]  /*15fa0*/  IMAD.WIDE R22, R27, 0x2, R2 ;  /* 0x000000021b167825 */ /* 0x000fe200078e0202 */
[----:B------:R-:W-:Y:S02]  /*15fb0*/  @P3 STG.E.U16 desc[UR6][R10.64], R40 ;  /* 0x000000280a003986 */ /* 0x000fe4000c101506 */
[----:B------:R-:W-:Y:S01]  /*15fc0*/  ISETP.GE.AND P3, PT, R15, UR4, PT ;  /* 0x000000040f007c0c */ /* 0x000fe2000bf66270 */
[----:B------:R-:W-:Y:S01]  /*15fd0*/  IMAD.WIDE R24, R27, 0x2, R8 ;  /* 0x000000021b187825 */ /* 0x000fe200078e0208 */
[----:B------:R3:W-:Y:S01]  /*15fe0*/  @P0 STG.E.U16 desc[UR6][R20.64], R26 ;  /* 0x0000001a14000986 */ /* 0x0007e2000c101506 */
[----:B------:R-:W-:Y:S01]  /*15ff0*/  ULDC UR4, c[0x0][0x248] ;  /* 0x0000920000047ab9 */ /* 0x000fe20000000800 */
[C---:B------:R-:W-:Y:S01]  /*16000*/  ISETP.LT.AND P0, PT, R13.reuse, UR10, !P2 ;  /* 0x0000000a0d007c0c */ /* 0x040fe2000d701270 */
[----:B------:R-:W-:Y:S01]  /*16010*/  VIADD R15, R12, 0x16 ;  /* 0x000000160c0f7836 */ /* 0x000fe20000000000 */
[----:B------:R-:W-:Y:S01]  /*16020*/  @P6 STG.E.U16 desc[UR6][R22.64], R88 ;  /* 0x0000005816006986 */ /* 0x000fe2000c101506 */
[----:B------:R-:W-:Y:S01]  /*16030*/  ISETP.LT.AND P2, PT, R14, UR12, !P2 ;  /* 0x0000000c0e007c0c */ /* 0x000fe2000d741270 */
[----:B------:R-:W-:Y:S01]  /*16040*/  ULDC UR10, c[0x0][0x228] ;  /* 0x00008a00000a7ab9 */ /* 0x000fe20000000800 */
[----:B------:R-:W-:Y:S01]  /*16050*/  ISETP.LT.AND P6, PT, R13, UR14, !P1 ;  /* 0x0000000e0d007c0c */ /* 0x000fe2000cfc1270 */
[----:B------:R4:W-:Y:S01]  /*16060*/  @P5 STG.E.U16 desc[UR6][R24.64], R28 ;  /* 0x0000001c18005986 */ /* 0x0009e2000c101506 */
[----:B------:R-:W-:Y:S01]  /*16070*/  ISETP.GE.AND P5, PT, R15, UR8, PT ;  /* 0x000000080f007c0c */ /* 0x000fe2000bfa6270 */
[----:B------:R-:W-:Y:S01]  /*16080*/  VIADD R15, R12, 0x17 ;  /* 0x000000170c0f7836 */ /* 0x000fe20000000000 */
[----:B------:R-:W-:Y:S01]  /*16090*/  ULDC UR12, c[0x0][0x228] ;  /* 0x00008a00000c7ab9 */ /* 0x000fe20000000800 */
[----:B---3--:R-:W-:Y:S01]  /*160a0*/  VIADD R21, R27, UR4 ;  /* 0x000000041b157c36 */ /* 0x008fe20008000000 */
[----:B------:R-:W-:Y:S01]  /*160b0*/  ULDC UR4, c[0x0][0x248] ;  /* 0x0000920000047ab9 */ /* 0x000fe20000000800 */
[----:B------:R-:W-:Y:S01]  /*160c0*/  ULDC UR14, c[0x0][0x228] ;  /* 0x00008a00000e7ab9 */ /* 0x000fe20000000800 */
[----:B------:R-:W-:Y:S01]  /*160d0*/  ISETP.LT.AND P1, PT, R14, UR10, !P1 ;  /* 0x0000000a0e007c0c */ /* 0x000fe2000cf21270 */
[C---:B------:R-:W-:Y:S01]  /*160e0*/  IMAD.WIDE R10, R21.reuse, 0x2, R2 ;  /* 0x00000002150a7825 */ /* 0x040fe200078e0202 */
[----:B------:R-:W-:Y:S01]  /*160f0*/  ULDC UR8, c[0x0][0x22c] ;  /* 0x00008b0000087ab9 */ /* 0x000fe20000000800 */
[----:B------:R-:W-:Y:S01]  /*16100*/  ULDC UR10, c[0x0][0x228] ;  /* 0x00008a00000a7ab9 */ /* 0x000fe20000000800 */
[----:B------:R-:W-:Y:S01]  /*16110*/  PRMT R26, R90, 0x7632, R26 ;  /* 0x000076325a1a7816 */ /* 0x000fe2000000001a */
[----:B----4-:R-:W-:Y:S01]  /*16120*/  VIADD R25, R21, UR4 ;  /* 0x0000000415197c36 */ /* 0x010fe20008000000 */
[----:B------:R-:W-:Y:S01]  /*16130*/  PRMT R24, R41, 0x7632, R24 ;  /* 0x0000763229187816 */ /* 0x000fe20000000018 */
[----:B------:R-:W-:Y:S01]  /*16140*/  IMAD.WIDE R20, R21, 0x2, R8 ;  /* 0x0000000215147825 */ /* 0x000fe200078e0208 */
[----:B------:R3:W-:Y:S01]  /*16150*/  @P0 STG.E.U16 desc[UR6][R10.64], R41 ;  /* 0x000000290a000986 */ /* 0x0007e2000c101506 */
[----:B------:R-:W-:-:S02]  /*16160*/  ULDC UR4, c[0x0][0x22c] ;  /* 0x00008b0000047ab9 */ /* 0x000fc40000000800 */
[----:B------:R-:W-:Y:S01]  /*16170*/  IMAD.WIDE R22, R25, 0x2, R2 ;  /* 0x0000000219167825 */ /* 0x000fe200078e0202 */
[----:B------:R4:W-:Y:S01]  /*16180*/  @P2 STG.E.U16 desc[UR6][R20.64], R24 ;  /* 0x0000001814002986 */ /* 0x0009e2000c101506 */
[----:B------:R-:W-:Y:S01]  /*16190*/  ISETP.GE.AND P0, PT, R15, UR4, PT ;  /* 0x000000040f007c0c */ /* 0x000fe2000bf06270 */
[----:B------:R-:W-:Y:S01]  /*161a0*/  ULDC UR4, c[0x0][0x248] ;  /* 0x0000920000047ab9 */ /* 0x000fe20000000800 */
[----:B------:R-:W-:Y:S01]  /*161b0*/  VIADD R15, R12, 0x18 ;  /* 0x000000180c0f7836 */ /* 0x000fe20000000000 */
[----:B------:R5:W-:Y:S01]  /*161c0*/  @P6 STG.E.U16 desc[UR6][R22.64], R89 ;  /* 0x0000005916006986 */ /* 0x000be2000c101506 */
[----:B------:R-:W-:Y:S01]  /*161d0*/  ISETP.LT.AND P6, PT, R13, UR12, !P4 ;  /* 0x0000000c0d007c0c */ /* 0x000fe2000e7c1270 */
[C---:B------:R-:W-:Y:S01]  /*161e0*/  VIADD R27, R25.reuse, UR4 ;  /* 0x00000004191b7c36 */ /* 0x040fe20008000000 */
[----:B------:R-:W-:Y:S01]  /*161f0*/  ISETP.LT.AND P4, PT, R14, UR14, !P4 ;  /* 0x0000000e0e007c0c */ /* 0x000fe2000e781270 */
[----:B---3--:R-:W-:Y:S01]  /*16200*/  IMAD.WIDE R10, R25, 0x2, R8 ;  /* 0x00000002190a7825 */ /* 0x008fe200078e0208 */
[----:B------:R-:W-:Y:S01]  /*16210*/  ISETP.GE.AND P2, PT, R15, UR8, PT ;  /* 0x000000080f007c0c */ /* 0x000fe2000bf46270 */
[----:B------:R-:W-:Y:S01]  /*16220*/  ULDC UR4, c[0x0][0x22c] ;  /* 0x00008b0000047ab9 */ /* 0x000fe20000000800 */
[----:B------:R-:W-:Y:S01]  /*16230*/  PRMT R15, R42, 0x7632, R15 ;  /* 0x000076322a0f7816 */ /* 0x000fe2000000000f */
[----:B----4-:R-:W-:Y:S01]  /*16240*/  IMAD.WIDE R20, R27, 0x2, R2 ;  /* 0x000000021b147825 */ /* 0x010fe200078e0202 */
[----:B------:R-:W-:Y:S01]  /*16250*/  ULDC UR12, c[0x0][0x228] ;  /* 0x00008a00000c7ab9 */ /* 0x000fe20000000800 */
[----:B------:R-:W-:Y:S01]  /*16260*/  ULDC UR14, c[0x0][0x228] ;  /* 0x00008a00000e7ab9 */ /* 0x000fe20000000800 */
[----:B------:R-:W-:Y:S01]  /*16270*/  ULDC UR8, c[0x0][0x248] ;  /* 0x0000920000087ab9 */ /* 0x000fe20000000800 */
[----:B-----5:R-:W-:Y:S01]  /*16280*/  PRMT R89, R89, 0x7632, R89 ;  /* 0x0000763259597816 */ /* 0x020fe20000000059 */
[----:B------:R-:W-:-:S04]  /*16290*/  IMAD.WIDE R22, R27, 0x2, R8 ;  /* 0x000000021b167825 */ /* 0x000fc800078e0208 */
[C---:B------:R-:W-:Y:S01]  /*162a0*/  VIADD R24, R12.reuse, 0x19 ;  /* 0x000000190c187836 */ /* 0x040fe20000000000 */
[----:B------:R3:W-:Y:S01]  /*162b0*/  @P1 STG.E.U16 desc[UR6][R10.64], R89 ;  /* 0x000000590a001986 */ /* 0x0007e2000c101506 */
[----:B------:R-:W-:-:S03]  /*162c0*/  VIADD R28, R12, 0x74 ;  /* 0x000000740c1c7836 */ /* 0x000fc60000000000 */
[----:B------:R-:W-:Y:S01]  /*162d0*/  @P6 STG.E.U16 desc[UR6][R20.64], R42 ;  /* 0x0000002a14006986 */ /* 0x000fe2000c101506 */
[----:B------:R-:W-:Y:S01]  /*162e0*/  ISETP.GE.AND P1, PT, R24, UR4, PT ;  /* 0x0000000418007c0c */ /* 0x000fe2000bf26270 */
[----:B------:R-:W-:Y:S01]  /*162f0*/  ULDC UR4, c[0x0][0x248] ;  /* 0x0000920000047ab9 */ /* 0x000fe20000000800 */
[C---:B------:R-:W-:Y:S01]  /*16300*/  ISETP.LT.AND P6, PT, R13.reuse, UR14, !P5 ;  /* 0x0000000e0d007c0c */ /* 0x040fe2000efc1270 */
[----:B------:R4:W-:Y:S01]  /*16310*/  @P4 STG.E.U16 desc[UR6][R22.64], R15 ;  /* 0x0000000f16004986 */ /* 0x0009e2000c101506 */
[----:B------:R-:W-:Y:S01]  /*16320*/  ISETP.LT.AND P4, PT, R13, UR10, !P3 ;  /* 0x0000000a0d007c0c */ /* 0x000fe2000df81270 */
[----:B------:R-:W-:Y:S01]  /*16330*/  VIADD R27, R27, UR4 ;  /* 0x000000041b1b7c36 */ /* 0x000fe20008000000 */
[C---:B------:R-:W-:Y:S01]  /*16340*/  ISETP.LT.AND P3, PT, R14.reuse, UR12, !P3 ;  /* 0x0000000c0e007c0c */ /* 0x040fe2000df61270 */
[----:B------:R-:W-:Y:S01]  /*16350*/  ULDC UR4, c[0x0][0x22c] ;  /* 0x00008b0000047ab9 */ /* 0x000fe20000000800 */
[----:B------:R-:W-:Y:S01]  /*16360*/  ISETP.LT.AND P5, PT, R14, UR16, !P5 ;  /* 0x000000100e007c0c */ /* 0x000fe2000efa1270 */
[C---:B------:R-:W-:Y:S01]  /*16370*/  VIADD R29, R27.reuse, UR8 ;  /* 0x000000081b1d7c36 */ /* 0x040fe20008000000 */
[----:B------:R-:W-:Y:S01]  /*16380*/  ULDC UR10, c[0x0][0x228] ;  /* 0x00008a00000a7ab9 */ /* 0x000fe20000000800 */
[C---:B---3--:R-:W-:Y:S01]  /*16390*/  IMAD.WIDE R10, R27.reuse, 0x2, R2 ;  /* 0x000000021b0a7825 */ /* 0x048fe200078e0202 */
[----:B------:R-:W-:Y:S01]  /*163a0*/  ULDC UR12, c[0x0][0x228] ;  /* 0x00008a00000c7ab9 */ /* 0x000fe20000000800 */
[----:B------:R-:W-:Y:S01]  /*163b0*/  ULDC UR14, c[0x0][0x228] ;  /* 0x00008a00000e7ab9 */ /* 0x000fe20000000800 */
[----:B------:R-:W-:Y:S01]  /*163c0*/  ULDC UR8, c[0x0][0x22c] ;  /* 0x00008b0000087ab9 */ /* 0x000fe20000000800 */
[----:B----4-:R-:W-:Y:S01]  /*163d0*/  VIADD R15, R12, 0x1a ;  /* 0x0000001a0c0f7836 */ /* 0x010fe20000000000 */
[----:B------:R-:W-:Y:S01]  /*163e0*/  ULDC UR16, c[0x0][0x228] ;  /* 0x00008a0000107ab9 */ /* 0x000fe20000000800 */
[----:B------:R-:W-:Y:S01]  /*163f0*/  IMAD.WIDE R20, R27, 0x2, R8 ;  /* 0x000000021b147825 */ /* 0x000fe200078e0208 */
[----:B------:R-:W-:Y:S01]  /*16400*/  @P4 STG.E.U16 desc[UR6][R10.64], R90 ;  /* 0x0000005a0a004986 */ /* 0x000fe2000c101506 */
[----:B------:R-:W-:-:S02]  /*16410*/  PRMT R27, R43, 0x7632, R27 ;  /* 0x000076322b1b7816 */ /* 0x000fc4000000001b */
[----:B------:R-:W-:Y:S01]  /*16420*/  IMAD.WIDE R22, R29, 0x2, R2 ;  /* 0x000000021d167825 */ /* 0x000fe200078e0202 */
[----:B------:R-:W-:Y:S01]  /*16430*/  ISETP.GE.AND P4, PT, R15, UR4, PT ;  /* 0x000000040f007c0c */ /* 0x000fe2000bf86270 */
[----:B------:R3:W-:Y:S01]  /*16440*/  @P3 STG.E.U16 desc[UR6][R20.64], R26 ;  /* 0x0000001a14003986 */ /* 0x0007e2000c101506 */
[----:B------:R-:W-:Y:S01]  /*16450*/  ULDC UR4, c[0x0][0x248] ;  /* 0x0000920000047ab9 */ /* 0x000fe20000000800 */
[----:B------:R-:W-:Y:S01]  /*16460*/  IMAD.WIDE R24, R29, 0x2, R8 ;  /* 0x000000021d187825 */ /* 0x000fe200078e0208 */
[C---:B------:R-:W-:Y:S01]  /*16470*/  ISETP.LT.AND P3, PT, R13.reuse, UR10, !P0 ;  /* 0x0000000a0d007c0c */ /* 0x040fe2000c761270 */
[----:B------:R-:W-:Y:S01]  /*16480*/  @P6 STG.E.U16 desc[UR6][R22.64], R43 ;  /* 0x0000002b16006986 */ /* 0x000fe2000c101506 */
[----:B------:R-:W-:Y:S01]  /*16490*/  ISETP.LT.AND P0, PT, R14, UR12, !P0 ;  /* 0x0000000c0e007c0c */ /* 0x000fe2000c701270 */
[C---:B------:R-:W-:Y:S01]  /*164a0*/  VIADD R15, R12.reuse, 0x1b ;  /* 0x0000001b0c0f7836 */ /* 0x040fe20000000000 */
[----:B------:R-:W-:Y:S01]  /*164b0*/  ISETP.LT.AND P6, PT, R13, UR14, !P2 ;  /* 0x0000000e0d007c0c */ /* 0x000fe2000d7c1270 */
[----:B------:R4:W-:Y:S01]  /*164c0*/  @P5 STG.E.U16 desc[UR6][R24.64], R27 ;  /* 0x0000001b18005986 */ /* 0x0009e2000c101506 */
[----:B------:R-:W-:Y:S01]  /*164d0*/  ULDC UR10, c[0x0][0x228] ;  /* 0x00008a00000a7ab9 */ /* 0x000fe20000000800 */
[----:B------:R-:W-:Y:S01]  /*164e0*/  ULDC UR12, c[0x0][0x228] ;  /* 0x00008a00000c7ab9 */ /* 0x000fe20000000800 */
[----:B------:R-:W-:Y:S01]  /*164f0*/  ISETP.GE.AND P5, PT, R15, UR8, PT ;  /* 0x000000080f007c0c */ /* 0x000fe2000bfa6270 */
[----:B---3--:R-:W-:Y:S01]  /*16500*/  VIADD R21, R29, UR4 ;  /* 0x000000041d157c36 */ /* 0x008fe20008000000 */
[----:B------:R-:W-:Y:S01]  /*16510*/  ULDC UR4, c[0x0][0x248] ;  /* 0x0000920000047ab9 */ /* 0x000fe20000000800 */
[----:B------:R-:W-:Y:S01]  /*16520*/  VIADD R15, R12, 0x1c ;  /* 0x0000001c0c0f7836 */ /* 0x000fe20000000000 */
[----:B------:R-:W-:Y:S01]  /*16530*/  ULDC UR14, c[0x0][0x228] ;  /* 0x00008a00000e7ab9 */ /* 0x000fe20000000800 */
[C---:B------:R-:W-:Y:S01]  /*16540*/  IMAD.WIDE R10, R21.reuse, 0x2, R2 ;  /* 0x00000002150a7825 */ /* 0x040fe200078e0202 */
[----:B------:R-:W-:Y:S01]  /*16550*/  ISETP.LT.AND P2, PT, R14, UR10, !P2 ;  /* 0x0000000a0e007c0c */ /* 0x000fe2000d741270 */
[----:B------:R-:W-:Y:S01]  /*16560*/  ULDC UR8, c[0x0][0x22c] ;  /* 0x00008b0000087ab9 */ /* 0x000fe20000000800 */
[----:B------:R-:W-:Y:S01]  /*16570*/  ULDC UR10, c[0x0][0x228] ;  /* 0x00008a00000a7ab9 */ /* 0x000fe20000000800 */
[----:B----4-:R-:W-:Y:S01]  /*16580*/  VIADD R25, R21, UR4 ;  /* 0x0000000415197c36 */ /* 0x010fe20008000000 */
[----:B------:R-:W-:Y:S01]  /*16590*/  PRMT R24, R91, 0x7632, R24 ;  /* 0x000076325b187816 */ /* 0x000fe20000000018 */
[----:B------:R-:W-:Y:S01]  /*165a0*/  IMAD.WIDE R20, R21, 0x2, R8 ;  /* 0x0000000215147825 */ /* 0x000fe200078e0208 */
[----:B------:R3:W-:Y:S01]  /*165b0*/  @P3 STG.E.U16 desc[UR6][R10.64], R91 ;  /* 0x0000005b0a003986 */ /* 0x0007e2000c101506 */
[----:B------:R-:W-:Y:S01]  /*165c0*/  ULDC UR4, c[0x0][0x22c] ;  /* 0x00008b0000047ab9 */ /* 0x000fe20000000800 */
[----:B------:R-:W-:Y:S01]  /*165d0*/  PRMT R26, R93, 0x7632, R26 ;  /* 0x000076325d1a7816 */ /* 0x000fe2000000001a */
        /* <DEDUP_REMOVED lines=13> */
[C---:B----4-:R-:W-:Y:S01]  /*166b0*/  IMAD.WIDE R20, R27.reuse, 0x2, R2 ;  /* 0x000000021b147825 */ /* 0x050fe200078e0202 */
[----:B------:R-:W-:Y:S01]  /*166c0*/  ULDC UR12, c[0x0][0x228] ;  /* 0x00008a00000c7ab9 */ /* 0x000fe20000000800 */
[----:B------:R-:W-:Y:S01]  /*166d0*/  ULDC UR14, c[0x0][0x228] ;  /* 0x00008a00000e7ab9 */ /* 0x000fe20000000800 */
[----:B------:R-:W-:Y:S01]  /*166e0*/  ULDC UR8, c[0x0][0x248] ;  /* 0x0000920000087ab9 */ /* 0x000fe20000000800 */
[----:B-----5:R-:W-:Y:S01]  /*166f0*/  PRMT R92, R92, 0x7632, R92 ;  /* 0x000076325c5c7816 */ /* 0x020fe2000000005c */
[----:B------:R-:W-:-:S04]  /*16700*/  IMAD.WIDE R22, R27, 0x2, R8 ;  /* 0x000000021b167825 */ /* 0x000fc800078e0208 */
[----:B------:R-:W-:Y:S01]  /*16710*/  VIADD R24, R12, 0x1e ;  /* 0x0000001e0c187836 */ /* 0x000fe20000000000 */
[----:B------:R3:W-:Y:S04]  /*16720*/  @P2 STG.E.U16 desc[UR6][R10.64], R92 ;  /* 0x0000005c0a002986 */ /* 0x0007e8000c101506 */
        /* <DEDUP_REMOVED lines=43> */
[C---:B----4-:R-:W-:Y:S01]  /*169e0*/  VIADD R25, R21.reuse, UR4 ;  /* 0x0000000415197c36 */ /* 0x050fe20008000000 */
        /* <DEDUP_REMOVED lines=205> */
[----:B------:R-:W-:Y:S01]  /*176c0*/  IMAD.WIDE R10, R21, 0x2, R2 ;  /* 0x00000002150a7825 */ /* 0x000fe200078e0202 */
[----:B------:R-:W-:Y:S01]  /*176d0*/  ISETP.LT.AND P1, PT, R14, UR10, !P1 ;  /* 0x0000000a0e007c0c */ /* 0x000fe2000cf21270 */
[----:B------:R-:W-:Y:S01]  /*176e0*/  ULDC UR8, c[0x0][0x22c] ;  /* 0x00008b0000087ab9 */ /* 0x000fe20000000800 */
[----:B------:R-:W-:Y:S01]  /*176f0*/  PRMT R26, R143, 0x7632, R26 ;  /* 0x000076328f1a7816 */ /* 0x000fe2000000001a */
[----:B----4-:R-:W-:Y:S01]  /*17700*/  VIADD R25, R21, UR4 ;  /* 0x0000000415197c36 */ /* 0x010fe20008000000 */
[----:B------:R-:W-:Y:S01]  /*17710*/  PRMT R24, R137, 0x7632, R24 ;  /* 0x0000763289187816 */ /* 0x000fe20000000018 */
[----:B------:R-:W-:Y:S01]  /*17720*/  IMAD.WIDE R20, R21, 0x2, R8 ;  /* 0x0000000215147825 */ /* 0x000fe200078e0208 */
[----:B------:R3:W-:Y:S01]  /*17730*/  @P0 STG.E.U16 desc[UR6][R10.64], R137 ;  /* 0x000000890a000986 */ /* 0x0007e2000c101506 */
[----:B------:R-:W-:Y:S01]  /*17740*/  ULDC UR4, c[0x0][0x22c] ;  /* 0x00008b0000047ab9 */ /* 0x000fe20000000800 */
[----:B------:R-:W-:Y:S01]  /*17750*/  ULDC UR10, c[0x0][0x22c] ;  /* 0x00008b00000a7ab9 */ /* 0x000fe20000000800 */
        /* <DEDUP_REMOVED lines=31> */
[C---:B---3--:R-:W-:Y:S01]  /*17950*/  IMAD.WIDE R10, R27.reuse, 0x2, R2 ;  /* 0x000000021b0a7825 */ /* 0x048fe200078e0202 */
[----:B------:R-:W-:Y:S01]  /*17960*/  ULDC UR4, c[0x0][0x248] ;  /* 0x0000920000047ab9 */ /* 0x000fe20000000800 */
[----:B------:R-:W-:Y:S01]  /*17970*/  ULDC UR14, c[0x0][0x228] ;  /* 0x00008a00000e7ab9 */ /* 0x000fe20000000800 */
[----:B------:R-:W-:Y:S01]  /*17980*/  ULDC UR16, c[0x0][0x228] ;  /* 0x00008a0000107ab9 */ /* 0x000fe20000000800 */
[C---:B------:R-:W-:Y:S01]  /*17990*/  VIADD R29, R27.reuse, UR8 ;  /* 0x000000081b1d7c36 */ /* 0x040fe20008000000 */
        /* <DEDUP_REMOVED lines=8> */
[----:B------:R-:W-:Y:S01]  /*17a20*/  ULDC UR10, c[0x0][0x228] ;  /* 0x00008a00000a7ab9 */ /* 0x000fe20000000800 */
[----:B------:R3:W-:Y:S01]  /*17a30*/  @P3 STG.E.U16 desc[UR6][R20.64], R26 ;  /* 0x0000001a14003986 */ /* 0x0007e2000c101506 */
[----:B------:R-:W-:Y:S01]  /*17a40*/  IMAD.WIDE R24, R29, 0x2, R8 ;  /* 0x000000021d187825 */ /* 0x000fe200078e0208 */
[C---:B------:R-:W-:Y:S01]  /*17a50*/  ISETP.LT.AND P3, PT, R13.reuse, UR10, !P0 ;  /* 0x0000000a0d007c0c */ /* 0x040fe2000c761270 */
[----:B------:R-:W-:Y:S01]  /*17a60*/  ULDC UR10, c[0x0][0x228] ;  /* 0x00008a00000a7ab9 */ /* 0x000fe20000000800 */
        /* <DEDUP_REMOVED lines=11> */
[----:B------:R-:W-:Y:S01]  /*17b20*/  ISETP.LT.AND P2, PT, R14, UR10, !P2 ;  /* 0x0000000a0e007c0c */ /* 0x000fe2000d741270 */
[----:B------:R-:W-:Y:S01]  /*17b30*/  IMAD.WIDE R10, R21, 0x2, R2 ;  /* 0x00000002150a7825 */ /* 0x000fe200078e0202 */
[----:B------:R-:W-:Y:S01]  /*17b40*/  ULDC UR8, c[0x0][0x22c] ;  /* 0x00008b0000087ab9 */ /* 0x000fe20000000800 */
[----:B------:R-:W-:Y:S01]  /*17b50*/  ULDC UR10, c[0x0][0x228] ;  /* 0x00008a00000a7ab9 */ /* 0x000fe20000000800 */
[----:B------:R-:W-:Y:S01]  /*17b60*/  PRMT R26, R45, 0x7632, R26 ;  /* 0x000076322d1a7816 */ /* 0x000fe2000000001a */
[C---:B----4-:R-:W-:Y:S01]  /*17b70*/  VIADD R25, R21.reuse, UR4 ;  /* 0x0000000415197c36 */ /* 0x050fe20008000000 */
        /* <DEDUP_REMOVED lines=162> */
[----:B------:R-:W-:-:S02]  /*185a0*/  VIADD R24, R12, 0x41 ;  /* 0x000000410c187836 */ /* 0x000fc40000000000 */
[C---:B------:R-:W-:Y:S02]  /*185b0*/  IMAD.WIDE R22, R27.reuse, 0x2, R8 ;  /* 0x000000021b167825 */ /* 0x040fe400078e0208 */
[----:B------:R3:W-:Y:S01]  /*185c0*/  @P3 STG.E.U16 desc[UR6][R10.64], R49 ;  /* 0x000000310a003986 */ /* 0x0007e2000c101506 */
[----:B------:R-:W-:Y:S01]  /*185d0*/  ISETP.GE.AND P3, PT, R24, UR4, PT ;  /* 0x0000000418007c0c */ /* 0x000fe2000bf66270 */
[----:B------:R-:W-:Y:S02]  /*185e0*/  ULDC UR4, c[0x0][0x248] ;  /* 0x0000920000047ab9 */ /* 0x000fe40000000800 */
[----:B------:R4:W-:Y:S01]  /*185f0*/  @P6 STG.E.U16 desc[UR6][R20.64], R114 ;  /* 0x0000007214006986 */ /* 0x0009e2000c101506 */
[----:B------:R-:W-:Y:S01]  /*18600*/  VIADD R27, R27, UR4 ;  /* 0x000000041b1b7c36 */ /* 0x000fe20008000000 */
[C---:B------:R-:W-:Y:S01]  /*18610*/  ISETP.LT.AND P6, PT, R13.reuse, UR14, !P5 ;  /* 0x0000000e0d007c0c */ /* 0x040fe2000efc1270 */
[----:B------:R-:W-:Y:S01]  /*18620*/  ULDC UR4, c[0x0][0x22c] ;  /* 0x00008b0000047ab9 */ /* 0x000fe20000000800 */
[----:B------:R5:W-:Y:S01]  /*18630*/  @P0 STG.E.U16 desc[UR6][R22.64], R15 ;  /* 0x0000000f16000986 */ /* 0x000be2000c101506 */
[----:B------:R-:W-:Y:S01]  /*18640*/  ISETP.LT.AND P0, PT, R13, UR10, !P2 ;  /* 0x0000000a0d007c0c */ /* 0x000fe2000d701270 */
[C---:B------:R-:W-:Y:S01]  /*18650*/  VIADD R29, R27.reuse, UR8 ;  /* 0x000000081b1d7c36 */ /* 0x040fe20008000000 */
[C---:B------:R-:W-:Y:S01]  /*18660*/  ISETP.LT.AND P2, PT, R14.reuse, UR12, !P2 ;  /* 0x0000000c0e007c0c */ /* 0x040fe2000d741270 */
[C---:B---3--:R-:W-:Y:S01]  /*18670*/  IMAD.WIDE R10, R27.reuse, 0x2, R2 ;  /* 0x000000021b0a7825 */ /* 0x048fe200078e0202 */
[----:B------:R-:W-:Y:S01]  /*18680*/  ISETP.LT.AND P5, PT, R14, UR16, !P5 ;  /* 0x000000100e007c0c */ /* 0x000fe2000efa1270 */
[----:B------:R-:W-:Y:S01]  /*18690*/  ULDC UR10, c[0x0][0x228] ;  /* 0x00008a00000a7ab9 */ /* 0x000fe20000000800 */
[----:B------:R-:W-:Y:S01]  /*186a0*/  ULDC UR12, c[0x0][0x228] ;  /* 0x00008a00000c7ab9 */ /* 0x000fe20000000800 */
[----:B----4-:R-:W-:Y:S01]  /*186b0*/  IMAD.WIDE R20, R27, 0x2, R8 ;  /* 0x000000021b147825 */ /* 0x010fe200078e0208 */
[----:B------:R-:W-:Y:S01]  /*186c0*/  PRMT R27, R115, 0x7632, R27 ;  /* 0x00007632731b7816 */ /* 0x000fe2000000001b */
[----:B------:R-:W-:Y:S01]  /*186d0*/  ULDC UR14, c[0x0][0x228] ;  /* 0x00008a00000e7ab9 */ /* 0x000fe20000000800 */
[----:B------:R-:W-:Y:S01]  /*186e0*/  ULDC UR8, c[0x0][0x22c] ;  /* 0x00008b0000087ab9 */ /* 0x000fe20000000800 */
[----:B-----5:R-:W-:Y:S01]  /*186f0*/  IMAD.WIDE R22, R29, 0x2, R2 ;  /* 0x000000021d167825 */ /* 0x020fe200078e0202 */
[----:B------:R-:W-:Y:S01]  /*18700*/  ULDC UR16, c[0x0][0x228] ;  /* 0x00008a0000107ab9 */ /* 0x000fe20000000800 */
[----:B------:R-:W-:Y:S02]  /*18710*/  @P0 STG.E.U16 desc[UR6][R10.64], R50 ;  /* 0x000000320a000986 */ /* 0x000fe4000c101506 */
[----:B------:R-:W-:-:S02]  /*18720*/  VIADD R15, R12, 0x42 ;  /* 0x000000420c0f7836 */ /* 0x000fc40000000000 */
[----:B------:R-:W-:Y:S01]  /*18730*/  IMAD.WIDE R24, R29, 0x2, R8 ;  /* 0x000000021d187825 */ /* 0x000fe200078e0208 */
[----:B------:R3:W-:Y:S02]  /*18740*/  @P2 STG.E.U16 desc[UR6][R20.64], R26 ;  /* 0x0000001a14002986 */ /* 0x0007e4000c101506 */
[----:B------:R-:W-:Y:S01]  /*18750*/  ISETP.GE.AND P0, PT, R15, UR4, PT ;  /* 0x000000040f007c0c */ /* 0x000fe2000bf06270 */
[----:B------:R-:W-:Y:S01]  /*18760*/  ULDC UR4, c[0x0][0x248] ;  /* 0x0000920000047ab9 */ /* 0x000fe20000000800 */
[----:B------:R-:W-:Y:S01]  /*18770*/  @P6 STG.E.U16 desc[UR6][R22.64], R115 ;  /* 0x0000007316006986 */ /* 0x000fe2000c101506 */
[C---:B------:R-:W-:Y:S01]  /*18780*/  ISETP.LT.AND P6, PT, R13.reuse, UR14, !P4 ;  /* 0x0000000e0d007c0c */ /* 0x040fe2000e7c1270 */
[----:B------:R-:W-:Y:S01]  /*18790*/  VIADD R15, R12, 0x43 ;  /* 0x000000430c0f7836 */ /* 0x000fe20000000000 */
[----:B------:R-:W-:Y:S01]  /*187a0*/  ULDC UR14, c[0x0][0x228] ;  /* 0x00008a00000e7ab9 */ /* 0x000fe20000000800 */
[----:B------:R4:W-:Y:S01]  /*187b0*/  @P5 STG.E.U16 desc[UR6][R24.64], R27 ;  /* 0x0000001b18005986 */ /* 0x0009e2000c101506 */
[----:B------:R-:W-:Y:S01]  /*187c0*/  ISETP.LT.AND P5, PT, R13, UR10, !P1 ;  /* 0x0000000a0d007c0c */ /* 0x000fe2000cfa1270 */
[----:B------:R-:W-:Y:S01]  /*187d0*/  ULDC UR10, c[0x0][0x228] ;  /* 0x00008a00000a7ab9 */ /* 0x000fe20000000800 */
[----:B------:R-:W-:Y:S01]  /*187e0*/  ISETP.LT.AND P1, PT, R14, UR12, !P1 ;  /* 0x0000000c0e007c0c */ /* 0x000fe2000cf21270 */
[----:B---3--:R-:W-:Y:S01]  /*187f0*/  VIADD R21, R29, UR4 ;  /* 0x000000041d157c36 */ /* 0x008fe20008000000 */
[----:B------:R-:W-:Y:S01]  /*18800*/  ULDC UR4, c[0x0][0x248] ;  /* 0x0000920000047ab9 */ /* 0x000fe20000000800 */
[----:B------:R-:W-:Y:S01]  /*18810*/  ISETP.GE.AND P2, PT, R15, UR8, PT ;  /* 0x000000080f007c0c */ /* 0x000fe2000bf46270 */
[----:B------:R-:W-:Y:S01]  /*18820*/  VIADD R15, R12, 0x44 ;  /* 0x000000440c0f7836 */ /* 0x000fe20000000000 */
[----:B------:R-:W-:Y:S01]  /*18830*/  ULDC UR12, c[0x0][0x228] ;  /* 0x00008a00000c7ab9 */ /* 0x000fe20000000800 */
[----:B------:R-:W-:Y:S01]  /*18840*/  IMAD.WIDE R10, R21, 0x2, R2 ;  /* 0x00000002150a7825 */ /* 0x000fe200078e0202 */
[----:B------:R-:W-:Y:S01]  /*18850*/  ISETP.LT.AND P4, PT, R14, UR10, !P4 ;  /* 0x0000000a0e007c0c */ /* 0x000fe2000e781270 */
[----:B------:R-:W-:Y:S01]  /*18860*/  ULDC UR8, c[0x0][0x22c] ;  /* 0x00008b0000087ab9 */ /* 0x000fe20000000800 */
[----:B----4-:R-:W-:Y:S01]  /*18870*/  PRMT R24, R51, 0x7632, R24 ;  /* 0x0000763233187816 */ /* 0x010fe20000000018 */
[C---:B------:R-:W-:Y:S01]  /*18880*/  VIADD R25, R21.reuse, UR4 ;  /* 0x0000000415197c36 */ /* 0x040fe20008000000 */
[----:B------:R3:W-:Y:S01]  /*18890*/  @P5 STG.E.U16 desc[UR6][R10.64], R51 ;  /* 0x000000330a005986 */ /* 0x0007e2000c101506 */
[----:B------:R-:W-:Y:S01]  /*188a0*/  IMAD.WIDE R20, R21, 0x2, R8 ;  /* 0x0000000215147825 */ /* 0x000fe200078e0208 */
[----:B------:R-:W-:Y:S01]  /*188b0*/  ULDC UR4, c[0x0][0x22c] ;  /* 0x00008b0000047ab9 */ /* 0x000fe20000000800 */
[----:B------:R-:W-:Y:S01]  /*188c0*/  ULDC UR10, c[0x0][0x228] ;  /* 0x00008a00000a7ab9 */ /* 0x000fe20000000800 */
[----:B------:R-:W-:Y:S01]  /*188d0*/  ISETP.GE.AND P5, PT, R15, UR4, PT ;  /* 0x000000040f007c0c */ /* 0x000fe2000bfa6270 */
[----:B------:R-:W-:Y:S01]  /*188e0*/  IMAD.WIDE R22, R25, 0x2, R2 ;  /* 0x0000000219167825 */ /* 0x000fe200078e0202 */
[----:B------:R4:W-:Y:S01]  /*188f0*/  @P1 STG.E.U16 desc[UR6][R20.64], R24 ;  /* 0x0000001814001986 */ /* 0x0009e2000c101506 */
[----:B------:R-:W-:Y:S01]  /*18900*/  ULDC UR4, c[0x0][0x248] ;  /* 0x0000920000047ab9 */ /* 0x000fe20000000800 */
[----:B------:R-:W-:Y:S01]  /*18910*/  PRMT R26, R117, 0x7632, R26 ;  /* 0x00007632751a7816 */ /* 0x000fe2000000001a */
        /* <DEDUP_REMOVED lines=35> */
[C---:B-----5:R-:W-:Y:S01]  /*18b50*/  IMAD.WIDE R22, R29.reuse, 0x2, R2 ;  /* 0x000000021d167825 */ /* 0x060fe200078e0202 */
[----:B------:R-:W-:Y:S01]  /*18b60*/  ULDC UR16, c[0x0][0x228] ;  /* 0x00008a0000107ab9 */ /* 0x000fe20000000800 */
[----:B------:R-:W-:Y:S02]  /*18b70*/  @P3 STG.E.U16 desc[UR6][R10.64], R117 ;  /* 0x000000750a003986 */ /* 0x000fe4000c101506 */
[----:B------:R-:W-:-:S02]  /*18b80*/  IMAD.WIDE R24, R29, 0x2, R8 ;  /* 0x000000021d187825 */ /* 0x000fc400078e0208 */
[----:B------:R3:W-:Y:S02]  /*18b90*/  @P0 STG.E.U16 desc[UR6][R20.64], R26 ;  /* 0x0000001a14000986 */ /* 0x0007e4000c101506 */
[----:B------:R-:W-:Y:S02]  /*18ba0*/  VIADD R15, R12, 0x47 ;  /* 0x000000470c0f7836 */ /* 0x000fe40000000000 */
[----:B------:R-:W-:Y:S01]  /*18bb0*/  @P6 STG.E.U16 desc[UR6][R22.64], R53 ;  /* 0x0000003516006986 */ /* 0x000fe2000c101506 */
[----:B------:R-:W-:Y:S01]  /*18bc0*/  ISETP.LT.AND P6, PT, R13, UR14, !P1 ;  /* 0x0000000e0d007c0c */ /* 0x000fe2000cfc1270 */
[----:B------:R-:W-:Y:S01]  /*18bd0*/  ULDC UR14, c[0x0][0x228] ;  /* 0x00008a00000e7ab9 */ /* 0x000fe20000000800 */
[----:B------:R-:W-:Y:S01]  /*18be0*/  ISETP.GE.AND P3, PT, R15, UR4, PT ;  /* 0x000000040f007c0c */ /* 0x000fe2000bf66270 */
[----:B------:R4:W-:Y:S01]  /*18bf0*/  @P2 STG.E.U16 desc[UR6][R24.64], R27 ;  /* 0x0000001b18002986 */ /* 0x0009e2000c101506 */
[----:B------:R-:W-:Y:S01]  /*18c00*/  ISETP.LT.AND P2, PT, R13, UR10, !P5 ;  /* 0x0000000a0d007c0c */ /* 0x000fe2000ef41270 */
[----:B------:R-:W-:Y:S01]  /*18c10*/  ULDC UR4, c[0x0][0x248] ;  /* 0x0000920000047ab9 */ /* 0x000fe20000000800 */
[----:B------:R-:W-:Y:S01]  /*18c20*/  ISETP.LT.AND P5, PT, R14, UR12, !P5 ;  /* 0x0000000c0e007c0c */ /* 0x000fe2000efa1270 */
[----:B---3--:R-:W-:Y:S01]  /*18c30*/  VIADD R21, R29, UR4 ;  /* 0x000000041d157c36 */ /* 0x008fe20008000000 */
[----:B------:R-:W-:Y:S01]  /*18c40*/  ULDC UR4, c[0x0][0x248] ;  /* 0x0000920000047ab9 */ /* 0x000fe20000000800 */
[----:B------:R-:W-:Y:S01]  /*18c50*/  VIADD R15, R12, 0x48 ;  /* 0x000000480c0f7836 */ /* 0x000fe20000000000 */
[----:B------:R-:W-:Y:S01]  /*18c60*/  ULDC UR10, c[0x0][0x228] ;  /* 0x00008a00000a7ab9 */ /* 0x000fe20000000800 */
[C---:B------:R-:W-:Y:S01]  /*18c70*/  IMAD.WIDE R10, R21.reuse, 0x2, R2 ;  /* 0x00000002150a7825 */ /* 0x040fe200078e0202 */
[----:B------:R-:W-:Y:S01]  /*18c80*/  ULDC UR12, c[0x0][0x228] ;  /* 0x00008a00000c7ab9 */ /* 0x000fe20000000800 */
[----:B------:R-:W-:Y:S01]  /*18c90*/  ISETP.LT.AND P1, PT, R14, UR10, !P1 ;  /* 0x0000000a0e007c0c */ /* 0x000fe2000cf21270 */
[----:B------:R-:W-:Y:S01]  /*18ca0*/  ULDC UR10, c[0x0][0x228] ;  /* 0x00008a00000a7ab9 */ /* 0x000fe20000000800 */
[C---:B----4-:R-:W-:Y:S01]  /*18cb0*/  VIADD R25, R21.reuse, UR4 ;  /* 0x0000000415197c36 */ /* 0x050fe20008000000 */
[----:B------:R-:W-:Y:S01]  /*18cc0*/  PRMT R24, R118, 0x7632, R24 ;  /* 0x0000763276187816 */ /* 0x000fe20000000018 */
[----:B------:R-:W-:Y:S01]  /*18cd0*/  IMAD.WIDE R20, R21, 0x2, R8 ;  /* 0x0000000215147825 */ /* 0x000fe200078e0208 */
[----:B------:R-:W-:Y:S01]  /*18ce0*/  ISETP.GE.AND P0, PT, R15, UR8, PT ;  /* 0x000000080f007c0c */ /* 0x000fe2000bf06270 */
[----:B------:R3:W-:Y:S01]  /*18cf0*/  @P2 STG.E.U16 desc[UR6][R10.64], R118 ;  /* 0x000000760a002986 */ /* 0x0007e2000c101506 */
[----:B------:R-:W-:Y:S01]  /*18d00*/  ULDC UR4, c[0x0][0x22c] ;  /* 0x00008b0000047ab9 */ /* 0x000fe20000000800 */
[----:B------:R-:W-:Y:S01]  /*18d10*/  VIADD R15, R12, 0x49 ;  /* 0x000000490c0f7836 */ /* 0x000fe20000000000 */
[----:B------:R-:W-:Y:S01]  /*18d20*/  ULDC UR8, c[0x0][0x22c] ;  /* 0x00008b0000087ab9 */ /* 0x000fe20000000800 */
[----:B------:R-:W-:Y:S01]  /*18d30*/  IMAD.WIDE R22, R25, 0x2, R2 ;  /* 0x0000000219167825 */ /* 0x000fe200078e0202 */
[----:B------:R4:W-:Y:S01]  /*18d40*/  @P5 STG.E.U16 desc[UR6][R20.64], R24 ;  /* 0x0000001814005986 */ /* 0x0009e2000c101506 */
[----:B------:R-:W-:Y:S01]  /*18d50*/  ISETP.LT.AND P5, PT, R13, UR12, !P4 ;  /* 0x0000000c0d007c0c */ /* 0x000fe2000e7a1270 */
[----:B------:R-:W-:Y:S01]  /*18d60*/  ULDC UR12, c[0x0][0x228] ;  /* 0x00008a00000c7ab9 */ /* 0x000fe20000000800 */
[----:B------:R-:W-:Y:S01]  /*18d70*/  ISETP.GE.AND P2, PT, R15, UR4, PT ;  /* 0x000000040f007c0c */ /* 0x000fe2000bf46270 */
[----:B------:R-:W-:Y:S01]  /*18d80*/  ULDC UR4, c[0x0][0x248] ;  /* 0x0000920000047ab9 */ /* 0x000fe20000000800 */
[----:B------:R5:W-:Y:S01]  /*18d90*/  @P6 STG.E.U16 desc[UR6][R22.64], R54 ;  /* 0x0000003616006986 */ /* 0x000be2000c101506 */
[C---:B------:R-:W-:Y:S01]  /*18da0*/  VIADD R27, R25.reuse, UR4 ;  /* 0x00000004191b7c36 */ /* 0x040fe20008000000 */
[----:B------:R-:W-:Y:S01]  /*18db0*/  ISETP.LT.AND P6, PT, R14, UR14, !P4 ;  /* 0x0000000e0e007c0c */ /* 0x000fe2000e7c1270 */
[----:B------:R-:W-:Y:S01]  /*18dc0*/  VIADD R15, R12, 0x4a ;  /* 0x0000004a0c0f7836 */ /* 0x000fe20000000000 */
[----:B------:R-:W-:Y:S01]  /*18dd0*/  ULDC UR4, c[0x0][0x22c] ;  /* 0x00008b0000047ab9 */ /* 0x000fe20000000800 */
[----:B---3--:R-:W-:Y:S01]  /*18de0*/  IMAD.WIDE R10, R25, 0x2, R8 ;  /* 0x00000002190a7825 */ /* 0x008fe200078e0208 */
[----:B------:R-:W-:Y:S01]  /*18df0*/  ULDC UR14, c[0x0][0x228] ;  /* 0x00008a00000e7ab9 */ /* 0x000fe20000000800 */
[----:B------:R-:W-:-:S02]  /*18e00*/  PRMT R26, R55, 0x7632, R26 ;  /* 0x00007632371a7816 */ /* 0x000fc4000000001a */
[----:B----4-:R-:W-:Y:S01]  /*18e10*/  IMAD.WIDE R20, R27, 0x2, R2 ;  /* 0x000000021b147825 */ /* 0x010fe200078e0202 */
[----:B------:R-:W-:Y:S01]  /*18e20*/  ISETP.GE.AND P4, PT, R15, UR8, PT ;  /* 0x000000080f007c0c */ /* 0x000fe2000bf86270 */
[----:B------:R-:W-:Y:S01]  /*18e30*/  ULDC UR8, c[0x0][0x248] ;  /* 0x0000920000087ab9 */ /* 0x000fe20000000800 */
[----:B-----5:R-:W-:Y:S01]  /*18e40*/  PRMT R54, R54, 0x7632, R54 ;  /* 0x0000763236367816 */ /* 0x020fe20000000036 */
[----:B------:R-:W-:Y:S01]  /*18e50*/  VIADD R24, R12, 0x4b ;  /* 0x0000004b0c187836 */ /* 0x000fe20000000000 */
[----:B------:R-:W-:Y:S01]  /*18e60*/  PRMT R15, R119, 0x7632, R15 ;  /* 0x00007632770f7816 */ /* 0x000fe2000000000f */
[----:B------:R-:W-:Y:S02]  /*18e70*/  IMAD.WIDE R22, R27, 0x2, R8 ;  /* 0x000000021b167825 */ /* 0x000fe400078e0208 */
[----:B------:R3:W-:Y:S01]  /*18e80*/  @P1 STG.E.U16 desc[UR6][R10.64], R54 ;  /* 0x000000360a001986 */ /* 0x0007e2000c101506 */
[----:B------:R-:W-:Y:S01]  /*18e90*/  ISETP.GE.AND P1, PT, R24, UR4, PT ;  /* 0x0000000418007c0c */ /* 0x000fe2000bf26270 */
[----:B------:R-:W-:-:S02]  /*18ea0*/  ULDC UR4, c[0x0][0x248] ;  /* 0x0000920000047ab9 */ /* 0x000fc40000000800 */
[----:B------:R4:W-:Y:S01]  /*18eb0*/  @P5 STG.E.U16 desc[UR6][R20.64], R119 ;  /* 0x0000007714005986 */ /* 0x0009e2000c101506 */
[----:B------:R-:W-:Y:S01]  /*18ec0*/  ISETP.LT.AND P5, PT, R13, UR10, !P3 ;  /* 0x0000000a0d007c0c */ /* 0x000fe2000dfa1270 */
[----:B------:R-:W-:Y:S01]  /*18ed0*/  VIADD R27, R27, UR4 ;  /* 0x000000041b1b7c36 */ /* 0x000fe20008000000 */
        /* <DEDUP_REMOVED lines=9> */
[----:B----4-:R-:W-:Y:S01]  /*18f70*/  IMAD.WIDE R20, R27, 0x2, R8 ;  /* 0x000000021b147825 */ /* 0x010fe200078e0208 */
[----:B------:R-:W-:Y:S01]  /*18f80*/  PRMT R27, R120, 0x7632, R27 ;  /* 0x00007632781b7816 */ /* 0x000fe2000000001b */
[----:B------:R-:W-:Y:S01]  /*18f90*/  @P5 STG.E.U16 desc[UR6][R10.64], R55 ;  /* 0x000000370a005986 */ /* 0x000fe2000c101506 */
[----:B------:R-:W-:Y:S01]  /*18fa0*/  ULDC UR14, c[0x0][0x228] ;  /* 0x00008a00000e7ab9 */ /* 0x000fe20000000800 */
[----:B-----5:R-:W-:Y:S01]  /*18fb0*/  VIADD R15, R12, 0x4c ;  /* 0x0000004c0c0f7836 */ /* 0x020fe20000000000 */
[----:B------:R-:W-:Y:S01]  /*18fc0*/  ULDC UR8, c[0x0][0x22c] ;  /* 0x00008b0000087ab9 */ /* 0x000fe20000000800 */
[----:B------:R-:W-:Y:S01]  /*18fd0*/  IMAD.WIDE R22, R29, 0x2, R2 ;  /* 0x000000021d167825 */ /* 0x000fe200078e0202 */
[----:B------:R3:W-:Y:S01]  /*18fe0*/  @P3 STG.E.U16 desc[UR6][R20.64], R26 ;  /* 0x0000001a14003986 */ /* 0x0007e2000c101506 */
[----:B------:R-:W-:Y:S01]  /*18ff0*/  ISETP.LT.AND P3, PT, R13, UR10, !P2 ;  /* 0x0000000a0d007c0c */ /* 0x000fe2000d761270 */
[----:B------:R-:W-:Y:S01]  /*19000*/  ULDC UR10, c[0x0][0x228] ;  /* 0x00008a00000a7ab9 */ /* 0x000fe20000000800 */
[----:B------:R-:W-:Y:S01]  /*19010*/  ISETP.GE.AND P5, PT, R15, UR4, PT ;  /* 0x000000040f007c0c */ /* 0x000fe2000bfa6270 */
[----:B------:R-:W-:Y:S01]  /*19020*/  IMAD.WIDE R24, R29, 0x2, R8 ;  /* 0x000000021d187825 */ /* 0x000fe200078e0208 */
[----:B------:R-:W-:Y:S01]  /*19030*/  ISETP.LT.AND P2, PT, R14, UR12, !P2 ;  /* 0x0000000c0e007c0c */ /* 0x000fe2000d741270 */
[----:B------:R-:W-:Y:S01]  /*19040*/  ULDC UR4, c[0x0][0x248] ;  /* 0x0000920000047ab9 */ /* 0x000fe20000000800 */
[----:B------:R-:W-:Y:S01]  /*19050*/  @P6 STG.E.U16 desc[UR6][R22.64], R120 ;  /* 0x0000007816006986 */ /* 0x000fe2000c101506 */
[----:B------:R-:W-:Y:S01]  /*19060*/  ISETP.LT.AND P6, PT, R13, UR14, !P4 ;  /* 0x0000000e0d007c0c */ /* 0x000fe2000e7c1270 */
[C---:B------:R-:W-:Y:S01]  /*19070*/  VIADD R15, R12.reuse, 0x4d ;  /* 0x0000004d0c0f7836 */ /* 0x040fe20000000000 */
[----:B------:R-:W-:Y:S01]  /*19080*/  ULDC UR12, c[0x0][0x228] ;  /* 0x00008a00000c7ab9 */ /* 0x000fe20000000800 */
[----:B------:R4:W-:Y:S01]  /*19090*/  @P0 STG.E.U16 desc[UR6][R24.64], R27 ;  /* 0x0000001b18000986 */ /* 0x0009e2000c101506 */
[----:B---3--:R-:W-:Y:S01]  /*190a0*/  VIADD R21, R29, UR4 ;  /* 0x000000041d157c36 */ /* 0x008fe20008000000 */
[----:B------:R-:W-:Y:S01]  /*190b0*/  ULDC UR4, c[0x0][0x248] ;  /* 0x0000920000047ab9 */ /* 0x000fe20000000800 */
[----:B------:R-:W-:Y:S01]  /*190c0*/  ISETP.GE.AND P0, PT, R15, UR8, PT ;  /* 0x000000080f007c0c */ /* 0x000fe2000bf06270 */
[----:B------:R-:W-:Y:S01]  /*190d0*/  VIADD R15, R12, 0x4e ;  /* 0x0000004e0c0f7836 */ /* 0x000fe20000000000 */
[----:B------:R-:W-:Y:S01]  /*190e0*/  ISETP.LT.AND P4, PT, R14, UR10, !P4 ;  /* 0x0000000a0e007c0c */ /* 0x000fe2000e781270 */
[C---:B------:R-:W-:Y:S01]  /*190f0*/  IMAD.WIDE R10, R21.reuse, 0x2, R2 ;  /* 0x00000002150a7825 */ /* 0x040fe200078e0202 */
[----:B------:R-:W-:Y:S01]  /*19100*/  ULDC UR14, c[0x0][0x228] ;  /* 0x00008a00000e7ab9 */ /* 0x000fe20000000800 */
[----:B------:R-:W-:Y:S01]  /*19110*/  ULDC UR8, c[0x0][0x22c] ;  /* 0x00008b0000087ab9 */ /* 0x000fe20000000800 */
[----:B------:R-:W-:Y:S01]  /*19120*/  ULDC UR10, c[0x0][0x228] ;  /* 0x00008a00000a7ab9 */ /* 0x000fe20000000800 */
[----:B------:R-:W-:Y:S01]  /*19130*/  ULDC UR16, c[0x0][0x228] ;  /* 0x00008a0000107ab9 */ /* 0x000fe20000000800 */
[----:B------:R3:W-:Y:S01]  /*19140*/  @P3 STG.E.U16 desc[UR6][R10.64], R56 ;  /* 0x000000380a003986 */ /* 0x0007e2000c101506 */
[C---:B----4-:R-:W-:Y:S01]  /*19150*/  VIADD R25, R21.reuse, UR4 ;  /* 0x0000000415197c36 */ /* 0x050fe20008000000 */
[----:B------:R-:W-:Y:S01]  /*19160*/  PRMT R24, R56, 0x7632, R24 ;  /* 0x0000763238187816 */ /* 0x000fe20000000018 */
[----:B------:R-:W-:Y:S01]  /*19170*/  IMAD.WIDE R20, R21, 0x2, R8 ;  /* 0x0000000215147825 */ /* 0x000fe200078e0208 */
[----:B------:R-:W-:Y:S01]  /*19180*/  ULDC UR4, c[0x0][0x22c] ;  /* 0x00008b0000047ab9 */ /* 0x000fe20000000800 */
[----:B------:R-:W-:-:S02]  /*19190*/  PRMT R26, R122, 0x7632, R26 ;  /* 0x000076327a1a7816 */ /* 0x000fc4000000001a */
[----:B------:R-:W-:Y:S01]  /*191a0*/  IMAD.WIDE R22, R25, 0x2, R2 ;  /* 0x0000000219167825 */ /* 0x000fe200078e0202 */
[----:B------:R4:W-:Y:S01]  /*191b0*/  @P2 STG.E.U16 desc[UR6][R20.64], R24 ;  /* 0x0000001814002986 */ /* 0x0009e2000c101506 */
[----:B------:R-:W-:Y:S01]  /*191c0*/  ISETP.LT.AND P2, PT, R13, UR12, !P1 ;  /* 0x0000000c0d007c0c */ /* 0x000fe2000cf41270 */
[----:B------:R-:W-:Y:S01]  /*191d0*/  ULDC UR12, c[0x0][0x228] ;  /* 0x00008a00000c7ab9 */ /* 0x000fe20000000800 */
[----:B------:R-:W-:Y:S01]  /*191e0*/  ISETP.GE.AND P3, PT, R15, UR4, PT ;  /* 0x000000040f007c0c */ /* 0x000fe2000bf66270 */
[----:B------:R5:W-:Y:S01]  /*191f0*/  @P6 STG.E.U16 desc[UR6][R22.64], R121 ;  /* 0x0000007916006986 */ /* 0x000be2000c101506 */
[----:B------:R-:W-:Y:S01]  /*19200*/  ULDC UR4, c[0x0][0x248] ;  /* 0x0000920000047ab9 */ /* 0x000fe20000000800 */
[----:B------:R-:W-:Y:S01]  /*19210*/  ISETP.LT.AND P6, PT, R14, UR14, !P1 ;  /* 0x0000000e0e007c0c */ /* 0x000fe2000cfc1270 */
[C---:B------:R-:W-:Y:S01]  /*19220*/  VIADD R27, R25.reuse, UR4 ;  /* 0x00000004191b7c36 */ /* 0x040fe20008000000 */
[----:B------:R-:W-:Y:S01]  /*19230*/  ULDC UR4, c[0x0][0x22c] ;  /* 0x00008b0000047ab9 */ /* 0x000fe20000000800 */
[----:B------:R-:W-:Y:S01]  /*19240*/  VIADD R15, R12, 0x4f ;  /* 0x0000004f0c0f7836 */ /* 0x000fe20000000000 */
[----:B------:R-:W-:Y:S01]  /*19250*/  ULDC UR14, c[0x0][0x228] ;  /* 0x00008a00000e7ab9 */ /* 0x000fe20000000800 */
[----:B---3--:R-:W-:-:S03]  /*19260*/  IMAD.WIDE R10, R25, 0x2, R8 ;  /* 0x00000002190a7825 */ /* 0x008fc600078e0208 */
[----:B------:R-:W-:Y:S01]  /*19270*/  ISETP.GE.AND P1, PT, R15, UR8, PT ;  /* 0x000000080f007c0c */ /* 0x000fe2000bf26270 */
[----:B----4-:R-:W-:Y:S01]  /*19280*/  IMAD.WIDE R20, R27, 0x2, R2 ;  /* 0x000000021b147825 */ /* 0x010fe200078e0202 */
[----:B-----5:R-:W-:Y:S01]  /*19290*/  PRMT R121, R121, 0x7632, R121 ;  /* 0x0000763279797816 */ /* 0x020fe20000000079 */
[----:B------:R-:W-:Y:S01]  /*192a0*/  ULDC UR8, c[0x0][0x248] ;  /* 0x0000920000087ab9 */ /* 0x000fe20000000800 */
[----:B------:R-:W-:Y:S01]  /*192b0*/  PRMT R15, R57, 0x7632, R15 ;  /* 0x00007632390f7816 */ /* 0x000fe2000000000f */
[----:B------:R-:W-:Y:S02]  /*192c0*/  VIADD R24, R12, 0x50 ;  /* 0x000000500c187836 */ /* 0x000fe40000000000 */
[----:B------:R-:W-:Y:S01]  /*192d0*/  IMAD.WIDE R22, R27, 0x2, R8 ;  /* 0x000000021b167825 */ /* 0x000fe200078e0208 */
[----:B------:R3:W-:Y:S02]  /*192e0*/  @P4 STG.E.U16 desc[UR6][R10.64], R121 ;  /* 0x000000790a004986 */ /* 0x0007e4000c101506 */
[----:B------:R-:W-:Y:S01]  /*192f0*/  ISETP.GE.AND P4, PT, R24, UR4, PT ;  /* 0x0000000418007c0c */ /* 0x000fe2000bf86270 */
[----:B------:R-:W-:Y:S01]  /*19300*/  ULDC UR4, c[0x0][0x248] ;  /* 0x0000920000047ab9 */ /* 0x000fe20000000800 */
        /* <DEDUP_REMOVED lines=24> */
[----:B------:R-:W-:Y:S01]  /*19490*/  ULDC UR4, c[0x0][0x248] ;  /* 0x0000920000047ab9 */ /* 0x000fe20000000800 */
[----:B------:R-:W-:Y:S01]  /*194a0*/  @P6 STG.E.U16 desc[UR6][R22.64], R58 ;  /* 0x0000003a16006986 */ /* 0x000fe2000c101506 */
[----:B------:R-:W-:Y:S01]  /*194b0*/  ISETP.LT.AND P3, PT, R14, UR12, !P3 ;  /* 0x0000000c0e007c0c */ /* 0x000fe2000df61270 */
[C---:B------:R-:W-:Y:S01]  /*194c0*/  VIADD R15, R12.reuse, 0x52 ;  /* 0x000000520c0f7836 */ /* 0x040fe20000000000 */
[----:B------:R-:W-:Y:S01]  /*194d0*/  ISETP.LT.AND P6, PT, R13, UR14, !P1 ;  /* 0x0000000e0d007c0c */ /* 0x000fe2000cfc1270 */
[----:B------:R4:W-:Y:S01]  /*194e0*/  @P0 STG.E.U16 desc[UR6][R24.64], R27 ;  /* 0x0000001b18000986 */ /* 0x0009e2000c101506 */
[----:B------:R-:W-:Y:S01]  /*194f0*/  ULDC UR12, c[0x0][0x228] ;  /* 0x00008a00000c7ab9 */ /* 0x000fe20000000800 */
[----:B---3--:R-:W-:Y:S01]  /*19500*/  VIADD R21, R29, UR4 ;  /* 0x000000041d157c36 */ /* 0x008fe20008000000 */
[----:B------:R-:W-:Y:S01]  /*19510*/  ULDC UR4, c[0x0][0x248] ;  /* 0x0000920000047ab9 */ /* 0x000fe20000000800 */
[----:B------:R-:W-:Y:S01]  /*19520*/  ISETP.GE.AND P0, PT, R15, UR8, PT ;  /* 0x000000080f007c0c */ /* 0x000fe2000bf06270 */
[----:B------:R-:W-:Y:S01]  /*19530*/  VIADD R15, R12, 0x53 ;  /* 0x000000530c0f7836 */ /* 0x000fe20000000000 */
[----:B------:R-:W-:Y:S01]  /*19540*/  ULDC UR14, c[0x0][0x228] ;  /* 0x00008a00000e7ab9 */ /* 0x000fe20000000800 */
[C---:B------:R-:W-:Y:S01]  /*19550*/  IMAD.WIDE R10, R21.reuse, 0x2, R2 ;  /* 0x00000002150a7825 */ /* 0x040fe200078e0202 */
[----:B------:R-:W-:Y:S01]  /*19560*/  ISETP.LT.AND P1, PT, R14, UR10, !P1 ;  /* 0x0000000a0e007c0c */ /* 0x000fe2000cf21270 */
[----:B------:R-:W-:Y:S01]  /*19570*/  ULDC UR8, c[0x0][0x22c] ;  /* 0x00008b0000087ab9 */ /* 0x000fe20000000800 */
        /* <DEDUP_REMOVED lines=29> */
[----:B------:R4:W-:Y:S01]  /*19750*/  @P6 STG.E.U16 desc[UR6][R20.64], R124 ;  /* 0x0000007c14006986 */ /* 0x0009e2000c101506 */
        /* <DEDUP_REMOVED lines=13> */
[----:B----4-:R-:W-:Y:S01]  /*19830*/  IMAD.WIDE R20, R27, 0x2, R8 ;  /* 0x000000021b147825 */ /* 0x010fe200078e0208 */
[----:B------:R-:W-:-:S03]  /*19840*/  ULDC UR16, c[0x0][0x228] ;  /* 0x00008a0000107ab9 */ /* 0x000fc60000000800 */
[----:B------:R-:W-:Y:S01]  /*19850*/  VIADD R29, R27, UR8 ;  /* 0x000000081b1d7c36 */ /* 0x000fe20008000000 */
[----:B------:R-:W-:Y:S01]  /*19860*/  @P4 STG.E.U16 desc[UR6][R10.64], R60 ;  /* 0x0000003c0a004986 */ /* 0x000fe2000c101506 */
[----:B-----5:R-:W-:Y:S01]  /*19870*/  VIADD R15, R12, 0x56 ;  /* 0x000000560c0f7836 */ /* 0x020fe20000000000 */
[----:B------:R-:W-:Y:S01]  /*19880*/  PRMT R27, R125, 0x7632, R27 ;  /* 0x000076327d1b7816 */ /* 0x000fe2000000001b */
        /* <DEDUP_REMOVED lines=9> */
[C---:B------:R-:W-:Y:S01]  /*19920*/  VIADD R15, R12.reuse, 0x57 ;  /* 0x000000570c0f7836 */ /* 0x040fe20000000000 */
[----:B------:R-:W-:Y:S01]  /*19930*/  ISETP.LT.AND P6, PT, R13, UR14, !P3 ;  /* 0x0000000e0d007c0c */ /* 0x000fe2000dfc1270 */
[----:B------:R-:W-:Y:S01]  /*19940*/  ULDC UR10, c[0x0][0x228] ;  /* 0x00008a00000a7ab9 */ /* 0x000fe20000000800 */
[----:B------:R4:W-:Y:S01]  /*19950*/  @P0 STG.E.U16 desc[UR6][R24.64], R27 ;  /* 0x0000001b18000986 */ /* 0x0009e2000c101506 */
        /* <DEDUP_REMOVED lines=8> */
[----:B------:R-:W-:Y:S01]  /*199e0*/  ULDC UR8, c[0x0][0x22c] ;  /* 0x00008b0000087ab9 */ /* 0x000fe20000000800 */
[----:B------:R-:W-:Y:S01]  /*199f0*/  PRMT R26, R127, 0x7632, R26 ;  /* 0x000076327f1a7816 */ /* 0x000fe2000000001a */
[----:B------:R3:W-:Y:S01]  /*19a00*/  @P2 STG.E.U16 desc[UR6][R10.64], R61 ;  /* 0x0000003d0a002986 */ /* 0x0007e2000c101506 */
[----:B----4-:R-:W-:Y:S01]  /*19a10*/  VIADD R25, R21, UR4 ;  /* 0x0000000415197c36 */ /* 0x010fe20008000000 */
[----:B------:R-:W-:Y:S01]  /*19a20*/  PRMT R24, R61, 0x7632, R24 ;  /* 0x000076323d187816 */ /* 0x000fe20000000018 */
[----:B------:R-:W-:Y:S01]  /*19a30*/  IMAD.WIDE R20, R21, 0x2, R8 ;  /* 0x0000000215147825 */ /* 0x000fe200078e0208 */
[----:B------:R-:W-:Y:S01]  /*19a40*/  ULDC UR4, c[0x0][0x22c] ;  /* 0x00008b0000047ab9 */ /* 0x000fe20000000800 */
[----:B------:R-:W-:Y:S01]  /*19a50*/  ULDC UR10, c[0x0][0x22c] ;  /* 0x00008b00000a7ab9 */ /* 0x000fe20000000800 */
[----:B------:R-:W-:Y:S01]  /*19a60*/  ISETP.GE.AND P2, PT, R15, UR4, PT ;  /* 0x000000040f007c0c */ /* 0x000fe2000bf46270 */
[----:B------:R-:W-:Y:S01]  /*19a70*/  IMAD.WIDE R22, R25, 0x2, R2 ;  /* 0x0000000219167825 */ /* 0x000fe200078e0202 */
[----:B------:R4:W-:Y:S01]  /*19a80*/  @P5 STG.E.U16 desc[UR6][R20.64], R24 ;  /* 0x0000001814005986 */ /* 0x0009e2000c101506 */
[----:B------:R-:W-:Y:S01]  /*19a90*/  ISETP.LT.AND P5, PT, R13, UR12, !P1 ;  /* 0x0000000c0d007c0c */ /* 0x000fe2000cfa1270 */
[----:B------:R-:W-:Y:S01]  /*19aa0*/  ULDC UR4, c[0x0][0x248] ;  /* 0x0000920000047ab9 */ /* 0x000fe20000000800 */
[----:B------:R-:W-:Y:S01]  /*19ab0*/  VIADD R15, R12, 0x59 ;  /* 0x000000590c0f7836 */ /* 0x000fe20000000000 */
[----:B------:R5:W-:Y:S01]  /*19ac0*/  @P6 STG.E.U16 desc[UR6][R22.64], R126 ;  /* 0x0000007e16006986 */ /* 0x000be2000c101506 */
[C---:B------:R-:W-:Y:S01]  /*19ad0*/  VIADD R27, R25.reuse, UR4 ;  /* 0x00000004191b7c36 */ /* 0x040fe20008000000 */
[----:B------:R-:W-:Y:S01]  /*19ae0*/  ISETP.LT.AND P6, PT, R14, UR14, !P1 ;  /* 0x0000000e0e007c0c */ /* 0x000fe2000cfc1270 */
[----:B---3--:R-:W-:Y:S01]  /*19af0*/  IMAD.WIDE R10, R25, 0x2, R8 ;  /* 0x00000002190a7825 */ /* 0x008fe200078e0208 */
[----:B------:R-:W-:Y:S01]  /*19b00*/  ISETP.GE.AND P1, PT, R15, UR8, PT ;  /* 0x000000080f007c0c */ /* 0x000fe2000bf26270 */
[----:B------:R-:W-:Y:S01]  /*19b10*/  ULDC UR12, c[0x0][0x228] ;  /* 0x00008a00000c7ab9 */ /* 0x000fe20000000800 */
[----:B------:R-:W-:Y:S01]  /*19b20*/  PRMT R15, R62, 0x7632, R15 ;  /* 0x000076323e0f7816 */ /* 0x000fe2000000000f */
[----:B------:R-:W-:Y:S01]  /*19b30*/  ULDC UR4, c[0x0][0x22c] ;  /* 0x00008b0000047ab9 */ /* 0x000fe20000000800 */
[----:B----4-:R-:W-:Y:S01]  /*19b40*/  IMAD.WIDE R20, R27, 0x2, R2 ;  /* 0x000000021b147825 */ /* 0x010fe200078e0202 */
[----:B------:R-:W-:Y:S01]  /*19b50*/  ULDC UR14, c[0x0][0x228] ;  /* 0x00008a00000e7ab9 */ /* 0x000fe20000000800 */
[----:B------:R-:W-:Y:S01]  /*19b60*/  ULDC UR8, c[0x0][0x248] ;  /* 0x0000920000087ab9 */ /* 0x000fe20000000800 */
[----:B-----5:R-:W-:Y:S01]  /*19b70*/  PRMT R126, R126, 0x7632, R126 ;  /* 0x000076327e7e7816 */ /* 0x020fe2000000007e */
[----:B------:R-:W-:-:S02]  /*19b80*/  VIADD R24, R12, 0x5a ;  /* 0x0000005a0c187836 */ /* 0x000fc40000000000 */
[----:B------:R-:W-:Y:S02]  /*19b90*/  IMAD.WIDE R22, R27, 0x2, R8 ;  /* 0x000000021b167825 */ /* 0x000fe400078e0208 */
[----:B------:R3:W-:Y:S01]  /*19ba0*/  @P3 STG.E.U16 desc[UR6][R10.64], R126 ;  /* 0x0000007e0a003986 */ /* 0x0007e2000c101506 */
[----:B------:R-:W-:Y:S01]  /*19bb0*/  ISETP.GE.AND P3, PT, R24, UR4, PT ;  /* 0x0000000418007c0c */ /* 0x000fe2000bf66270 */
[----:B------:R-:W-:Y:S02]  /*19bc0*/  ULDC UR4, c[0x0][0x248] ;  /* 0x0000920000047ab9 */ /* 0x000fe40000000800 */
        /* <DEDUP_REMOVED lines=19> */
[----:B------:R3:W-:Y:S02]  /*19d00*/  @P4 STG.E.U16 desc[UR6][R20.64], R26 ;  /* 0x0000001a14004986 */ /* 0x0007e4000c101506 */
[----:B------:R-:W-:Y:S01]  /*19d10*/  ISETP.GE.AND P5, PT, R15, UR10, PT ;  /* 0x0000000a0f007c0c */ /* 0x000fe2000bfa6270 */
        /* <DEDUP_REMOVED lines=15> */
[----:B------:R-:W-:Y:S01]  /*19e10*/  ULDC UR14, c[0x0][0x228] ;  /* 0x00008a00000e7ab9 */ /* 0x000fe20000000800 */
        /* <DEDUP_REMOVED lines=46> */
[----:B-----5:R-:W-:Y:S01]  /*1a100*/  VIADD R15, R12, 0x60 ;  /* 0x000000600c0f7836 */ /* 0x020fe20000000000 */
[----:B------:R-:W-:Y:S01]  /*1a110*/  @P3 STG.E.U16 desc[UR6][R10.64], R65 ;  /* 0x000000410a003986 */ /* 0x000fe2000c101506 */
[----:B------:R-:W-:Y:S01]  /*1a120*/  VIADD R29, R27, UR8 ;  /* 0x000000081b1d7c36 */ /* 0x000fe20008000000 */
[----:B------:R-:W-:Y:S01]  /*1a130*/  PRMT R27, R130, 0x7632, R27 ;  /* 0x00007632821b7816 */ /* 0x000fe2000000001b */
[----:B------:R-:W-:Y:S01]  /*1a140*/  ULDC UR8, c[0x0][0x22c] ;  /* 0x00008b0000087ab9 */ /* 0x000fe20000000800 */
[----:B------:R3:W-:Y:S01]  /*1a150*/  @P5 STG.E.U16 desc[UR6][R20.64], R26 ;  /* 0x0000001a14005986 */ /* 0x0007e2000c101506 */
[----:B------:R-:W-:Y:S01]  /*1a160*/  ISETP.LT.AND P5, PT, R13, UR10, !P4 ;  /* 0x0000000a0d007c0c */ /* 0x000fe2000e7a1270 */
[----:B------:R-:W-:Y:S01]  /*1a170*/  IMAD.WIDE R22, R29, 0x2, R2 ;  /* 0x000000021d167825 */ /* 0x000fe200078e0202 */
[----:B------:R-:W-:Y:S01]  /*1a180*/  ISETP.GE.AND P3, PT, R15, UR4, PT ;  /* 0x000000040f007c0c */ /* 0x000fe2000bf66270 */
[----:B------:R-:W-:Y:S01]  /*1a190*/  ULDC UR4, c[0x0][0x248] ;  /* 0x0000920000047ab9 */ /* 0x000fe20000000800 */
[----:B------:R-:W-:Y:S01]  /*1a1a0*/  ISETP.LT.AND P4, PT, R14, UR12, !P4 ;  /* 0x0000000c0e007c0c */ /* 0x000fe2000e781270 */
[----:B------:R-:W-:Y:S01]  /*1a1b0*/  IMAD.WIDE R24, R29, 0x2, R8 ;  /* 0x000000021d187825 */ /* 0x000fe200078e0208 */
[----:B------:R-:W-:Y:S01]  /*1a1c0*/  @P6 STG.E.U16 desc[UR6][R22.64], R130 ;  /* 0x0000008216006986 */ /* 0x000fe2000c101506 */
[----:B------:R-:W-:Y:S01]  /*1a1d0*/  ISETP.LT.AND P6, PT, R13, UR14, !P2 ;  /* 0x0000000e0d007c0c */ /* 0x000fe2000d7c1270 */
[----:B------:R-:W-:Y:S01]  /*1a1e0*/  ULDC UR10, c[0x0][0x228] ;  /* 0x00008a00000a7ab9 */ /* 0x000fe20000000800 */
[----:B------:R-:W-:Y:S01]  /*1a1f0*/  VIADD R15, R12, 0x61 ;  /* 0x000000610c0f7836 */ /* 0x000fe20000000000 */
[----:B------:R4:W-:Y:S01]  /*1a200*/  @P0 STG.E.U16 desc[UR6][R24.64], R27 ;  /* 0x0000001b18000986 */ /* 0x0009e2000c101506 */
[----:B---3--:R-:W-:Y:S01]  /*1a210*/  VIADD R21, R29, UR4 ;  /* 0x000000041d157c36 */ /* 0x008fe20008000000 */
[----:B------:R-:W-:Y:S01]  /*1a220*/  ULDC UR4, c[0x0][0x248] ;  /* 0x0000920000047ab9 */ /* 0x000fe20000000800 */
[----:B------:R-:W-:Y:S01]  /*1a230*/  ULDC UR12, c[0x0][0x228] ;  /* 0x00008a00000c7ab9 */ /* 0x000fe20000000800 */
[----:B------:R-:W-:Y:S01]  /*1a240*/  ISETP.GE.AND P0, PT, R15, UR8, PT ;  /* 0x000000080f007c0c */ /* 0x000fe2000bf06270 */
[C---:B------:R-:W-:Y:S01]  /*1a250*/  IMAD.WIDE R10, R21.reuse, 0x2, R2 ;  /* 0x00000002150a7825 */ /* 0x040fe200078e0202 */
[----:B------:R-:W-:Y:S01]  /*1a260*/  ISETP.LT.AND P2, PT, R14, UR10, !P2 ;  /* 0x0000000a0e007c0c */ /* 0x000fe2000d741270 */
[----:B------:R-:W-:Y:S01]  /*1a270*/  ULDC UR14, c[0x0][0x228] ;  /* 0x00008a00000e7ab9 */ /* 0x000fe20000000800 */
[----:B------:R-:W-:Y:S01]  /*1a280*/  ULDC UR10, c[0x0][0x228] ;  /* 0x00008a00000a7ab9 */ /* 0x000fe20000000800 */
[----:B------:R-:W-:Y:S01]  /*1a290*/  VIADD R15, R12, 0x62 ;  /* 0x000000620c0f7836 */ /* 0x000fe20000000000 */
[----:B------:R3:W-:Y:S01]  /*1a2a0*/  @P5 STG.E.U16 desc[UR6][R10.64], R66 ;  /* 0x000000420a005986 */ /* 0x0007e2000c101506 */
[----:B------:R-:W-:Y:S01]  /*1a2b0*/  ULDC UR8, c[0x0][0x22c] ;  /* 0x00008b0000087ab9 */ /* 0x000fe20000000800 */
        /* <DEDUP_REMOVED lines=14> */
[----:B---3--:R-:W-:Y:S01]  /*1a3a0*/  IMAD.WIDE R10, R25, 0x2, R8 ;  /* 0x00000002190a7825 */ /* 0x008fe200078e0208 */
[----:B------:R-:W-:Y:S01]  /*1a3b0*/  ULDC UR4, c[0x0][0x22c] ;  /* 0x00008b0000047ab9 */ /* 0x000fe20000000800 */
[----:B------:R-:W-:-:S02]  /*1a3c0*/  ULDC UR14, c[0x0][0x228] ;  /* 0x00008a00000e7ab9 */ /* 0x000fc40000000800 */
[----:B----4-:R-:W-:-:S04]  /*1a3d0*/  IMAD.WIDE R20, R27, 0x2, R2 ;  /* 0x000000021b147825 */ /* 0x010fc800078e0202 */
[C---:B------:R-:W-:Y:S01]  /*1a3e0*/  VIADD R15, R12.reuse, 0x63 ;  /* 0x000000630c0f7836 */ /* 0x040fe20000000000 */
[----:B-----5:R-:W-:Y:S01]  /*1a3f0*/  PRMT R131, R131, 0x7632, R131 ;  /* 0x0000763283837816 */ /* 0x020fe20000000083 */
[----:B------:R-:W-:Y:S02]  /*1a400*/  VIADD R24, R12, 0x64 ;  /* 0x000000640c187836 */ /* 0x000fe40000000000 */
[----:B------:R-:W-:Y:S01]  /*1a410*/  IMAD.WIDE R22, R27, 0x2, R8 ;  /* 0x000000021b167825 */ /* 0x000fe200078e0208 */
[----:B------:R-:W-:Y:S01]  /*1a420*/  ISETP.GE.AND P1, PT, R15, UR8, PT ;  /* 0x000000080f007c0c */ /* 0x000fe2000bf26270 */
[----:B------:R3:W-:Y:S01]  /*1a430*/  @P2 STG.E.U16 desc[UR6][R10.64], R131 ;  /* 0x000000830a002986 */ /* 0x0007e2000c101506 */
[----:B------:R-:W-:Y:S01]  /*1a440*/  ISETP.GE.AND P2, PT, R24, UR4, PT ;  /* 0x0000000418007c0c */ /* 0x000fe2000bf46270 */
[----:B------:R-:W-:Y:S01]  /*1a450*/  ULDC UR4, c[0x0][0x248] ;  /* 0x0000920000047ab9 */ /* 0x000fe20000000800 */
[----:B------:R-:W-:Y:S01]  /*1a460*/  PRMT R15, R67, 0x7632, R15 ;  /* 0x00007632430f7816 */ /* 0x000fe2000000000f */
[----:B------:R4:W-:Y:S01]  /*1a470*/  @P4 STG.E.U16 desc[UR6][R20.64], R67 ;  /* 0x0000004314004986 */ /* 0x0009e2000c101506 */
[----:B------:R-:W-:Y:S01]  /*1a480*/  ISETP.LT.AND P4, PT, R13, UR10, !P3 ;  /* 0x0000000a0d007c0c */ /* 0x000fe2000df81270 */
[----:B------:R-:W-:Y:S01]  /*1a490*/  VIADD R27, R27, UR4 ;  /* 0x000000041b1b7c36 */ /* 0x000fe20008000000 */
[C---:B------:R-:W-:Y:S01]  /*1a4a0*/  ISETP.LT.AND P3, PT, R14.reuse, UR12, !P3 ;  /* 0x0000000c0e007c0c */ /* 0x040fe2000df61270 */
[----:B------:R5:W-:Y:S01]  /*1a4b0*/  @P6 STG.E.U16 desc[UR6][R22.64], R15 ;  /* 0x0000000f16006986 */ /* 0x000be2000c101506 */
[----:B------:R-:W-:Y:S01]  /*1a4c0*/  ISETP.LT.AND P6, PT, R13, UR14, !P0 ;  /* 0x0000000e0d007c0c */ /* 0x000fe2000c7c1270 */
[----:B------:R-:W-:Y:S01]  /*1a4d0*/  ULDC UR8, c[0x0][0x248] ;  /* 0x0000920000087ab9 */ /* 0x000fe20000000800 */
[----:B------:R-:W-:Y:S01]  /*1a4e0*/  ISETP.LT.AND P0, PT, R14, UR16, !P0 ;  /* 0x000000100e007c0c */ /* 0x000fe2000c701270 */
[C---:B---3--:R-:W-:Y:S01]  /*1a4f0*/  IMAD.WIDE R10, R27.reuse, 0x2, R2 ;  /* 0x000000021b0a7825 */ /* 0x048fe200078e0202 */
[----:B------:R-:W-:Y:S01]  /*1a500*/  ULDC UR10, c[0x0][0x228] ;  /* 0x00008a00000a7ab9 */ /* 0x000fe20000000800 */
[----:B------:R-:W-:Y:S01]  /*1a510*/  ULDC UR4, c[0x0][0x22c] ;  /* 0x00008b0000047ab9 */ /* 0x000fe20000000800 */
[----:B------:R-:W-:Y:S01]  /*1a520*/  ULDC UR12, c[0x0][0x228] ;  /* 0x00008a00000c7ab9 */ /* 0x000fe20000000800 */
[----:B----4-:R-:W-:Y:S01]  /*1a530*/  IMAD.WIDE R20, R27, 0x2, R8 ;  /* 0x000000021b147825 */ /* 0x010fe200078e0208 */
[----:B------:R-:W-:Y:S01]  /*1a540*/  ULDC UR14, c[0x0][0x228] ;  /* 0x00008a00000e7ab9 */ /* 0x000fe20000000800 */
[----:B------:R-:W-:Y:S01]  /*1a550*/  @P4 STG.E.U16 desc[UR6][R10.64], R68 ;  /* 0x000000440a004986 */ /* 0x000fe2000c101506 */
[----:B------:R-:W-:Y:S01]  /*1a560*/  ULDC UR16, c[0x0][0x228] ;  /* 0x00008a0000107ab9 */ /* 0x000fe20000000800 */
[----:B-----5:R-:W-:-:S02]  /*1a570*/  VIADD R15, R12, 0x65 ;  /* 0x000000650c0f7836 */ /* 0x020fc40000000000 */
[----:B------:R-:W-:Y:S01]  /*1a580*/  VIADD R29, R27, UR8 ;  /* 0x000000081b1d7c36 */ /* 0x000fe20008000000 */
[----:B------:R3:W-:Y:S01]  /*1a590*/  @P3 STG.E.U16 desc[UR6][R20.64], R26 ;  /* 0x0000001a14003986 */ /* 0x0007e2000c101506 */
[----:B------:R-:W-:Y:S01]  /*1a5a0*/  ISETP.LT.AND P3, PT, R13, UR10, !P5 ;  /* 0x0000000a0d007c0c */ /* 0x000fe2000ef61270 */
[----:B------:R-:W-:Y:S01]  /*1a5b0*/  ULDC UR8, c[0x0][0x22c] ;  /* 0x00008b0000087ab9 */ /* 0x000fe20000000800 */
[----:B------:R-:W-:Y:S01]  /*1a5c0*/  IMAD.WIDE R22, R29, 0x2, R2 ;  /* 0x000000021d167825 */ /* 0x000fe200078e0202 */
[----:B------:R-:W-:Y:S01]  /*1a5d0*/  ISETP.GE.AND P4, PT, R15, UR4, PT ;  /* 0x000000040f007c0c */ /* 0x000fe2000bf86270 */
[----:B------:R-:W-:Y:S01]  /*1a5e0*/  ULDC UR4, c[0x0][0x248] ;  /* 0x0000920000047ab9 */ /* 0x000fe20000000800 */
[----:B------:R-:W-:Y:S01]  /*1a5f0*/  ISETP.LT.AND P5, PT, R14, UR12, !P5 ;  /* 0x0000000c0e007c0c */ /* 0x000fe2000efa1270 */
[----:B------:R-:W-:Y:S01]  /*1a600*/  IMAD.WIDE R24, R29, 0x2, R8 ;  /* 0x000000021d187825 */ /* 0x000fe200078e0208 */
[----:B------:R-:W-:Y:S01]  /*1a610*/  PRMT R27, R84, 0x7632, R27 ;  /* 0x00007632541b7816 */ /* 0x000fe2000000001b */
[----:B------:R-:W-:Y:S01]  /*1a620*/  @P6 STG.E.U16 desc[UR6][R22.64], R84 ;  /* 0x0000005416006986 */ /* 0x000fe2000c101506 */
[----:B------:R-:W-:Y:S01]  /*1a630*/  ISETP.LT.AND P6, PT, R13, UR14, !P1 ;  /* 0x0000000e0d007c0c */ /* 0x000fe2000cfc1270 */
[----:B------:R-:W-:Y:S01]  /*1a640*/  VIADD R15, R12, 0x66 ;  /* 0x000000660c0f7836 */ /* 0x000fe20000000000 */
[----:B------:R-:W-:Y:S01]  /*1a650*/  ULDC UR10, c[0x0][0x228] ;  /* 0x00008a00000a7ab9 */ /* 0x000fe20000000800 */
[----:B---3--:R-:W-:Y:S01]  /*1a660*/  VIADD R21, R29, UR4 ;  /* 0x000000041d157c36 */ /* 0x008fe20008000000 */
[----:B------:R-:W-:Y:S01]  /*1a670*/  ULDC UR4, c[0x0][0x248] ;  /* 0x0000920000047ab9 */ /* 0x000fe20000000800 */
[----:B------:R3:W-:Y:S01]  /*1a680*/  @P0 STG.E.U16 desc[UR6][R24.64], R27 ;  /* 0x0000001b18000986 */ /* 0x0007e2000c101506 */
[----:B------:R-:W-:Y:S01]  /*1a690*/  ISETP.GE.AND P0, PT, R15, UR8, PT ;  /* 0x000000080f007c0c */ /* 0x000fe2000bf06270 */
[C---:B------:R-:W-:Y:S01]  /*1a6a0*/  IMAD.WIDE R10, R21.reuse, 0x2, R2 ;  /* 0x00000002150a7825 */ /* 0x040fe200078e0202 */
[----:B------:R-:W-:Y:S01]  /*1a6b0*/  ULDC UR12, c[0x0][0x228] ;  /* 0x00008a00000c7ab9 */ /* 0x000fe20000000800 */
[----:B------:R-:W-:Y:S01]  /*1a6c0*/  ISETP.LT.AND P1, PT, R14, UR10, !P1 ;  /* 0x0000000a0e007c0c */ /* 0x000fe2000cf21270 */
[----:B------:R-:W-:Y:S01]  /*1a6d0*/  ULDC UR14, c[0x0][0x228] ;  /* 0x00008a00000e7ab9 */ /* 0x000fe20000000800 */
[----:B------:R-:W-:Y:S01]  /*1a6e0*/  VIADD R15, R12, 0x67 ;  /* 0x000000670c0f7836 */ /* 0x000fe20000000000 */
[----:B------:R4:W-:Y:S01]  /*1a6f0*/  @P3 STG.E.U16 desc[UR6][R10.64], R69 ;  /* 0x000000450a003986 */ /* 0x0009e2000c101506 */
[----:B------:R-:W-:Y:S01]  /*1a700*/  ULDC UR10, c[0x0][0x228] ;  /* 0x00008a00000a7ab9 */ /* 0x000fe20000000800 */
[----:B------:R-:W-:Y:S01]  /*1a710*/  ULDC UR8, c[0x0][0x22c] ;  /* 0x00008b0000087ab9 */ /* 0x000fe20000000800 */
[----:B------:R-:W-:Y:S01]  /*1a720*/  PRMT R26, R86, 0x7632, R26 ;  /* 0x00007632561a7816 */ /* 0x000fe2000000001a */
[----:B---3--:R-:W-:Y:S01]  /*1a730*/  VIADD R25, R21, UR4 ;  /* 0x0000000415197c36 */ /* 0x008fe20008000000 */
[----:B------:R-:W-:Y:S01]  /*1a740*/  PRMT R24, R69, 0x7632, R24 ;  /* 0x0000763245187816 */ /* 0x000fe20000000018 */
[----:B------:R-:W-:Y:S01]  /*1a750*/  IMAD.WIDE R20, R21, 0x2, R8 ;  /* 0x0000000215147825 */ /* 0x000fe200078e0208 */
[----:B------:R-:W-:-:S02]  /*1a760*/  ULDC UR4, c[0x0][0x22c] ;  /* 0x00008b0000047ab9 */ /* 0x000fc40000000800 */
[----:B------:R-:W-:Y:S01]  /*1a770*/  ISETP.GE.AND P3, PT, R15, UR4, PT ;  /* 0x000000040f007c0c */ /* 0x000fe2000bf66270 */
[----:B------:R-:W-:Y:S01]  /*1a780*/  IMAD.WIDE R22, R25, 0x2, R2 ;  /* 0x0000000219167825 */ /* 0x000fe200078e0202 */
[----:B------:R3:W-:Y:S01]  /*1a790*/  @P5 STG.E.U16 desc[UR6][R20.64], R24 ;  /* 0x0000001814005986 */ /* 0x0007e2000c101506 */
[----:B------:R-:W-:Y:S01]  /*1a7a0*/  ISETP.LT.AND P5, PT, R13, UR12, !P2 ;  /* 0x0000000c0d007c0c */ /* 0x000fe2000d7a1270 */
[----:B------:R-:W-:Y:S01]  /*1a7b0*/  ULDC UR4, c[0x0][0x248] ;  /* 0x0000920000047ab9 */ /* 0x000fe20000000800 */
[C---:B----4-:R-:W-:Y:S01]  /*1a7c0*/  IMAD.WIDE R10, R25.reuse, 0x2, R8 ;  /* 0x00000002190a7825 */ /* 0x050fe200078e0208 */
[----:B------:R4:W-:Y:S01]  /*1a7d0*/  @P6 STG.E.U16 desc[UR6][R22.64], R85 ;  /* 0x0000005516006986 */ /* 0x0009e2000c101506 */
[----:B------:R-:W-:Y:S01]  /*1a7e0*/  ISETP.LT.AND P6, PT, R14, UR14, !P2 ;  /* 0x0000000e0e007c0c */ /* 0x000fe2000d7c1270 */
[----:B------:R-:W-:Y:S01]  /*1a7f0*/  ULDC UR12, c[0x0][0x228] ;  /* 0x00008a00000c7ab9 */ /* 0x000fe20000000800 */
[----:B------:R-:W-:Y:S01]  /*1a800*/  VIADD R27, R25, UR4 ;  /* 0x00000004191b7c36 */ /* 0x000fe20008000000 */
[----:B------:R-:W-:Y:S01]  /*1a810*/  ULDC UR4, c[0x0][0x22c] ;  /* 0x00008b0000047ab9 */ /* 0x000fe20000000800 */
[----:B------:R-:W-:Y:S01]  /*1a820*/  VIADD R15, R12, 0x68 ;  /* 0x000000680c0f7836 */ /* 0x000fe20000000000 */
[----:B------:R-:W-:Y:S01]  /*1a830*/  ULDC UR14, c[0x0][0x228] ;  /* 0x00008a00000e7ab9 */ /* 0x000fe20000000800 */
[----:B---3--:R-:W-:-:S03]  /*1a840*/  IMAD.WIDE R20, R27, 0x2, R2 ;  /* 0x000000021b147825 */ /* 0x008fc600078e0202 */
[----:B------:R-:W-:Y:S01]  /*1a850*/  ISETP.GE.AND P2, PT, R15, UR8, PT ;  /* 0x000000080f007c0c */ /* 0x000fe2000bf46270 */
[----:B------:R-:W-:Y:S01]  /*1a860*/  ULDC UR8, c[0x0][0x248] ;  /* 0x0000920000087ab9 */ /* 0x000fe20000000800 */
[----:B----4-:R-:W-:Y:S01]  /*1a870*/  PRMT R85, R85, 0x7632, R85 ;  /* 0x0000763255557816 */ /* 0x010fe20000000055 */
[----:B------:R-:W-:Y:S01]  /*1a880*/  VIADD R24, R12, 0x69 ;  /* 0x000000690c187836 */ /* 0x000fe20000000000 */
[----:B------:R-:W-:Y:S01]  /*1a890*/  PRMT R15, R70, 0x7632, R15 ;  /* 0x00007632460f7816 */ /* 0x000fe2000000000f */
        /* <DEDUP_REMOVED lines=55> */
[C---:B---3--:R-:W-:Y:S01]  /*1ac10*/  IMAD.WIDE R10, R25.reuse, 0x2, R8 ;  /* 0x00000002190a7825 */ /* 0x048fe200078e0208 */
[----:B0-----:R0:W-:Y:S01]  /*1ac20*/  @P6 STG.E.U16 desc[UR6][R22.64], R132 ;  /* 0x0000008416006986 */ /* 0x0011e2000c101506 */
[----:B------:R-:W-:Y:S01]  /*1ac30*/  ISETP.LT.AND P6, PT, R14, UR14, !P1 ;  /* 0x0000000e0e007c0c */ /* 0x000fe2000cfc1270 */
[----:B------:R-:W-:Y:S01]  /*1ac40*/  ULDC UR12, c[0x0][0x228] ;  /* 0x00008a00000c7ab9 */ /* 0x000fe20000000800 */
[----:B------:R-:W-:Y:S01]  /*1ac50*/  VIADD R27, R25, UR4 ;  /* 0x00000004191b7c36 */ /* 0x000fe20008000000 */
[----:B------:R-:W-:Y:S01]  /*1ac60*/  ULDC UR4, c[0x0][0x22c] ;  /* 0x00008b0000047ab9 */ /* 0x000fe20000000800 */
[----:B------:R-:W-:Y:S01]  /*1ac70*/  VIADD R15, R12, 0x6d ;  /* 0x0000006d0c0f7836 */ /* 0x000fe20000000000 */
[----:B------:R-:W-:Y:S01]  /*1ac80*/  ULDC UR14, c[0x0][0x228] ;  /* 0x00008a00000e7ab9 */ /* 0x000fe20000000800 */
[----:B------:R-:W-:Y:S01]  /*1ac90*/  PRMT R26, R133, 0x7632, R26 ;  /* 0x00007632851a7816 */ /* 0x000fe2000000001a */
[----:B----4-:R-:W-:-:S02]  /*1aca0*/  IMAD.WIDE R20, R27, 0x2, R2 ;  /* 0x000000021b147825 */ /* 0x010fc400078e0202 */
[----:B------:R-:W-:Y:S01]  /*1acb0*/  ISETP.GE.AND P1, PT, R15, UR8, PT ;  /* 0x000000080f007c0c */ /* 0x000fe2000bf26270 */
[----:B------:R-:W-:Y:S01]  /*1acc0*/  ULDC UR8, c[0x0][0x248] ;  /* 0x0000920000087ab9 */ /* 0x000fe20000000800 */
[----:B0-----:R-:W-:Y:S01]  /*1acd0*/  PRMT R132, R132, 0x7632, R132 ;  /* 0x0000763284847816 */ /* 0x001fe20000000084 */
        /* <DEDUP_REMOVED lines=14> */
[C---:B0-----:R-:W-:Y:S01]  /*1adc0*/  IMAD.WIDE R10, R27.reuse, 0x2, R2 ;  /* 0x000000021b0a7825 */ /* 0x041fe200078e0202 */
[----:B------:R-:W-:Y:S01]  /*1add0*/  ULDC UR10, c[0x0][0x228] ;  /* 0x00008a00000a7ab9 */ /* 0x000fe20000000800 */
[----:B------:R-:W-:Y:S01]  /*1ade0*/  ULDC UR4, c[0x0][0x22c] ;  /* 0x00008b0000047ab9 */ /* 0x000fe20000000800 */
[----:B------:R-:W-:Y:S01]  /*1adf0*/  ULDC UR12, c[0x0][0x228] ;  /* 0x00008a00000c7ab9 */ /* 0x000fe20000000800 */
[----:B---3--:R-:W-:Y:S01]  /*1ae00*/  IMAD.WIDE R20, R27, 0x2, R8 ;  /* 0x000000021b147825 */ /* 0x008fe200078e0208 */
[----:B------:R-:W-:Y:S01]  /*1ae10*/  PRMT R27, R73, 0x7632, R27 ;  /* 0x00007632491b7816 */ /* 0x000fe2000000001b */
[----:B------:R-:W-:Y:S01]  /*1ae20*/  @P3 STG.E.U16 desc[UR6][R10.64], R133 ;  /* 0x000000850a003986 */ /* 0x000fe2000c101506 */
[----:B------:R-:W-:Y:S01]  /*1ae30*/  ULDC UR14, c[0x0][0x228] ;  /* 0x00008a00000e7ab9 */ /* 0x000fe20000000800 */
[----:B----4-:R-:W-:Y:S01]  /*1ae40*/  VIADD R15, R12, 0x6f ;  /* 0x0000006f0c0f7836 */ /* 0x010fe20000000000 */
        /* <DEDUP_REMOVED lines=14> */
[----:B0-----:R-:W-:Y:S01]  /*1af30*/  VIADD R21, R29, UR4 ;  /* 0x000000041d157c36 */ /* 0x001fe20008000000 */
        /* <DEDUP_REMOVED lines=10> */
[C---:B---3--:R-:W-:Y:S01]  /*1afe0*/  VIADD R25, R21.reuse, UR4 ;  /* 0x0000000415197c36 */ /* 0x048fe20008000000 */
        /* <DEDUP_REMOVED lines=11> */
[----:B------:R-:W-:Y:S01]  /*1b0a0*/  ISETP.LT.AND P6, PT, R14, UR14, !P2 ;  /* 0x0000000e0e007c0c */ /* 0x000fe2000d7c1270 */
[C---:B------:R-:W-:Y:S01]  /*1b0b0*/  VIADD R27, R25.reuse, UR4 ;  /* 0x00000004191b7c36 */ /* 0x040fe20008000000 */
[----:B------:R-:W-:Y:S01]  /*1b0c0*/  ULDC UR4, c[0x0][0x22c] ;  /* 0x00008b0000047ab9 */ /* 0x000fe20000000800 */
[----:B------:R-:W-:Y:S01]  /*1b0d0*/  VIADD R15, R12, 0x72 ;  /* 0x000000720c0f7836 */ /* 0x000fe20000000000 */
[----:B------:R-:W-:Y:S01]  /*1b0e0*/  ULDC UR14, c[0x0][0x228] ;  /* 0x00008a00000e7ab9 */ /* 0x000fe20000000800 */
[----:B0-----:R-:W-:-:S03]  /*1b0f0*/  IMAD.WIDE R10, R25, 0x2, R8 ;  /* 0x00000002190a7825 */ /* 0x001fc600078e0208 */
[----:B------:R-:W-:Y:S01]  /*1b100*/  ISETP.GE.AND P2, PT, R15, UR8, PT ;  /* 0x000000080f007c0c */ /* 0x000fe2000bf46270 */
[----:B---3--:R-:W-:Y:S01]  /*1b110*/  IMAD.WIDE R20, R27, 0x2, R2 ;  /* 0x000000021b147825 */ /* 0x008fe200078e0202 */
[----:B------:R-:W-:Y:S01]  /*1b120*/  PRMT R15, R135, 0x7632, R15 ;  /* 0x00007632870f7816 */ /* 0x000fe2000000000f */
[----:B------:R-:W-:Y:S01]  /*1b130*/  ULDC UR8, c[0x0][0x248] ;  /* 0x0000920000087ab9 */ /* 0x000fe20000000800 */
[----:B----4-:R-:W-:Y:S01]  /*1b140*/  PRMT R74, R74, 0x7632, R74 ;  /* 0x000076324a4a7816 */ /* 0x010fe2000000004a */
[----:B------:R-:W-:Y:S02]  /*1b150*/  VIADD R24, R12, 0x73 ;  /* 0x000000730c187836 */ /* 0x000fe40000000000 */
        /* <DEDUP_REMOVED lines=12> */
[C---:B0-----:R-:W-:Y:S01]  /*1b220*/  IMAD.WIDE R10, R27.reuse, 0x2, R2 ;  /* 0x000000021b0a7825 */ /* 0x041fe200078e0202 */
[----:B------:R-:W-:Y:S01]  /*1b230*/  ULDC UR10, c[0x0][0x228] ;  /* 0x00008a00000a7ab9 */ /* 0x000fe20000000800 */
[----:B------:R-:W-:Y:S01]  /*1b240*/  ULDC UR12, c[0x0][0x228] ;  /* 0x00008a00000c7ab9 */ /* 0x000fe20000000800 */
[----:B------:R-:W-:Y:S01]  /*1b250*/  ULDC UR14, c[0x0][0x228] ;  /* 0x00008a00000e7ab9 */ /* 0x000fe20000000800 */
[C---:B---3--:R-:W-:Y:S01]  /*1b260*/  IMAD.WIDE R20, R27.reuse, 0x2, R8 ;  /* 0x000000021b147825 */ /* 0x048fe200078e0208 */
[----:B------:R-:W-:Y:S01]  /*1b270*/  ULDC UR16, c[0x0][0x228] ;  /* 0x00008a0000107ab9 */ /* 0x000fe20000000800 */
[----:B------:R0:W-:Y:S01]  /*1b280*/  @P4 STG.E.U16 desc[UR6][R10.64], R75 ;  /* 0x0000004b0a004986 */ /* 0x0001e2000c101506 */
[----:B------:R-:W-:Y:S01]  /*1b290*/  ISETP.GE.AND P4, PT, R28, UR4, PT ;  /* 0x000000041c007c0c */ /* 0x000fe2000bf86270 */
[----:B----4-:R-:W-:Y:S01]  /*1b2a0*/  VIADD R15, R27, UR8 ;  /* 0x000000081b0f7c36 */ /* 0x010fe20008000000 */
[----:B------:R-:W-:Y:S01]  /*1b2b0*/  PRMT R27, R80, 0x7632, R27 ;  /* 0x00007632501b7816 */ /* 0x000fe2000000001b */
[----:B------:R3:W-:Y:S01]  /*1b2c0*/  @P3 STG.E.U16 desc[UR6][R20.64], R26 ;  /* 0x0000001a14003986 */ /* 0x0007e2000c101506 */
[----:B------:R-:W-:Y:S01]  /*1b2d0*/  ISETP.LT.AND P3, PT, R13, UR10, !P5 ;  /* 0x0000000a0d007c0c */ /* 0x000fe2000ef61270 */
[C---:B------:R-:W-:Y:S01]  /*1b2e0*/  IMAD.WIDE R22, R15.reuse, 0x2, R2 ;  /* 0x000000020f167825 */ /* 0x040fe200078e0202 */
[----:B------:R-:W-:Y:S01]  /*1b2f0*/  ULDC UR4, c[0x0][0x248] ;  /* 0x0000920000047ab9 */ /* 0x000fe20000000800 */
[----:B------:R-:W-:Y:S01]  /*1b300*/  ISETP.LT.AND P5, PT, R14, UR12, !P5 ;  /* 0x0000000c0e007c0c */ /* 0x000fe2000efa1270 */
[----:B------:R-:W-:Y:S01]  /*1b310*/  ULDC UR8, c[0x0][0x248] ;  /* 0x0000920000087ab9 */ /* 0x000fe20000000800 */
[----:B------:R-:W-:Y:S01]  /*1b320*/  IMAD.WIDE R24, R15, 0x2, R8 ;  /* 0x000000020f187825 */ /* 0x000fe200078e0208 */
[----:B------:R-:W-:Y:S01]  /*1b330*/  @P6 STG.E.U16 desc[UR6][R22.64], R80 ;  /* 0x0000005016006986 */ /* 0x000fe2000c101506 */
[----:B------:R-:W-:Y:S01]  /*1b340*/  ISETP.LT.AND P6, PT, R13, UR14, !P2 ;  /* 0x0000000e0d007c0c */ /* 0x000fe2000d7c1270 */
[----:B------:R-:W-:Y:S01]  /*1b350*/  ULDC UR10, c[0x0][0x228] ;  /* 0x00008a00000a7ab9 */ /* 0x000fe20000000800 */
[----:B0-----:R-:W-:Y:S01]  /*1b360*/  VIADD R10, R12, 0x75 ;  /* 0x000000750c0a7836 */ /* 0x001fe20000000000 */
[----:B------:R0:W-:Y:S01]  /*1b370*/  @P0 STG.E.U16 desc[UR6][R24.64], R27 ;  /* 0x0000001b18000986 */ /* 0x0001e2000c101506 */
[----:B------:R-:W-:Y:S01]  /*1b380*/  VIADD R15, R15, UR4 ;  /* 0x000000040f0f7c36 */ /* 0x000fe20008000000 */
[----:B------:R-:W-:Y:S01]  /*1b390*/  ISETP.LT.AND P2, PT, R14, UR16, !P2 ;  /* 0x000000100e007c0c */ /* 0x000fe2000d741270 */
[----:B------:R-:W-:Y:S01]  /*1b3a0*/  ULDC UR12, c[0x0][0x228] ;  /* 0x00008a00000c7ab9 */ /* 0x000fe20000000800 */
[----:B------:R-:W-:Y:S01]  /*1b3b0*/  ISETP.GE.AND P0, PT, R10, UR27, PT ;  /* 0x0000001b0a007c0c */ /* 0x000fe2000bf06270 */
[----:B------:R-:W-:Y:S01]  /*1b3c0*/  IMAD.WIDE R10, R15, 0x2, R2 ;  /* 0x000000020f0a7825 */ /* 0x000fe200078e0202 */
[----:B------:R-:W-:Y:S01]  /*1b3d0*/  ULDC UR4, c[0x0][0x248] ;  /* 0x0000920000047ab9 */ /* 0x000fe20000000800 */
[----:B------:R-:W-:Y:S01]  /*1b3e0*/  ULDC UR14, c[0x0][0x228] ;  /* 0x00008a00000e7ab9 */ /* 0x000fe20000000800 */
[----:B---3--:R-:W-:Y:S01]  /*1b3f0*/  PRMT R26, R81, 0x7632, R26 ;  /* 0x00007632511a7816 */ /* 0x008fe2000000001a */
[----:B------:R-:W-:Y:S01]  /*1b400*/  IMAD.WIDE R20, R15, 0x2, R8 ;  /* 0x000000020f147825 */ /* 0x000fe200078e0208 */
[----:B-1----:R1:W-:Y:S01]  /*1b410*/  @P3 STG.E.U16 desc[UR6][R10.64], R16 ;  /* 0x000000100a003986 */ /* 0x0023e2000c101506 */
[----:B------:R-:W-:-:S02]  /*1b420*/  ULDC UR16, c[0x0][0x228] ;  /* 0x00008a0000107ab9 */ /* 0x000fc40000000800 */
[----:B0-----:R-:W-:Y:S01]  /*1b430*/  VIADD R27, R15, UR8 ;  /* 0x000000080f1b7c36 */ /* 0x001fe20008000000 */
[----:B------:R-:W-:Y:S01]  /*1b440*/  PRMT R15, R16, 0x7632, R15 ;  /* 0x00007632100f7816 */ /* 0x000fe2000000000f */
[----:B------:R-:W-:Y:S01]  /*1b450*/  ULDC UR8, c[0x0][0x248] ;  /* 0x0000920000087ab9 */ /* 0x000fe20000000800 */
[----:B------:R-:W-:Y:S02]  /*1b460*/  VIADD R28, R12, 0x76 ;  /* 0x000000760c1c7836 */ /* 0x000fe40000000000 */
[----:B------:R-:W-:Y:S01]  /*1b470*/  IMAD.WIDE R22, R27, 0x2, R2 ;  /* 0x000000021b167825 */ /* 0x000fe200078e0202 */
[----:B------:R0:W-:Y:S01]  /*1b480*/  @P5 STG.E.U16 desc[UR6][R20.64], R15 ;  /* 0x0000000f14005986 */ /* 0x0001e2000c101506 */
[----:B------:R-:W-:Y:S01]  /*1b490*/  ISETP.LT.AND P5, PT, R13, UR10, !P1 ;  /* 0x0000000a0d007c0c */ /* 0x000fe2000cfa1270 */
[----:B------:R-:W-:Y:S01]  /*1b4a0*/  ULDC UR10, c[0x0][0x228] ;  /* 0x00008a00000a7ab9 */ /* 0x000fe20000000800 */
[----:B------:R-:W-:Y:S01]  /*1b4b0*/  IMAD.WIDE R24, R27, 0x2, R8 ;  /* 0x000000021b187825 */ /* 0x000fe200078e0208 */
[----:B------:R-:W-:Y:S01]  /*1b4c0*/  @P6 STG.E.U16 desc[UR6][R22.64], R81 ;  /* 0x0000005116006986 */ /* 0x000fe2000c101506 */
[----:B------:R-:W-:Y:S01]  /*1b4d0*/  ISETP.LT.AND P1, PT, R14, UR12, !P1 ;  /* 0x0000000c0e007c0c */ /* 0x000fe2000cf21270 */
[----:B------:R-:W-:Y:S01]  /*1b4e0*/  ULDC UR12, c[0x0][0x228] ;  /* 0x00008a00000c7ab9 */ /* 0x000fe20000000800 */
[----:B-1----:R-:W-:Y:S01]  /*1b4f0*/  VIADD R10, R12, 0x77 ;  /* 0x000000770c0a7836 */ /* 0x002fe20000000000 */
[----:B------:R-:W-:Y:S01]  /*1b500*/  ISETP.LT.AND P6, PT, R13, UR14, !P4 ;  /* 0x0000000e0d007c0c */ /* 0x000fe2000e7c1270 */
[----:B------:R1:W-:Y:S01]  /*1b510*/  @P2 STG.E.U16 desc[UR6][R24.64], R26 ;  /* 0x0000001a18002986 */ /* 0x0003e2000c101506 */
[----:B------:R-:W-:Y:S01]  /*1b520*/  ISETP.LT.AND P4, PT, R14, UR16, !P4 ;  /* 0x000000100e007c0c */ /* 0x000fe2000e781270 */
[----:B------:R-:W-:Y:S01]  /*1b530*/  ULDC UR14, c[0x0][0x228] ;  /* 0x00008a00000e7ab9 */ /* 0x000fe20000000800 */
[----:B0-----:R-:W-:Y:S01]  /*1b540*/  VIADD R21, R27, UR4 ;  /* 0x000000041b157c36 */ /* 0x001fe20008000000 */
[----:B------:R-:W-:Y:S01]  /*1b550*/  ISETP.GE.AND P2, PT, R10, UR23, PT ;  /* 0x000000170a007c0c */ /* 0x000fe2000bf46270 */
[----:B------:R-:W-:Y:S01]  /*1b560*/  ULDC UR4, c[0x0][0x248] ;  /* 0x0000920000047ab9 */ /* 0x000fe20000000800 */
[----:B------:R-:W-:Y:S01]  /*1b570*/  PRMT R16, R17, 0x7632, R16 ;  /* 0x0000763211107816 */ /* 0x000fe20000000010 */
[C---:B------:R-:W-:Y:S01]  /*1b580*/  VIADD R15, R21.reuse, UR8 ;  /* 0x00000008150f7c36 */ /* 0x040fe20008000000 */
[----:B------:R-:W-:Y:S01]  /*1b590*/  ISETP.GE.AND P3, PT, R28, UR25, PT ;  /* 0x000000191c007c0c */ /* 0x000fe2000bf66270 */
[C---:B------:R-:W-:Y:S01]  /*1b5a0*/  IMAD.WIDE R10, R21.reuse, 0x2, R2 ;  /* 0x00000002150a7825 */ /* 0x040fe200078e0202 */
[----:B------:R-:W-:Y:S01]  /*1b5b0*/  ULDC UR16, c[0x0][0x228] ;  /* 0x00008a0000107ab9 */ /* 0x000fe20000000800 */
[----:B------:R-:W-:Y:S01]  /*1b5c0*/  ULDC UR8, c[0x0][0x248] ;  /* 0x0000920000087ab9 */ /* 0x000fe20000000800 */
[----:B-1----:R-:W-:Y:S01]  /*1b5d0*/  PRMT R26, R82, 0x7632, R26 ;  /* 0x00007632521a7816 */ /* 0x002fe2000000001a */
[----:B------:R-:W-:Y:S01]  /*1b5e0*/  IMAD.WIDE R20, R21, 0x2, R8 ;  /* 0x0000000215147825 */ /* 0x000fe200078e0208 */
[----:B------:R0:W-:Y:S03]  /*1b5f0*/  @P5 STG.E.U16 desc[UR6][R10.64], R17 ;  /* 0x000000110a005986 */ /* 0x0001e6000c101506 */
[C---:B------:R-:W-:Y:S01]  /*1b600*/  IMAD.WIDE R22, R15.reuse, 0x2, R2 ;  /* 0x000000020f167825 */ /* 0x040fe200078e0202 */
[----:B------:R1:W-:Y:S03]  /*1b610*/  @P1 STG.E.U16 desc[UR6][R20.64], R16 ;  /* 0x0000001014001986 */ /* 0x0003e6000c101506 */
[--C-:B------:R-:W-:Y:S01]  /*1b620*/  IMAD.WIDE R24, R15, 0x2, R8.reuse ;  /* 0x000000020f187825 */ /* 0x100fe200078e0208 */
[----:B------:R-:W-:Y:S01]  /*1b630*/  @P6 STG.E.U16 desc[UR6][R22.64], R82 ;  /* 0x0000005216006986 */ /* 0x000fe2000c101506 */
[----:B------:R-:W-:Y:S01]  /*1b640*/  ISETP.LT.AND P6, PT, R13, UR14, !P3 ;  /* 0x0000000e0d007c0c */ /* 0x000fe2000dfc1270 */
[----:B------:R-:W-:Y:S01]  /*1b650*/  ULDC UR14, c[0x0][0x228] ;  /* 0x00008a00000e7ab9 */ /* 0x000fe20000000800 */
[----:B------:R-:W-:Y:S01]  /*1b660*/  VIADD R15, R15, UR4 ;  /* 0x000000040f0f7c36 */ /* 0x000fe20008000000 */
[----:B------:R3:W-:Y:S01]  /*1b670*/  @P4 STG.E.U16 desc[UR6][R24.64], R26 ;  /* 0x0000001a18004986 */ /* 0x0007e2000c101506 */
[----:B------:R-:W-:Y:S01]  /*1b680*/  ISETP.LT.AND P4, PT, R13, UR10, !P0 ;  /* 0x0000000a0d007c0c */ /* 0x000fe2000c781270 */
[----:B0-----:R-:W-:Y:S01]  /*1b690*/  VIADD R10, R12, 0x79 ;  /* 0x000000790c0a7836 */ /* 0x001fe20000000000 */
[C---:B------:R-:W-:Y:S01]  /*1b6a0*/  ISETP.LT.AND P0, PT, R14.reuse, UR12, !P0 ;  /* 0x0000000c0e007c0c */ /* 0x040fe2000c701270 */
[----:B------:R0:W4:Y:S01]  /*1b6b0*/  LDS.128 R28, [R0] ;  /* 0x00000000001c7984 */ /* 0x0001220000000c00 */
[----:B------:R-:W-:Y:S01]  /*1b6c0*/  ISETP.LT.AND P3, PT, R14, UR16, !P3 ;  /* 0x000000100e007c0c */ /* 0x000fe2000df61270 */
[C---:B-1----:R-:W-:Y:S01]  /*1b6d0*/  IMAD.WIDE R16, R15.reuse, 0x2, R8 ;  /* 0x000000020f107825 */ /* 0x042fe200078e0208 */
[----:B------:R-:W-:Y:S01]  /*1b6e0*/  ISETP.GE.AND P1, PT, R10, UR19, PT ;  /* 0x000000130a007c0c */ /* 0x000fe2000bf26270 */
[----:B------:R-:W-:Y:S01]  /*1b6f0*/  ULDC UR10, c[0x0][0x228] ;  /* 0x00008a00000a7ab9 */ /* 0x000fe20000000800 */
[----:B------:R-:W-:Y:S01]  /*1b700*/  ULDC UR12, c[0x0][0x228] ;  /* 0x00008a00000c7ab9 */ /* 0x000fe20000000800 */
[----:B------:R-:W-:Y:S01]  /*1b710*/  IMAD.WIDE R10, R15, 0x2, R2 ;  /* 0x000000020f0a7825 */ /* 0x000fe200078e0202 */
[----:B------:R-:W-:Y:S01]  /*1b720*/  ULDC UR4, c[0x0][0x248] ;  /* 0x0000920000047ab9 */ /* 0x000fe20000000800 */
[----:B---3--:R-:W-:Y:S01]  /*1b730*/  PRMT R24, R83, 0x7632, R24 ;  /* 0x0000763253187816 */ /* 0x008fe20000000018 */
[----:B------:R-:W-:Y:S01]  /*1b740*/  ULDC UR16, c[0x0][0x228] ;  /* 0x00008a0000107ab9 */ /* 0x000fe20000000800 */
[----:B------:R-:W-:Y:S01]  /*1b750*/  VIADD R25, R15, UR8 ;  /* 0x000000080f197c36 */ /* 0x000fe20008000000 */
[----:B------:R-:W-:Y:S01]  /*1b760*/  PRMT R15, R18, 0x7632, R15 ;  /* 0x00007632120f7816 */ /* 0x000fe2000000000f */
[----:B------:R-:W-:Y:S01]  /*1b770*/  VIADD R27, R12, 0x78 ;  /* 0x000000780c1b7836 */ /* 0x000fe20000000000 */
[----:B------:R1:W-:Y:S01]  /*1b780*/  @P4 STG.E.U16 desc[UR6][R10.64], R18 ;  /* 0x000000120a004986 */ /* 0x0003e2000c101506 */
[----:B------:R-:W-:Y:S01]  /*1b790*/  IMAD.WIDE R20, R25, 0x2, R2 ;  /* 0x0000000219147825 */ /* 0x000fe200078e0202 */
[----:B------:R-:W-:Y:S01]  /*1b7a0*/  ULDC UR8, c[0x0][0x248] ;  /* 0x0000920000087ab9 */ /* 0x000fe20000000800 */
[----:B0-----:R-:W-:Y:S01]  /*1b7b0*/  PRMT R0, R19, 0x7632, R0 ;  /* 0x0000763213007816 */ /* 0x001fe20000000000 */
[----:B------:R0:W-:Y:S01]  /*1b7c0*/  @P0 STG.E.U16 desc[UR6][R16.64], R15 ;  /* 0x0000000f10000986 */ /* 0x0001e2000c101506 */
[----:B------:R-:W-:Y:S01]  /*1b7d0*/  IMAD.WIDE R22, R25, 0x2, R8 ;  /* 0x0000000219167825 */ /* 0x000fe200078e0208 */
[----:B------:R-:W-:-:S02]  /*1b7e0*/  ISETP.GE.AND P5, PT, R27, UR21, PT ;  /* 0x000000151b007c0c */ /* 0x000fc4000bfa6270 */
[----:B------:R3:W-:Y:S01]  /*1b7f0*/  @P6 STG.E.U16 desc[UR6][R20.64], R83 ;  /* 0x0000005314006986 */ /* 0x0007e2000c101506 */
[C---:B------:R-:W-:Y:S01]  /*1b800*/  VIADD R26, R12.reuse, 0x7a ;  /* 0x0000007a0c1a7836 */ /* 0x040fe20000000000 */
[C---:B------:R-:W-:Y:S02]  /*1b810*/  ISETP.LT.AND P6, PT, R13.reuse, UR14, !P5 ;  /* 0x0000000e0d007c0c */ /* 0x040fe4000efc1270 */
[----:B------:R5:W-:Y:S01]  /*1b820*/  @P3 STG.E.U16 desc[UR6][R22.64], R24 ;  /* 0x0000001816003986 */ /* 0x000be2000c101506 */
[----:B------:R-:W-:Y:S01]  /*1b830*/  ISETP.LT.AND P3, PT, R13, UR10, !P2 ;  /* 0x0000000a0d007c0c */ /* 0x000fe2000d761270 */
[----:B-1----:R-:W-:Y:S01]  /*1b840*/  VIADD R10, R12, 0x7b ;  /* 0x0000007b0c0a7836 */ /* 0x002fe20000000000 */
[C---:B------:R-:W-:Y:S01]  /*1b850*/  ISETP.LT.AND P2, PT, R14.reuse, UR12, !P2 ;  /* 0x0000000c0e007c0c */ /* 0x040fe2000d741270 */
[----:B0-----:R-:W-:Y:S01]  /*1b860*/  VIADD R17, R25, UR4 ;  /* 0x0000000419117c36 */ /* 0x001fe20008000000 */
[----:B------:R-:W-:Y:S01]  /*1b870*/  ISETP.LT.AND P5, PT, R14, UR16, !P5 ;  /* 0x000000100e007c0c */ /* 0x000fe2000efa1270 */
[----:B------:R-:W-:Y:S01]  /*1b880*/  ULDC UR10, c[0x0][0x228] ;  /* 0x00008a00000a7ab9 */ /* 0x000fe20000000800 */
[----:B------:R-:W-:Y:S01]  /*1b890*/  ISETP.GE.AND P0, PT, R10, UR15, PT ;  /* 0x0000000f0a007c0c */ /* 0x000fe2000bf06270 */
[C---:B------:R-:W-:Y:S01]  /*1b8a0*/  VIADD R15, R17.reuse, UR8 ;  /* 0x00000008110f7c36 */ /* 0x040fe20008000000 */
[----:B--2---:R-:W-:Y:S01]  /*1b8b0*/  PRMT R18, R4, 0x7632, R18 ;  /* 0x0000763204127816 */ /* 0x004fe20000000012 */
[C---:B------:R-:W-:Y:S01]  /*1b8c0*/  IMAD.WIDE R10, R17.reuse, 0x2, R2 ;  /* 0x00000002110a7825 */ /* 0x040fe200078e0202 */
[----:B------:R-:W-:Y:S01]  /*1b8d0*/  ULDC UR8, c[0x0][0x228] ;  /* 0x00008a0000087ab9 */ /* 0x000fe20000000800 */
[----:B------:R-:W-:Y:S01]  /*1b8e0*/  ISETP.GE.AND P4, PT, R26, UR17, PT ;  /* 0x000000111a007c0c */ /* 0x000fe2000bf86270 */
[----:B------:R-:W-:Y:S01]  /*1b8f0*/  ULDC UR4, c[0x0][0x248] ;  /* 0x0000920000047ab9 */ /* 0x000fe20000000800 */
[----:B------:R-:W-:Y:S01]  /*1b900*/  IMAD.WIDE R16, R17, 0x2, R8 ;  /* 0x0000000211107825 */ /* 0x000fe200078e0208 */
[----:B------:R0:W-:Y:S01]  /*1b910*/  @P3 STG.E.U16 desc[UR6][R10.64], R19 ;  /* 0x000000130a003986 */ /* 0x0001e2000c101506 */
[----:B------:R-:W-:-:S02]  /*1b920*/  ULDC UR12, c[0x0][0x228] ;  /* 0x00008a00000c7ab9 */ /* 0x000fc40000000800 */
[C---:B---3--:R-:W-:Y:S01]  /*1b930*/  IMAD.WIDE R20, R15.reuse, 0x2, R2 ;  /* 0x000000020f147825 */ /* 0x048fe200078e0202 */
[----:B------:R-:W-:Y:S01]  /*1b940*/  @P2 STG.E.U16 desc[UR6][R16.64], R0 ;  /* 0x0000000010002986 */ /* 0x000fe2000c101506 */
[----:B------:R-:W-:Y:S01]  /*1b950*/  ISETP.LT.AND P2, PT, R14, UR10, !P1 ;  /* 0x0000000a0e007c0c */ /* 0x000fe2000cf41270 */
[----:B------:R-:W-:Y:S01]  /*1b960*/  ULDC UR10, c[0x0][0x228] ;  /* 0x00008a00000a7ab9 */ /* 0x000fe20000000800 */
[----:B-----5:R-:W-:Y:S01]  /*1b970*/  IMAD.WIDE R22, R15, 0x2, R8 ;  /* 0x000000020f167825 */ /* 0x020fe200078e0208 */
[----:B------:R4:W-:Y:S01]  /*1b980*/  @P6 STG.E.U16 desc[UR6][R20.64], R4 ;  /* 0x0000000414006986 */ /* 0x0009e2000c101506 */
[----:B------:R-:W-:Y:S02]  /*1b990*/  ISETP.LT.AND P6, PT, R13, UR12, !P4 ;  /* 0x0000000c0d007c0c */ /* 0x000fe4000e7c1270 */
[----:B------:R-:W-:Y:S01]  /*1b9a0*/  VIADD R15, R15, UR4 ;  /* 0x000000040f0f7c36 */ /* 0x000fe20008000000 */
[----:B------:R1:W-:Y:S01]  /*1b9b0*/  @P5 STG.E.U16 desc[UR6][R22.64], R18 ;  /* 0x0000001216005986 */ /* 0x0003e2000c101506 */
[----:B------:R-:W-:Y:S01]  /*1b9c0*/  ISETP.LT.AND P5, PT, R13, UR8, !P1 ;  /* 0x000000080d007c0c */ /* 0x000fe2000cfa1270 */
[----:B------:R-:W-:Y:S01]  /*1b9d0*/  ULDC UR4, c[0x0][0x248] ;  /* 0x0000920000047ab9 */ /* 0x000fe20000000800 */
[----:B0-----:R-:W-:Y:S01]  /*1b9e0*/  IMAD.WIDE R10, R15, 0x2, R2 ;  /* 0x000000020f0a7825 */ /* 0x001fe200078e0202 */
[----:B------:R-:W-:-:S02]  /*1b9f0*/  ULDC UR8, c[0x0][0x228] ;  /* 0x00008a0000087ab9 */ /* 0x000fc40000000800 */
[----:B------:R-:W-:Y:S01]  /*1ba00*/  ISETP.LT.AND P4, PT, R14, UR8, !P4 ;  /* 0x000000080e007c0c */ /* 0x000fe2000e781270 */
[----:B------:R-:W-:Y:S01]  /*1ba10*/  VIADD R24, R12, 0x7c ;  /* 0x0000007c0c187836 */ /* 0x000fe20000000000 */
[----:B----4-:R-:W-:Y:S01]  /*1ba20*/  PRMT R4, R28, 0x7632, R4 ;  /* 0x000076321c047816 */ /* 0x010fe20000000004 */
[C---:B------:R-:W-:Y:S01]  /*1ba30*/  VIADD R21, R15.reuse, UR4 ;  /* 0x000000040f157c36 */ /* 0x040fe20008000000 */
[----:B------:R-:W-:Y:S01]  /*1ba40*/  ULDC UR4, c[0x0][0x248] ;  /* 0x0000920000047ab9 */ /* 0x000fe20000000800 */
[----:B------:R-:W-:Y:S01]  /*1ba50*/  VIADD R20, R12, 0x7e ;  /* 0x0000007e0c147836 */ /* 0x000fe20000000000 */
[----:B------:R-:W-:Y:S01]  /*1ba60*/  ISETP.GE.AND P3, PT, R24, UR13, PT ;  /* 0x0000000d18007c0c */ /* 0x000fe2000bf66270 */
[----:B------:R-:W-:Y:S01]  /*1ba70*/  VIADD R0, R12, 0x7d ;  /* 0x0000007d0c007836 */ /* 0x000fe20000000000 */
[----:B------:R-:W-:Y:S01]  /*1ba80*/  @P5 STG.E.U16 desc[UR6][R10.64], R28 ;  /* 0x0000001c0a005986 */ /* 0x000fe2000c101506 */
[----:B------:R-:W-:Y:S01]  /*1ba90*/  IMAD.WIDE R16, R15, 0x2, R8 ;  /* 0x000000020f107825 */ /* 0x000fe200078e0208 */
[----:B------:R-:W-:Y:S01]  /*1baa0*/  ISETP.GE.AND P5, PT, R20, UR9, PT ;  /* 0x0000000914007c0c */ /* 0x000fe2000bfa6270 */
[----:B------:R-:W-:Y:S01]  /*1bab0*/  ULDC UR9, c[0x0][0x228] ;  /* 0x00008a0000097ab9 */ /* 0x000fe20000000800 */
[----:B------:R-:W-:Y:S01]  /*1bac0*/  ISETP.GE.AND P1, PT, R0, UR11, PT ;  /* 0x0000000b00007c0c */ /* 0x000fe2000bf26270 */
[----:B-1----:R-:W-:Y:S01]  /*1bad0*/  IMAD.WIDE R18, R21, 0x2, R2 ;  /* 0x0000000215127825 */ /* 0x002fe200078e0202 */
[----:B------:R0:W-:Y:S01]  /*1bae0*/  @P2 STG.E.U16 desc[UR6][R16.64], R4 ;  /* 0x0000000410002986 */ /* 0x0001e2000c101506 */
[----:B------:R-:W-:Y:S01]  /*1baf0*/  ULDC UR11, c[0x0][0x228] ;  /* 0x00008a00000b7ab9 */ /* 0x000fe20000000800 */
[C---:B------:R-:W-:Y:S01]  /*1bb00*/  ISETP.LT.AND P2, PT, R13.reuse, UR9, !P0 ;  /* 0x000000090d007c0c */ /* 0x040fe2000c741270 */
[----:B------:R-:W-:Y:S01]  /*1bb10*/  VIADD R12, R12, 0x7f ;  /* 0x0000007f0c0c7836 */ /* 0x000fe20000000000 */
[----:B------:R1:W-:Y:S01]  /*1bb20*/  @P6 STG.E.U16 desc[UR6][R18.64], R5 ;  /* 0x0000000512006986 */ /* 0x0003e2000c101506 */
[----:B------:R-:W-:Y:S01]  /*1bb30*/  ISETP.LT.AND P0, PT, R14, UR10, !P0 ;  /* 0x0000000a0e007c0c */ /* 0x000fe2000c701270 */
[----:B------:R-:W-:Y:S01]  /*1bb40*/  ULDC UR8, c[0x0][0x228] ;  /* 0x00008a0000087ab9 */ /* 0x000fe20000000800 */
[----:B------:R-:W-:Y:S01]  /*1bb50*/  ISETP.LT.AND P6, PT, R13, UR11, !P3 ;  /* 0x0000000b0d007c0c */ /* 0x000fe2000dfc1270 */
[----:B------:R-:W-:Y:S01]  /*1bb60*/  ULDC UR9, c[0x0][0x228] ;  /* 0x00008a0000097ab9 */ /* 0x000fe20000000800 */
[----:B------:R-:W-:Y:S01]  /*1bb70*/  PRMT R0, R5, 0x7632, R0 ;  /* 0x0000763205007816 */ /* 0x000fe20000000000 */
[----:B------:R-:W-:Y:S01]  /*1bb80*/  ULDC UR10, c[0x0][0x228] ;  /* 0x00008a00000a7ab9 */ /* 0x000fe20000000800 */
[----:B------:R-:W-:Y:S01]  /*1bb90*/  PRMT R20, R29, 0x7632, R20 ;  /* 0x000076321d147816 */ /* 0x000fe20000000014 */
[C---:B0-----:R-:W-:Y:S01]  /*1bba0*/  VIADD R17, R21.reuse, UR4 ;  /* 0x0000000415117c36 */ /* 0x041fe20008000000 */
[----:B------:R-:W-:Y:S01]  /*1bbb0*/  ULDC UR4, c[0x0][0x248] ;  /* 0x0000920000047ab9 */ /* 0x000fe20000000800 */
[----:B------:R-:W-:Y:S01]  /*1bbc0*/  ULDC UR11, c[0x0][0x228] ;  /* 0x00008a00000b7ab9 */ /* 0x000fe20000000800 */
[----:B-1----:R-:W-:-:S04]  /*1bbd0*/  IMAD.WIDE R4, R21, 0x2, R8 ;  /* 0x0000000215047825 */ /* 0x002fc800078e0208 */
[C---:B------:R-:W-:Y:S01]  /*1bbe0*/  VIADD R15, R17.reuse, UR4 ;  /* 0x00000004110f7c36 */ /* 0x040fe20008000000 */
[----:B------:R-:W-:Y:S01]  /*1bbf0*/  @P4 STG.E.U16 desc[UR6][R4.64], R0 ;  /* 0x0000000004004986 */ /* 0x000fe2000c101506 */
[C---:B------:R-:W-:Y:S01]  /*1bc00*/  IMAD.WIDE R10, R17.reuse, 0x2, R2 ;  /* 0x00000002110a7825 */ /* 0x040fe200078e0202 */
[----:B------:R-:W-:Y:S01]  /*1bc10*/  ISETP.GE.AND P4, PT, R12, UR5, PT ;  /* 0x000000050c007c0c */ /* 0x000fe2000bf86270 */
[----:B------:R-:W-:Y:S01]  /*1bc20*/  ULDC UR4, c[0x0][0x228] ;  /* 0x00008a0000047ab9 */ /* 0x000fe20000000800 */
[----:B------:R-:W-:Y:S01]  /*1bc30*/  ULDC UR5, c[0x0][0x228] ;  /* 0x00008a0000057ab9 */ /* 0x000fe20000000800 */
[----:B------:R-:W-:Y:S01]  /*1bc40*/  IMAD.WIDE R16, R17, 0x2, R8 ;  /* 0x0000000211107825 */ /* 0x000fe200078e0208 */
[----:B------:R-:W-:Y:S01]  /*1bc50*/  @P2 STG.E.U16 desc[UR6][R10.64], R29 ;  /* 0x0000001d0a002986 */ /* 0x000fe2000c101506 */
[----:B------:R-:W-:Y:S01]  /*1bc60*/  ISETP.LT.AND P2, PT, R13, UR5, !P5 ;  /* 0x000000050d007c0c */ /* 0x000fe2000ef41270 */
[----:B------:R-:W-:Y:S01]  /*1bc70*/  ULDC UR5, c[0x0][0x248] ;  /* 0x0000920000057ab9 */ /* 0x000fe20000000800 */
[----:B------:R-:W-:Y:S01]  /*1bc80*/  IMAD.WIDE R18, R15, 0x2, R2 ;  /* 0x000000020f127825 */ /* 0x000fe200078e0202 */
[----:B------:R0:W-:Y:S01]  /*1bc90*/  @P0 STG.E.U16 desc[UR6][R16.64], R20 ;  /* 0x0000001410000986 */ /* 0x0001e2000c101506 */
[C---:B------:R-:W-:Y:S01]  /*1bca0*/  ISETP.LT.AND P0, PT, R13.reuse, UR8, !P4 ;  /* 0x000000080d007c0c */ /* 0x040fe2000e701270 */
[----:B------:R-:W-:Y:S01]  /*1bcb0*/  ULDC UR8, c[0x0][0x228] ;  /* 0x00008a0000087ab9 */ /* 0x000fe20000000800 */
[C---:B------:R-:W-:Y:S01]  /*1bcc0*/  ISETP.LT.AND P5, PT, R14.reuse, UR10, !P5 ;  /* 0x0000000a0e007c0c */ /* 0x040fe2000efa1270 */
[----:B------:R1:W-:Y:S01]  /*1bcd0*/  @P6 STG.E.U16 desc[UR6][R18.64], R6 ;  /* 0x0000000612006986 */ /* 0x0003e2000c101506 */
[----:B------:R-:W-:Y:S01]  /*1bce0*/  ISETP.LT.AND P6, PT, R13, UR4, !P1 ;  /* 0x000000040d007c0c */ /* 0x000fe2000cfc1270 */
[----:B------:R-:W-:Y:S01]  /*1bcf0*/  ULDC UR4, c[0x0][0x248] ;  /* 0x0000920000047ab9 */ /* 0x000fe20000000800 */
[C---:B------:R-:W-:Y:S01]  /*1bd00*/  ISETP.LT.AND P3, PT, R14.reuse, UR8, !P3 ;  /* 0x000000080e007c0c */ /* 0x040fe2000df61270 */
[----:B------:R-:W-:Y:S01]  /*1bd10*/  VIADD R13, R15, UR4 ;  /* 0x000000040f0d7c36 */ /* 0x000fe20008000000 */
[C---:B------:R-:W-:Y:S01]  /*1bd20*/  ISETP.LT.AND P1, PT, R14.reuse, UR9, !P1 ;  /* 0x000000090e007c0c */ /* 0x040fe2000cf21270 */
[----:B------:R-:W-:Y:S01]  /*1bd30*/  ULDC UR4, c[0x0][0x248] ;  /* 0x0000920000047ab9 */ /* 0x000fe20000000800 */
[----:B------:R-:W-:Y:S01]  /*1bd40*/  ISETP.LT.AND P4, PT, R14, UR11, !P4 ;  /* 0x0000000b0e007c0c */ /* 0x000fe2000e781270 */
[----:B0-----:R-:W-:Y:S01]  /*1bd50*/  VIADD R17, R13, UR5 ;  /* 0x000000050d117c36 */ /* 0x001fe20008000000 */
[----:B------:R-:W-:Y:S01]  /*1bd60*/  PRMT R0, R30, 0x7632, R0 ;  /* 0x000076321e007816 */ /* 0x000fe20000000000 */
[----:B------:R-:W-:Y:S01]  /*1bd70*/  IMAD.WIDE R4, R15, 0x2, R8 ;  /* 0x000000020f047825 */ /* 0x000fe200078e0208 */
[----:B-1----:R-:W-:-:S03]  /*1bd80*/  PRMT R6, R6, 0x7632, R6 ;  /* 0x0000763206067816 */ /* 0x002fc60000000006 */
[----:B------:R-:W-:Y:S01]  /*1bd90*/  VIADD R19, R17, UR4 ;  /* 0x0000000411137c36 */ /* 0x000fe20008000000 */
[----:B------:R-:W-:Y:S01]  /*1bda0*/  PRMT R18, R7, 0x7632, R18 ;  /* 0x0000763207127816 */ /* 0x000fe20000000012 */
[C---:B------:R-:W-:Y:S01]  /*1bdb0*/  IMAD.WIDE R10, R13.reuse, 0x2, R2 ;  /* 0x000000020d0a7825 */ /* 0x040fe200078e0202 */
[----:B------:R0:W-:Y:S03]  /*1bdc0*/  @P3 STG.E.U16 desc[UR6][R4.64], R6 ;  /* 0x0000000604003986 */ /* 0x0001e6000c101506 */
[----:B------:R-:W-:Y:S01]  /*1bdd0*/  IMAD.WIDE R12, R13, 0x2, R8 ;  /* 0x000000020d0c7825 */ /* 0x000fe200078e0208 */
[----:B------:R0:W-:Y:S03]  /*1bde0*/  @P6 STG.E.U16 desc[UR6][R10.64], R30 ;  /* 0x0000001e0a006986 */ /* 0x0001e6000c101506 */
[C---:B------:R-:W-:Y:S01]  /*1bdf0*/  IMAD.WIDE R14, R17.reuse, 0x2, R2 ;  /* 0x00000002110e7825 */ /* 0x040fe200078e0202 */
[----:B------:R0:W-:Y:S03]  /*1be00*/  @P1 STG.E.U16 desc[UR6][R12.64], R0 ;  /* 0x000000000c001986 */ /* 0x0001e6000c101506 */
[----:B------:R-:W-:Y:S01]  /*1be10*/  IMAD.WIDE R16, R17, 0x2, R8 ;  /* 0x0000000211107825 */ /* 0x000fe200078e0208 */
[----:B------:R0:W-:Y:S03]  /*1be20*/  @P2 STG.E.U16 desc[UR6][R14.64], R7 ;  /* 0x000000070e002986 */ /* 0x0001e6000c101506 */
[C---:B------:R-:W-:Y:S01]  /*1be30*/  IMAD.WIDE R2, R19.reuse, 0x2, R2 ;  /* 0x0000000213027825 */ /* 0x040fe200078e0202 */
[----:B------:R0:W-:Y:S03]  /*1be40*/  @P5 STG.E.U16 desc[UR6][R16.64], R18 ;  /* 0x0000001210005986 */ /* 0x0001e6000c101506 */
[----:B------:R-:W-:Y:S01]  /*1be50*/  IMAD.WIDE R8, R19, 0x2, R8 ;  /* 0x0000000213087825 */ /* 0x000fe200078e0208 */
[----:B------:R0:W-:Y:S01]  /*1be60*/  @P0 STG.E.U16 desc[UR6][R2.64], R31 ;  /* 0x0000001f02000986 */ /* 0x0001e2000c101506 */
[----:B------:R-:W-:Y:S05]  /*1be70*/  @!P4 EXIT ;  /* 0x000000000000c94d */ /* 0x000fea0003800000 */
[----:B0-----:R-:W-:-:S05]  /*1be80*/  PRMT R4, R31, 0x7632, R4 ;  /* 0x000076321f047816 */ /* 0x001fca0000000004 */
[----:B------:R-:W-:Y:S01]  /*1be90*/  STG.E.U16 desc[UR6][R8.64], R4 ;  /* 0x0000000408007986 */ /* 0x000fe2000c101506 */
[----:B------:R-:W-:Y:S05]  /*1bea0*/  EXIT ;  /* 0x000000000000794d */ /* 0x000fea0003800000 */
.L_x_2:
[----:B------:R-:W-:-:S00]  /*1beb0*/  BRA `(.L_x_2) ;  /* 0xfffffffc00fc7947 */ /* 0x000fc0000383ffff */
[----:B------:R-:W-:-:S00]  /*1bec0*/  NOP ;  /* 0x0000000000007918 */ /* 0x000fc00000000000 */
        /* <DEDUP_REMOVED lines=11> */
.L_x_3:


//--------------------- .nv.shared.matmul_kernel  --------------------------
	.section	.nv.shared.matmul_kernel,"aw",@nobits
	.sectionflags	@""
	.align	16
	.zero		1024


//--------------------- .nv.shared.reserved.0     --------------------------
	.section	.nv.shared.reserved.0,"aw",@nobits
	.weak		__nv_reservedSMEM_offset_0_alias
	.size		__nv_reservedSMEM_offset_0_alias, 0, 0
	.other		__nv_reservedSMEM_offset_0_alias,@"STO_CUDA_RESERVED_SHARED STV_DEFAULT"
__nv_reservedSMEM_offset_0_alias:
	.zero		0


//--------------------- .nv.constant0.matmul_kernel --------------------------
	.section	.nv.constant0.matmul_kernel,"a",@progbits
	.sectionflags	@""
	.align	4
.nv.constant0.matmul_kernel:
	.zero		608


//--------------------- SYMBOLS --------------------------

	.type		.nv.reservedSmem.offset0,@object
	.size		.nv.reservedSmem.offset0,0x4
